	.target	sm_90a

	.elftype	@"ET_EXEC"


//--------------------- .note.nv.tkinfo           --------------------------
	.section	.note.nv.tkinfo,"",@"SHT_NOTE"
	.sectionflags	@"SHF_NOTE_NV_TKINFO"
	.tkinfo
        /*0018*/ 	.word	0x00000002
        /*0030*/ 	.string	""
        /*0030*/ 	.string	"ptxas"
        /*0030*/ 	.string	"Cuda compilation tools, release 13.0, V13.0.88"
        /*0030*/ 	.string	"Build cuda_13.0.r13.0/compiler.36424714_0"
        /*0030*/ 	.string	"-arch sm_90a -m 64 "



//--------------------- .note.nv.cuinfo           --------------------------
	.section	.note.nv.cuinfo,"",@"SHT_NOTE"
	.sectionflags	@"SHF_NOTE_NV_CUINFO"
        /*0018*/ 	.short	0x0002
        /*001a*/ 	.short	0x005a
        /*001c*/ 	.short	0x0082
	.zero		2


//--------------------- .nv.info                  --------------------------
	.section	.nv.info,"",@"SHT_CUDA_INFO"
	.align	4


	//----- nvinfo : EIATTR_REGCOUNT
	.align		4
        /*0000*/ 	.byte	0x04, 0x2f
        /*0002*/ 	.short	(.L_54 - .L_53)
	.align		4
.L_53:
        /*0004*/ 	.word	index@(_ZN2at6native45_GLOBAL__N__efdd3984_12_NLLLoss2d_cu_e9278b4635nll_loss2d_forward_no_reduce_kernelIdEEvlNS_27GenericPackedTensorAccessorIT_Lm4ENS_16DefaultPtrTraitsElEENS3_IlLm3ES5_lEENS3_IS4_Lm3ES5_lEEPKS4_l)
        /*0008*/ 	.word	0x00000020


	//----- nvinfo : EIATTR_FRAME_SIZE
	.align		4
.L_54:
        /*000c*/ 	.byte	0x04, 0x11
        /*000e*/ 	.short	(.L_56 - .L_55)
	.align		4
.L_55:
        /*0010*/ 	.word	index@($__internal_17_$__cuda_sm20_rem_s64)
        /*0014*/ 	.word	0x00000000


	//----- nvinfo : EIATTR_FRAME_SIZE
	.align		4
.L_56:
        /*0018*/ 	.byte	0x04, 0x11
        /*001a*/ 	.short	(.L_58 - .L_57)
	.align		4
.L_57:
        /*001c*/ 	.word	index@($__internal_16_$__cuda_sm20_div_s64)
        /*0020*/ 	.word	0x00000000


	//----- nvinfo : EIATTR_FRAME_SIZE
	.align		4
.L_58:
        /*0024*/ 	.byte	0x04, 0x11
        /*0026*/ 	.short	(.L_60 - .L_59)
	.align		4
.L_59:
        /*0028*/ 	.word	index@(_ZN2at6native45_GLOBAL__N__efdd3984_12_NLLLoss2d_cu_e9278b4635nll_loss2d_forward_no_reduce_kernelIdEEvlNS_27GenericPackedTensorAccessorIT_Lm4ENS_16DefaultPtrTraitsElEENS3_IlLm3ES5_lEENS3_IS4_Lm3ES5_lEEPKS4_l)
        /*002c*/ 	.word	0x00000000


	//----- nvinfo : EIATTR_REGCOUNT
	.align		4
.L_60:
        /*0030*/ 	.byte	0x04, 0x2f
        /*0032*/ 	.short	(.L_62 - .L_61)
	.align		4
.L_61:
        /*0034*/ 	.word	index@(_ZN2at6native45_GLOBAL__N__efdd3984_12_NLLLoss2d_cu_e9278b4635nll_loss2d_forward_no_reduce_kernelIfEEvlNS_27GenericPackedTensorAccessorIT_Lm4ENS_16DefaultPtrTraitsElEENS3_IlLm3ES5_lEENS3_IS4_Lm3ES5_lEEPKS4_l)
        /*0038*/ 	.word	0x00000020


	//----- nvinfo : EIATTR_FRAME_SIZE
	.align		4
.L_62:
        /*003c*/ 	.byte	0x04, 0x11
        /*003e*/ 	.short	(.L_64 - .L_63)
	.align		4
.L_63:
        /*0040*/ 	.word	index@($__internal_15_$__cuda_sm20_rem_s64)
        /*0044*/ 	.word	0x00000000


	//----- nvinfo : EIATTR_FRAME_SIZE
	.align		4
.L_64:
        /*0048*/ 	.byte	0x04, 0x11
        /*004a*/ 	.short	(.L_66 - .L_65)
	.align		4
.L_65:
        /*004c*/ 	.word	index@($__internal_14_$__cuda_sm20_div_s64)
        /*0050*/ 	.word	0x00000000


	//----- nvinfo : EIATTR_FRAME_SIZE
	.align		4
.L_66:
        /*0054*/ 	.byte	0x04, 0x11
        /*0056*/ 	.short	(.L_68 - .L_67)
	.align		4
.L_67:
        /*0058*/ 	.word	index@(_ZN2at6native45_GLOBAL__N__efdd3984_12_NLLLoss2d_cu_e9278b4635nll_loss2d_forward_no_reduce_kernelIfEEvlNS_27GenericPackedTensorAccessorIT_Lm4ENS_16DefaultPtrTraitsElEENS3_IlLm3ES5_lEENS3_IS4_Lm3ES5_lEEPKS4_l)
        /*005c*/ 	.word	0x00000000


	//----- nvinfo : EIATTR_REGCOUNT
	.align		4
.L_68:
        /*0060*/ 	.byte	0x04, 0x2f
        /*0062*/ 	.short	(.L_70 - .L_69)
	.align		4
.L_69:
        /*0064*/ 	.word	index@(_ZN2at6native45_GLOBAL__N__efdd3984_12_NLLLoss2d_cu_e9278b4635nll_loss2d_forward_no_reduce_kernelIN3c104HalfEEEvlNS_27GenericPackedTensorAccessorIT_Lm4ENS_16DefaultPtrTraitsElEENS5_IlLm3ES7_lEENS5_IS6_Lm3ES7_lEEPKS6_l)
        /*0068*/ 	.word	0x00000020


	//----- nvinfo : EIATTR_FRAME_SIZE
	.align		4
.L_70:
        /*006c*/ 	.byte	0x04, 0x11
        /*006e*/ 	.short	(.L_72 - .L_71)
	.align		4
.L_71:
        /*0070*/ 	.word	index@($__internal_13_$__cuda_sm20_rem_s64)
        /*0074*/ 	.word	0x00000000


	//----- nvinfo : EIATTR_FRAME_SIZE
	.align		4
.L_72:
        /*0078*/ 	.byte	0x04, 0x11
        /*007a*/ 	.short	(.L_74 - .L_73)
	.align		4
.L_73:
        /*007c*/ 	.word	index@($__internal_12_$__cuda_sm20_div_s64)
        /*0080*/ 	.word	0x00000000


	//----- nvinfo : EIATTR_FRAME_SIZE
	.align		4
.L_74:
        /*0084*/ 	.byte	0x04, 0x11
        /*0086*/ 	.short	(.L_76 - .L_75)
	.align		4
.L_75:
        /*0088*/ 	.word	index@(_ZN2at6native45_GLOBAL__N__efdd3984_12_NLLLoss2d_cu_e9278b4635nll_loss2d_forward_no_reduce_kernelIN3c104HalfEEEvlNS_27GenericPackedTensorAccessorIT_Lm4ENS_16DefaultPtrTraitsElEENS5_IlLm3ES7_lEENS5_IS6_Lm3ES7_lEEPKS6_l)
        /*008c*/ 	.word	0x00000000


	//----- nvinfo : EIATTR_REGCOUNT
	.align		4
.L_76:
        /*0090*/ 	.byte	0x04, 0x2f
        /*0092*/ 	.short	(.L_78 - .L_77)
	.align		4
.L_77:
        /*0094*/ 	.word	index@(_ZN2at6native45_GLOBAL__N__efdd3984_12_NLLLoss2d_cu_e9278b4635nll_loss2d_forward_no_reduce_kernelIN3c108BFloat16EEEvlNS_27GenericPackedTensorAccessorIT_Lm4ENS_16DefaultPtrTraitsElEENS5_IlLm3ES7_lEENS5_IS6_Lm3ES7_lEEPKS6_l)
        /*0098*/ 	.word	0x00000020


	//----- nvinfo : EIATTR_FRAME_SIZE
	.align		4
.L_78:
        /*009c*/ 	.byte	0x04, 0x11
        /*009e*/ 	.short	(.L_80 - .L_79)
	.align		4
.L_79:
        /*00a0*/ 	.word	index@($__internal_11_$__cuda_sm20_rem_s64)
        /*00a4*/ 	.word	0x00000000


	//----- nvinfo : EIATTR_FRAME_SIZE
	.align		4
.L_80:
        /*00a8*/ 	.byte	0x04, 0x11
        /*00aa*/ 	.short	(.L_82 - .L_81)
	.align		4
.L_81:
        /*00ac*/ 	.word	index@($__internal_10_$__cuda_sm20_div_s64)
        /*00b0*/ 	.word	0x00000000


	//----- nvinfo : EIATTR_FRAME_SIZE
	.align		4
.L_82:
        /*00b4*/ 	.byte	0x04, 0x11
        /*00b6*/ 	.short	(.L_84 - .L_83)
	.align		4
.L_83:
        /*00b8*/ 	.word	index@(_ZN2at6native45_GLOBAL__N__efdd3984_12_NLLLoss2d_cu_e9278b4635nll_loss2d_forward_no_reduce_kernelIN3c108BFloat16EEEvlNS_27GenericPackedTensorAccessorIT_Lm4ENS_16DefaultPtrTraitsElEENS5_IlLm3ES7_lEENS5_IS6_Lm3ES7_lEEPKS6_l)
        /*00bc*/ 	.word	0x00000000


	//----- nvinfo : EIATTR_REGCOUNT
	.align		4
.L_84:
        /*00c0*/ 	.byte	0x04, 0x2f
        /*00c2*/ 	.short	(.L_86 - .L_85)
	.align		4
.L_85:
        /*00c4*/ 	.word	index@(_ZN2at6native45_GLOBAL__N__efdd3984_12_NLLLoss2d_cu_e9278b4625nll_loss2d_forward_kernelIddiEEvPT_S4_PKS3_PKlS6_iiil)
        /*00c8*/ 	.word	0x0000001e


	//----- nvinfo : EIATTR_FRAME_SIZE
	.align		4
.L_86:
        /*00cc*/ 	.byte	0x04, 0x11
        /*00ce*/ 	.short	(.L_88 - .L_87)
	.align		4
.L_87:
        /*00d0*/ 	.word	index@(_ZN2at6native45_GLOBAL__N__efdd3984_12_NLLLoss2d_cu_e9278b4625nll_loss2d_forward_kernelIddiEEvPT_S4_PKS3_PKlS6_iiil)
        /*00d4*/ 	.word	0x00000000


	//----- nvinfo : EIATTR_REGCOUNT
	.align		4
.L_88:
        /*00d8*/ 	.byte	0x04, 0x2f
        /*00da*/ 	.short	(.L_90 - .L_89)
	.align		4
.L_89:
        /*00dc*/ 	.word	index@(_ZN2at6native45_GLOBAL__N__efdd3984_12_NLLLoss2d_cu_e9278b4638nll_loss2d_forward_size_average_kernelIdEEvPT_PKS3_)
        /*00e0*/ 	.word	0x00000018


	//----- nvinfo : EIATTR_FRAME_SIZE
	.align		4
.L_90:
        /*00e4*/ 	.byte	0x04, 0x11
        /*00e6*/ 	.short	(.L_92 - .L_91)
	.align		4
.L_91:
        /*00e8*/ 	.word	index@($__internal_9_$__cuda_sm20_div_rn_f64_full)
        /*00ec*/ 	.word	0x00000000


	//----- nvinfo : EIATTR_FRAME_SIZE
	.align		4
.L_92:
        /*00f0*/ 	.byte	0x04, 0x11
        /*00f2*/ 	.short	(.L_94 - .L_93)
	.align		4
.L_93:
        /*00f4*/ 	.word	index@(_ZN2at6native45_GLOBAL__N__efdd3984_12_NLLLoss2d_cu_e9278b4638nll_loss2d_forward_size_average_kernelIdEEvPT_PKS3_)
        /*00f8*/ 	.word	0x00000000


	//----- nvinfo : EIATTR_REGCOUNT
	.align		4
.L_94:
        /*00fc*/ 	.byte	0x04, 0x2f
        /*00fe*/ 	.short	(.L_96 - .L_95)
	.align		4
.L_95:
        /*0100*/ 	.word	index@(_ZN2at6native45_GLOBAL__N__efdd3984_12_NLLLoss2d_cu_e9278b4625nll_loss2d_forward_kernelIddlEEvPT_S4_PKS3_PKlS6_iiil)
        /*0104*/ 	.word	0x00000024


	//----- nvinfo : EIATTR_FRAME_SIZE
	.align		4
.L_96:
        /*0108*/ 	.byte	0x04, 0x11
        /*010a*/ 	.short	(.L_98 - .L_97)
	.align		4
.L_97:
        /*010c*/ 	.word	index@(_ZN2at6native45_GLOBAL__N__efdd3984_12_NLLLoss2d_cu_e9278b4625nll_loss2d_forward_kernelIddlEEvPT_S4_PKS3_PKlS6_iiil)
        /*0110*/ 	.word	0x00000000


	//----- nvinfo : EIATTR_REGCOUNT
	.align		4
.L_98:
        /*0114*/ 	.byte	0x04, 0x2f
        /*0116*/ 	.short	(.L_100 - .L_99)
	.align		4
.L_99:
        /*0118*/ 	.word	index@(_ZN2at6native45_GLOBAL__N__efdd3984_12_NLLLoss2d_cu_e9278b4625nll_loss2d_forward_kernelIffiEEvPT_S4_PKS3_PKlS6_iiil)
        /*011c*/ 	.word	0x0000001c


	//----- nvinfo : EIATTR_FRAME_SIZE
	.align		4
.L_100:
        /*0120*/ 	.byte	0x04, 0x11
        /*0122*/ 	.short	(.L_102 - .L_101)
	.align		4
.L_101:
        /*0124*/ 	.word	index@(_ZN2at6native45_GLOBAL__N__efdd3984_12_NLLLoss2d_cu_e9278b4625nll_loss2d_forward_kernelIffiEEvPT_S4_PKS3_PKlS6_iiil)
        /*0128*/ 	.word	0x00000000


	//----- nvinfo : EIATTR_REGCOUNT
	.align		4
.L_102:
        /*012c*/ 	.byte	0x04, 0x2f
        /*012e*/ 	.short	(.L_104 - .L_103)
	.align		4
.L_103:
        /*0130*/ 	.word	index@(_ZN2at6native45_GLOBAL__N__efdd3984_12_NLLLoss2d_cu_e9278b4638nll_loss2d_forward_size_average_kernelIfEEvPT_PKS3_)
        /*0134*/ 	.word	0x0000000a


	//----- nvinfo : EIATTR_FRAME_SIZE
	.align		4
.L_104:
        /*0138*/ 	.byte	0x04, 0x11
        /*013a*/ 	.short	(.L_106 - .L_105)
	.align		4
.L_105:
        /*013c*/ 	.word	index@(_ZN2at6native45_GLOBAL__N__efdd3984_12_NLLLoss2d_cu_e9278b4638nll_loss2d_forward_size_average_kernelIfEEvPT_PKS3_)
        /*0140*/ 	.word	0x00000000


	//----- nvinfo : EIATTR_REGCOUNT
	.align		4
.L_106:
        /*0144*/ 	.byte	0x04, 0x2f
        /*0146*/ 	.short	(.L_108 - .L_107)
	.align		4
.L_107:
        /*0148*/ 	.word	index@(_ZN2at6native45_GLOBAL__N__efdd3984_12_NLLLoss2d_cu_e9278b4625nll_loss2d_forward_kernelIfflEEvPT_S4_PKS3_PKlS6_iiil)
        /*014c*/ 	.word	0x00000020


	//----- nvinfo : EIATTR_FRAME_SIZE
	.align		4
.L_108:
        /*0150*/ 	.byte	0x04, 0x11
        /*0152*/ 	.short	(.L_110 - .L_109)
	.align		4
.L_109:
        /*0154*/ 	.word	index@(_ZN2at6native45_GLOBAL__N__efdd3984_12_NLLLoss2d_cu_e9278b4625nll_loss2d_forward_kernelIfflEEvPT_S4_PKS3_PKlS6_iiil)
        /*0158*/ 	.word	0x00000000


	//----- nvinfo : EIATTR_REGCOUNT
	.align		4
.L_110:
        /*015c*/ 	.byte	0x04, 0x2f
        /*015e*/ 	.short	(.L_112 - .L_111)
	.align		4
.L_111:
        /*0160*/ 	.word	index@(_ZN2at6native45_GLOBAL__N__efdd3984_12_NLLLoss2d_cu_e9278b4625nll_loss2d_forward_kernelIN3c104HalfEfiEEvPT_S6_PKS5_PKlS8_iiil)
        /*0164*/ 	.word	0x0000001a


	//----- nvinfo : EIATTR_FRAME_SIZE
	.align		4
.L_112:
        /*0168*/ 	.byte	0x04, 0x11
        /*016a*/ 	.short	(.L_114 - .L_113)
	.align		4
.L_113:
        /*016c*/ 	.word	index@(_ZN2at6native45_GLOBAL__N__efdd3984_12_NLLLoss2d_cu_e9278b4625nll_loss2d_forward_kernelIN3c104HalfEfiEEvPT_S6_PKS5_PKlS8_iiil)
        /*0170*/ 	.word	0x00000000


	//----- nvinfo : EIATTR_REGCOUNT
	.align		4
.L_114:
        /*0174*/ 	.byte	0x04, 0x2f
        /*0176*/ 	.short	(.L_116 - .L_115)
	.align		4
.L_115:
        /*0178*/ 	.word	index@(_ZN2at6native45_GLOBAL__N__efdd3984_12_NLLLoss2d_cu_e9278b4638nll_loss2d_forward_size_average_kernelIN3c104HalfEEEvPT_PKS5_)
        /*017c*/ 	.word	0x0000000a


	//----- nvinfo : EIATTR_FRAME_SIZE
	.align		4
.L_116:
        /*0180*/ 	.byte	0x04, 0x11
        /*0182*/ 	.short	(.L_118 - .L_117)
	.align		4
.L_117:
        /*0184*/ 	.word	index@(_ZN2at6native45_GLOBAL__N__efdd3984_12_NLLLoss2d_cu_e9278b4638nll_loss2d_forward_size_average_kernelIN3c104HalfEEEvPT_PKS5_)
        /*0188*/ 	.word	0x00000000


	//----- nvinfo : EIATTR_REGCOUNT
	.align		4
.L_118:
        /*018c*/ 	.byte	0x04, 0x2f
        /*018e*/ 	.short	(.L_120 - .L_119)
	.align		4
.L_119:
        /*0190*/ 	.word	index@(_ZN2at6native45_GLOBAL__N__efdd3984_12_NLLLoss2d_cu_e9278b4625nll_loss2d_forward_kernelIN3c104HalfEflEEvPT_S6_PKS5_PKlS8_iiil)
        /*0194*/ 	.word	0x00000020


	//----- nvinfo : EIATTR_FRAME_SIZE
	.align		4
.L_120:
        /*0198*/ 	.byte	0x04, 0x11
        /*019a*/ 	.short	(.L_122 - .L_121)
	.align		4
.L_121:
        /*019c*/ 	.word	index@(_ZN2at6native45_GLOBAL__N__efdd3984_12_NLLLoss2d_cu_e9278b4625nll_loss2d_forward_kernelIN3c104HalfEflEEvPT_S6_PKS5_PKlS8_iiil)
        /*01a0*/ 	.word	0x00000000


	//----- nvinfo : EIATTR_REGCOUNT
	.align		4
.L_122:
        /*01a4*/ 	.byte	0x04, 0x2f
        /*01a6*/ 	.short	(.L_124 - .L_123)
	.align		4
.L_123:
        /*01a8*/ 	.word	index@(_ZN2at6native45_GLOBAL__N__efdd3984_12_NLLLoss2d_cu_e9278b4625nll_loss2d_forward_kernelIN3c108BFloat16EfiEEvPT_S6_PKS5_PKlS8_iiil)
        /*01ac*/ 	.word	0x0000001a


	//----- nvinfo : EIATTR_FRAME_SIZE
	.align		4
.L_124:
        /*01b0*/ 	.byte	0x04, 0x11
        /*01b2*/ 	.short	(.L_126 - .L_125)
	.align		4
.L_125:
        /*01b4*/ 	.word	index@(_ZN2at6native45_GLOBAL__N__efdd3984_12_NLLLoss2d_cu_e9278b4625nll_loss2d_forward_kernelIN3c108BFloat16EfiEEvPT_S6_PKS5_PKlS8_iiil)
        /*01b8*/ 	.word	0x00000000


	//----- nvinfo : EIATTR_REGCOUNT
	.align		4
.L_126:
        /*01bc*/ 	.byte	0x04, 0x2f
        /*01be*/ 	.short	(.L_128 - .L_127)
	.align		4
.L_127:
        /*01c0*/ 	.word	index@(_ZN2at6native45_GLOBAL__N__efdd3984_12_NLLLoss2d_cu_e9278b4638nll_loss2d_forward_size_average_kernelIN3c108BFloat16EEEvPT_PKS5_)
        /*01c4*/ 	.word	0x0000000a


	//----- nvinfo : EIATTR_FRAME_SIZE
	.align		4
.L_128:
        /*01c8*/ 	.byte	0x04, 0x11
        /*01ca*/ 	.short	(.L_130 - .L_129)
	.align		4
.L_129:
        /*01cc*/ 	.word	index@(_ZN2at6native45_GLOBAL__N__efdd3984_12_NLLLoss2d_cu_e9278b4638nll_loss2d_forward_size_average_kernelIN3c108BFloat16EEEvPT_PKS5_)
        /*01d0*/ 	.word	0x00000000


	//----- nvinfo : EIATTR_REGCOUNT
	.align		4
.L_130:
        /*01d4*/ 	.byte	0x04, 0x2f
        /*01d6*/ 	.short	(.L_132 - .L_131)
	.align		4
.L_131:
        /*01d8*/ 	.word	index@(_ZN2at6native45_GLOBAL__N__efdd3984_12_NLLLoss2d_cu_e9278b4625nll_loss2d_forward_kernelIN3c108BFloat16EflEEvPT_S6_PKS5_PKlS8_iiil)
        /*01dc*/ 	.word	0x00000020


	//----- nvinfo : EIATTR_FRAME_SIZE
	.align		4
.L_132:
        /*01e0*/ 	.byte	0x04, 0x11
        /*01e2*/ 	.short	(.L_134 - .L_133)
	.align		4
.L_133:
        /*01e4*/ 	.word	index@(_ZN2at6native45_GLOBAL__N__efdd3984_12_NLLLoss2d_cu_e9278b4625nll_loss2d_forward_kernelIN3c108BFloat16EflEEvPT_S6_PKS5_PKlS8_iiil)
        /*01e8*/ 	.word	0x00000000


	//----- nvinfo : EIATTR_REGCOUNT
	.align		4
.L_134:
        /*01ec*/ 	.byte	0x04, 0x2f
        /*01ee*/ 	.short	(.L_136 - .L_135)
	.align		4
.L_135:
        /*01f0*/ 	.word	index@(_ZN2at6native45_GLOBAL__N__efdd3984_12_NLLLoss2d_cu_e9278b4636nll_loss2d_backward_no_reduce_kernelIdEEvlNS_27GenericPackedTensorAccessorIlLm3ENS_16DefaultPtrTraitsElEENS3_IT_Lm3ES4_lEENS3_IS6_Lm4ES4_lEEPKS6_l)
        /*01f4*/ 	.word	0x00000020


	//----- nvinfo : EIATTR_FRAME_SIZE
	.align		4
.L_136:
        /*01f8*/ 	.byte	0x04, 0x11
        /*01fa*/ 	.short	(.L_138 - .L_137)
	.align		4
.L_137:
        /*01fc*/ 	.word	index@($__internal_8_$__cuda_sm20_rem_s64)
        /*0200*/ 	.word	0x00000000


	//----- nvinfo : EIATTR_FRAME_SIZE
	.align		4
.L_138:
        /*0204*/ 	.byte	0x04, 0x11
        /*0206*/ 	.short	(.L_140 - .L_139)
	.align		4
.L_139:
        /*0208*/ 	.word	index@($__internal_7_$__cuda_sm20_div_s64)
        /*020c*/ 	.word	0x00000000


	//----- nvinfo : EIATTR_FRAME_SIZE
	.align		4
.L_140:
        /*0210*/ 	.byte	0x04, 0x11
        /*0212*/ 	.short	(.L_142 - .L_141)
	.align		4
.L_141:
        /*0214*/ 	.word	index@(_ZN2at6native45_GLOBAL__N__efdd3984_12_NLLLoss2d_cu_e9278b4636nll_loss2d_backward_no_reduce_kernelIdEEvlNS_27GenericPackedTensorAccessorIlLm3ENS_16DefaultPtrTraitsElEENS3_IT_Lm3ES4_lEENS3_IS6_Lm4ES4_lEEPKS6_l)
        /*0218*/ 	.word	0x00000000


	//----- nvinfo : EIATTR_REGCOUNT
	.align		4
.L_142:
        /*021c*/ 	.byte	0x04, 0x2f
        /*021e*/ 	.short	(.L_144 - .L_143)
	.align		4
.L_143:
        /*0220*/ 	.word	index@(_ZN2at6native45_GLOBAL__N__efdd3984_12_NLLLoss2d_cu_e9278b4636nll_loss2d_backward_no_reduce_kernelIfEEvlNS_27GenericPackedTensorAccessorIlLm3ENS_16DefaultPtrTraitsElEENS3_IT_Lm3ES4_lEENS3_IS6_Lm4ES4_lEEPKS6_l)
        /*0224*/ 	.word	0x00000020


	//----- nvinfo : EIATTR_FRAME_SIZE
	.align		4
.L_144:
        /*0228*/ 	.byte	0x04, 0x11
        /*022a*/ 	.short	(.L_146 - .L_145)
	.align		4
.L_145:
        /*022c*/ 	.word	index@($__internal_6_$__cuda_sm20_rem_s64)
        /*0230*/ 	.word	0x00000000


	//----- nvinfo : EIATTR_FRAME_SIZE
	.align		4
.L_146:
        /*0234*/ 	.byte	0x04, 0x11
        /*0236*/ 	.short	(.L_148 - .L_147)
	.align		4
.L_147:
        /*0238*/ 	.word	index@($__internal_5_$__cuda_sm20_div_s64)
        /*023c*/ 	.word	0x00000000


	//----- nvinfo : EIATTR_FRAME_SIZE
	.align		4
.L_148:
        /*0240*/ 	.byte	0x04, 0x11
        /*0242*/ 	.short	(.L_150 - .L_149)
	.align		4
.L_149:
        /*0244*/ 	.word	index@(_ZN2at6native45_GLOBAL__N__efdd3984_12_NLLLoss2d_cu_e9278b4636nll_loss2d_backward_no_reduce_kernelIfEEvlNS_27GenericPackedTensorAccessorIlLm3ENS_16DefaultPtrTraitsElEENS3_IT_Lm3ES4_lEENS3_IS6_Lm4ES4_lEEPKS6_l)
        /*0248*/ 	.word	0x00000000


	//----- nvinfo : EIATTR_REGCOUNT
	.align		4
.L_150:
        /*024c*/ 	.byte	0x04, 0x2f
        /*024e*/ 	.short	(.L_152 - .L_151)
	.align		4
.L_151:
        /*0250*/ 	.word	index@(_ZN2at6native45_GLOBAL__N__efdd3984_12_NLLLoss2d_cu_e9278b4636nll_loss2d_backward_no_reduce_kernelIN3c104HalfEEEvlNS_27GenericPackedTensorAccessorIlLm3ENS_16DefaultPtrTraitsElEENS5_IT_Lm3ES6_lEENS5_IS8_Lm4ES6_lEEPKS8_l)
        /*0254*/ 	.word	0x00000020


	//----- nvinfo : EIATTR_FRAME_SIZE
	.align		4
.L_152:
        /*0258*/ 	.byte	0x04, 0x11
        /*025a*/ 	.short	(.L_154 - .L_153)
	.align		4
.L_153:
        /*025c*/ 	.word	index@($__internal_4_$__cuda_sm20_rem_s64)
        /*0260*/ 	.word	0x00000000


	//----- nvinfo : EIATTR_FRAME_SIZE
	.align		4
.L_154:
        /*0264*/ 	.byte	0x04, 0x11
        /*0266*/ 	.short	(.L_156 - .L_155)
	.align		4
.L_155:
        /*0268*/ 	.word	index@($__internal_3_$__cuda_sm20_div_s64)
        /*026c*/ 	.word	0x00000000


	//----- nvinfo : EIATTR_FRAME_SIZE
	.align		4
.L_156:
        /*0270*/ 	.byte	0x04, 0x11
        /*0272*/ 	.short	(.L_158 - .L_157)
	.align		4
.L_157:
        /*0274*/ 	.word	index@(_ZN2at6native45_GLOBAL__N__efdd3984_12_NLLLoss2d_cu_e9278b4636nll_loss2d_backward_no_reduce_kernelIN3c104HalfEEEvlNS_27GenericPackedTensorAccessorIlLm3ENS_16DefaultPtrTraitsElEENS5_IT_Lm3ES6_lEENS5_IS8_Lm4ES6_lEEPKS8_l)
        /*0278*/ 	.word	0x00000000


	//----- nvinfo : EIATTR_REGCOUNT
	.align		4
.L_158:
        /*027c*/ 	.byte	0x04, 0x2f
        /*027e*/ 	.short	(.L_160 - .L_159)
	.align		4
.L_159:
        /*0280*/ 	.word	index@(_ZN2at6native45_GLOBAL__N__efdd3984_12_NLLLoss2d_cu_e9278b4636nll_loss2d_backward_no_reduce_kernelIN3c108BFloat16EEEvlNS_27GenericPackedTensorAccessorIlLm3ENS_16DefaultPtrTraitsElEENS5_IT_Lm3ES6_lEENS5_IS8_Lm4ES6_lEEPKS8_l)
        /*0284*/ 	.word	0x00000020


	//----- nvinfo : EIATTR_FRAME_SIZE
	.align		4
.L_160:
        /*0288*/ 	.byte	0x04, 0x11
        /*028a*/ 	.short	(.L_162 - .L_161)
	.align		4
.L_161:
        /*028c*/ 	.word	index@($__internal_2_$__cuda_sm20_rem_s64)
        /*0290*/ 	.word	0x00000000


	//----- nvinfo : EIATTR_FRAME_SIZE
	.align		4
.L_162:
        /*0294*/ 	.byte	0x04, 0x11
        /*0296*/ 	.short	(.L_164 - .L_163)
	.align		4
.L_163:
        /*0298*/ 	.word	index@($__internal_1_$__cuda_sm20_div_s64)
        /*029c*/ 	.word	0x00000000


	//----- nvinfo : EIATTR_FRAME_SIZE
	.align		4
.L_164:
        /*02a0*/ 	.byte	0x04, 0x11
        /*02a2*/ 	.short	(.L_166 - .L_165)
	.align		4
.L_165:
        /*02a4*/ 	.word	index@(_ZN2at6native45_GLOBAL__N__efdd3984_12_NLLLoss2d_cu_e9278b4636nll_loss2d_backward_no_reduce_kernelIN3c108BFloat16EEEvlNS_27GenericPackedTensorAccessorIlLm3ENS_16DefaultPtrTraitsElEENS5_IT_Lm3ES6_lEENS5_IS8_Lm4ES6_lEEPKS8_l)
        /*02a8*/ 	.word	0x00000000


	//----- nvinfo : EIATTR_REGCOUNT
	.align		4
.L_166:
        /*02ac*/ 	.byte	0x04, 0x2f
        /*02ae*/ 	.short	(.L_168 - .L_167)
	.align		4
.L_167:
        /*02b0*/ 	.word	index@(_ZN2at6native45_GLOBAL__N__efdd3984_12_NLLLoss2d_cu_e9278b4626nll_loss2d_backward_kernelIdEEvPT_PKS3_PKlS6_S6_biiil)
        /*02b4*/ 	.word	0x00000020


	//----- nvinfo : EIATTR_FRAME_SIZE
	.align		4
.L_168:
        /*02b8*/ 	.byte	0x04, 0x11
        /*02ba*/ 	.short	(.L_170 - .L_169)
	.align		4
.L_169:
        /*02bc*/ 	.word	index@($__internal_0_$__cuda_sm20_div_rn_f64_full)
        /*02c0*/ 	.word	0x00000000


	//----- nvinfo : EIATTR_FRAME_SIZE
	.align		4
.L_170:
        /*02c4*/ 	.byte	0x04, 0x11
        /*02c6*/ 	.short	(.L_172 - .L_171)
	.align		4
.L_171:
        /*02c8*/ 	.word	index@(_ZN2at6native45_GLOBAL__N__efdd3984_12_NLLLoss2d_cu_e9278b4626nll_loss2d_backward_kernelIdEEvPT_PKS3_PKlS6_S6_biiil)
        /*02cc*/ 	.word	0x00000000


	//----- nvinfo : EIATTR_REGCOUNT
	.align		4
.L_172:
        /*02d0*/ 	.byte	0x04, 0x2f
        /*02d2*/ 	.short	(.L_174 - .L_173)
	.align		4
.L_173:
        /*02d4*/ 	.word	index@(_ZN2at6native45_GLOBAL__N__efdd3984_12_NLLLoss2d_cu_e9278b4626nll_loss2d_backward_kernelIfEEvPT_PKS3_PKlS6_S6_biiil)
        /*02d8*/ 	.word	0x0000001e


	//----- nvinfo : EIATTR_FRAME_SIZE
	.align		4
.L_174:
        /*02dc*/ 	.byte	0x04, 0x11
        /*02de*/ 	.short	(.L_176 - .L_175)
	.align		4
.L_175:
        /*02e0*/ 	.word	index@(_ZN2at6native45_GLOBAL__N__efdd3984_12_NLLLoss2d_cu_e9278b4626nll_loss2d_backward_kernelIfEEvPT_PKS3_PKlS6_S6_biiil)
        /*02e4*/ 	.word	0x00000000


	//----- nvinfo : EIATTR_REGCOUNT
	.align		4
.L_176:
        /*02e8*/ 	.byte	0x04, 0x2f
        /*02ea*/ 	.short	(.L_178 - .L_177)
	.align		4
.L_177:
        /*02ec*/ 	.word	index@(_ZN2at6native45_GLOBAL__N__efdd3984_12_NLLLoss2d_cu_e9278b4626nll_loss2d_backward_kernelIN3c104HalfEEEvPT_PKS5_PKlS8_S8_biiil)
        /*02f0*/ 	.word	0x0000001e


	//----- nvinfo : EIATTR_FRAME_SIZE
	.align		4
.L_178:
        /*02f4*/ 	.byte	0x04, 0x11
        /*02f6*/ 	.short	(.L_180 - .L_179)
	.align		4
.L_179:
        /*02f8*/ 	.word	index@(_ZN2at6native45_GLOBAL__N__efdd3984_12_NLLLoss2d_cu_e9278b4626nll_loss2d_backward_kernelIN3c104HalfEEEvPT_PKS5_PKlS8_S8_biiil)
        /*02fc*/ 	.word	0x00000000


	//----- nvinfo : EIATTR_REGCOUNT
	.align		4
.L_180:
        /*0300*/ 	.byte	0x04, 0x2f
        /*0302*/ 	.short	(.L_182 - .L_181)
	.align		4
.L_181:
        /*0304*/ 	.word	index@(_ZN2at6native45_GLOBAL__N__efdd3984_12_NLLLoss2d_cu_e9278b4626nll_loss2d_backward_kernelIN3c108BFloat16EEEvPT_PKS5_PKlS8_S8_biiil)
        /*0308*/ 	.word	0x0000001e


	//----- nvinfo : EIATTR_FRAME_SIZE
	.align		4
.L_182:
        /*030c*/ 	.byte	0x04, 0x11
        /*030e*/ 	.short	(.L_184 - .L_183)
	.align		4
.L_183:
        /*0310*/ 	.word	index@(_ZN2at6native45_GLOBAL__N__efdd3984_12_NLLLoss2d_cu_e9278b4626nll_loss2d_backward_kernelIN3c108BFloat16EEEvPT_PKS5_PKlS8_S8_biiil)
        /*0314*/ 	.word	0x00000000


	//----- nvinfo : EIATTR_MIN_STACK_SIZE
	.align		4
.L_184:
        /*0318*/ 	.byte	0x04, 0x12
        /*031a*/ 	.short	(.L_186 - .L_185)
	.align		4
.L_185:
        /*031c*/ 	.word	index@(_ZN2at6native45_GLOBAL__N__efdd3984_12_NLLLoss2d_cu_e9278b4626nll_loss2d_backward_kernelIN3c108BFloat16EEEvPT_PKS5_PKlS8_S8_biiil)
        /*0320*/ 	.word	0x00000000


	//----- nvinfo : EIATTR_MIN_STACK_SIZE
	.align		4
.L_186:
        /*0324*/ 	.byte	0x04, 0x12
        /*0326*/ 	.short	(.L_188 - .L_187)
	.align		4
.L_187:
        /*0328*/ 	.word	index@(_ZN2at6native45_GLOBAL__N__efdd3984_12_NLLLoss2d_cu_e9278b4626nll_loss2d_backward_kernelIN3c104HalfEEEvPT_PKS5_PKlS8_S8_biiil)
        /*032c*/ 	.word	0x00000000


	//----- nvinfo : EIATTR_MIN_STACK_SIZE
	.align		4
.L_188:
        /*0330*/ 	.byte	0x04, 0x12
        /*0332*/ 	.short	(.L_190 - .L_189)
	.align		4
.L_189:
        /*0334*/ 	.word	index@(_ZN2at6native45_GLOBAL__N__efdd3984_12_NLLLoss2d_cu_e9278b4626nll_loss2d_backward_kernelIfEEvPT_PKS3_PKlS6_S6_biiil)
        /*0338*/ 	.word	0x00000000


	//----- nvinfo : EIATTR_MIN_STACK_SIZE
	.align		4
.L_190:
        /*033c*/ 	.byte	0x04, 0x12
        /*033e*/ 	.short	(.L_192 - .L_191)
	.align		4
.L_191:
        /*0340*/ 	.word	index@(_ZN2at6native45_GLOBAL__N__efdd3984_12_NLLLoss2d_cu_e9278b4626nll_loss2d_backward_kernelIdEEvPT_PKS3_PKlS6_S6_biiil)
        /*0344*/ 	.word	0x00000000


	//----- nvinfo : EIATTR_MIN_STACK_SIZE
	.align		4
.L_192:
        /*0348*/ 	.byte	0x04, 0x12
        /*034a*/ 	.short	(.L_194 - .L_193)
	.align		4
.L_193:
        /*034c*/ 	.word	index@(_ZN2at6native45_GLOBAL__N__efdd3984_12_NLLLoss2d_cu_e9278b4636nll_loss2d_backward_no_reduce_kernelIN3c108BFloat16EEEvlNS_27GenericPackedTensorAccessorIlLm3ENS_16DefaultPtrTraitsElEENS5_IT_Lm3ES6_lEENS5_IS8_Lm4ES6_lEEPKS8_l)
        /*0350*/ 	.word	0x00000000


	//----- nvinfo : EIATTR_MIN_STACK_SIZE
	.align		4
.L_194:
        /*0354*/ 	.byte	0x04, 0x12
        /*0356*/ 	.short	(.L_196 - .L_195)
	.align		4
.L_195:
        /*0358*/ 	.word	index@(_ZN2at6native45_GLOBAL__N__efdd3984_12_NLLLoss2d_cu_e9278b4636nll_loss2d_backward_no_reduce_kernelIN3c104HalfEEEvlNS_27GenericPackedTensorAccessorIlLm3ENS_16DefaultPtrTraitsElEENS5_IT_Lm3ES6_lEENS5_IS8_Lm4ES6_lEEPKS8_l)
        /*035c*/ 	.word	0x00000000


	//----- nvinfo : EIATTR_MIN_STACK_SIZE
	.align		4
.L_196:
        /*0360*/ 	.byte	0x04, 0x12
        /*0362*/ 	.short	(.L_198 - .L_197)
	.align		4
.L_197:
        /*0364*/ 	.word	index@(_ZN2at6native45_GLOBAL__N__efdd3984_12_NLLLoss2d_cu_e9278b4636nll_loss2d_backward_no_reduce_kernelIfEEvlNS_27GenericPackedTensorAccessorIlLm3ENS_16DefaultPtrTraitsElEENS3_IT_Lm3ES4_lEENS3_IS6_Lm4ES4_lEEPKS6_l)
        /*0368*/ 	.word	0x00000000


	//----- nvinfo : EIATTR_MIN_STACK_SIZE
	.align		4
.L_198:
        /*036c*/ 	.byte	0x04, 0x12
        /*036e*/ 	.short	(.L_200 - .L_199)
	.align		4
.L_199:
        /*0370*/ 	.word	index@(_ZN2at6native45_GLOBAL__N__efdd3984_12_NLLLoss2d_cu_e9278b4636nll_loss2d_backward_no_reduce_kernelIdEEvlNS_27GenericPackedTensorAccessorIlLm3ENS_16DefaultPtrTraitsElEENS3_IT_Lm3ES4_lEENS3_IS6_Lm4ES4_lEEPKS6_l)
        /*0374*/ 	.word	0x00000000


	//----- nvinfo : EIATTR_MIN_STACK_SIZE
	.align		4
.L_200:
        /*0378*/ 	.byte	0x04, 0x12
        /*037a*/ 	.short	(.L_202 - .L_201)
	.align		4
.L_201:
        /*037c*/ 	.word	index@(_ZN2at6native45_GLOBAL__N__efdd3984_12_NLLLoss2d_cu_e9278b4625nll_loss2d_forward_kernelIN3c108BFloat16EflEEvPT_S6_PKS5_PKlS8_iiil)
        /*0380*/ 	.word	0x00000000


	//----- nvinfo : EIATTR_MIN_STACK_SIZE
	.align		4
.L_202:
        /*0384*/ 	.byte	0x04, 0x12
        /*0386*/ 	.short	(.L_204 - .L_203)
	.align		4
.L_203:
        /*0388*/ 	.word	index@(_ZN2at6native45_GLOBAL__N__efdd3984_12_NLLLoss2d_cu_e9278b4638nll_loss2d_forward_size_average_kernelIN3c108BFloat16EEEvPT_PKS5_)
        /*038c*/ 	.word	0x00000000


	//----- nvinfo : EIATTR_MIN_STACK_SIZE
	.align		4
.L_204:
        /*0390*/ 	.byte	0x04, 0x12
        /*0392*/ 	.short	(.L_206 - .L_205)
	.align		4
.L_205:
        /*0394*/ 	.word	index@(_ZN2at6native45_GLOBAL__N__efdd3984_12_NLLLoss2d_cu_e9278b4625nll_loss2d_forward_kernelIN3c108BFloat16EfiEEvPT_S6_PKS5_PKlS8_iiil)
        /*0398*/ 	.word	0x00000000


	//----- nvinfo : EIATTR_MIN_STACK_SIZE
	.align		4
.L_206:
        /*039c*/ 	.byte	0x04, 0x12
        /*039e*/ 	.short	(.L_208 - .L_207)
	.align		4
.L_207:
        /*03a0*/ 	.word	index@(_ZN2at6native45_GLOBAL__N__efdd3984_12_NLLLoss2d_cu_e9278b4625nll_loss2d_forward_kernelIN3c104HalfEflEEvPT_S6_PKS5_PKlS8_iiil)
        /*03a4*/ 	.word	0x00000000


	//----- nvinfo : EIATTR_MIN_STACK_SIZE
	.align		4
.L_208:
        /*03a8*/ 	.byte	0x04, 0x12
        /*03aa*/ 	.short	(.L_210 - .L_209)
	.align		4
.L_209:
        /*03ac*/ 	.word	index@(_ZN2at6native45_GLOBAL__N__efdd3984_12_NLLLoss2d_cu_e9278b4638nll_loss2d_forward_size_average_kernelIN3c104HalfEEEvPT_PKS5_)
        /*03b0*/ 	.word	0x00000000


	//----- nvinfo : EIATTR_MIN_STACK_SIZE
	.align		4
.L_210:
        /*03b4*/ 	.byte	0x04, 0x12
        /*03b6*/ 	.short	(.L_212 - .L_211)
	.align		4
.L_211:
        /*03b8*/ 	.word	index@(_ZN2at6native45_GLOBAL__N__efdd3984_12_NLLLoss2d_cu_e9278b4625nll_loss2d_forward_kernelIN3c104HalfEfiEEvPT_S6_PKS5_PKlS8_iiil)
        /*03bc*/ 	.word	0x00000000


	//----- nvinfo : EIATTR_MIN_STACK_SIZE
	.align		4
.L_212:
        /*03c0*/ 	.byte	0x04, 0x12
        /*03c2*/ 	.short	(.L_214 - .L_213)
	.align		4
.L_213:
        /*03c4*/ 	.word	index@(_ZN2at6native45_GLOBAL__N__efdd3984_12_NLLLoss2d_cu_e9278b4625nll_loss2d_forward_kernelIfflEEvPT_S4_PKS3_PKlS6_iiil)
        /*03c8*/ 	.word	0x00000000


	//----- nvinfo : EIATTR_MIN_STACK_SIZE
	.align		4
.L_214:
        /*03cc*/ 	.byte	0x04, 0x12
        /*03ce*/ 	.short	(.L_216 - .L_215)
	.align		4
.L_215:
        /*03d0*/ 	.word	index@(_ZN2at6native45_GLOBAL__N__efdd3984_12_NLLLoss2d_cu_e9278b4638nll_loss2d_forward_size_average_kernelIfEEvPT_PKS3_)
        /*03d4*/ 	.word	0x00000000


	//----- nvinfo : EIATTR_MIN_STACK_SIZE
	.align		4
.L_216:
        /*03d8*/ 	.byte	0x04, 0x12
        /*03da*/ 	.short	(.L_218 - .L_217)
	.align		4
.L_217:
        /*03dc*/ 	.word	index@(_ZN2at6native45_GLOBAL__N__efdd3984_12_NLLLoss2d_cu_e9278b4625nll_loss2d_forward_kernelIffiEEvPT_S4_PKS3_PKlS6_iiil)
        /*03e0*/ 	.word	0x00000000


	//----- nvinfo : EIATTR_MIN_STACK_SIZE
	.align		4
.L_218:
        /*03e4*/ 	.byte	0x04, 0x12
        /*03e6*/ 	.short	(.L_220 - .L_219)
	.align		4
.L_219:
        /*03e8*/ 	.word	index@(_ZN2at6native45_GLOBAL__N__efdd3984_12_NLLLoss2d_cu_e9278b4625nll_loss2d_forward_kernelIddlEEvPT_S4_PKS3_PKlS6_iiil)
        /*03ec*/ 	.word	0x00000000


	//----- nvinfo : EIATTR_MIN_STACK_SIZE
	.align		4
.L_220:
        /*03f0*/ 	.byte	0x04, 0x12
        /*03f2*/ 	.short	(.L_222 - .L_221)
	.align		4
.L_221:
        /*03f4*/ 	.word	index@(_ZN2at6native45_GLOBAL__N__efdd3984_12_NLLLoss2d_cu_e9278b4638nll_loss2d_forward_size_average_kernelIdEEvPT_PKS3_)
        /*03f8*/ 	.word	0x00000000


	//----- nvinfo : EIATTR_MIN_STACK_SIZE
	.align		4
.L_222:
        /*03fc*/ 	.byte	0x04, 0x12
        /*03fe*/ 	.short	(.L_224 - .L_223)
	.align		4
.L_223:
        /*0400*/ 	.word	index@(_ZN2at6native45_GLOBAL__N__efdd3984_12_NLLLoss2d_cu_e9278b4625nll_loss2d_forward_kernelIddiEEvPT_S4_PKS3_PKlS6_iiil)
        /*0404*/ 	.word	0x00000000


	//----- nvinfo : EIATTR_MIN_STACK_SIZE
	.align		4
.L_224:
        /*0408*/ 	.byte	0x04, 0x12
        /*040a*/ 	.short	(.L_226 - .L_225)
	.align		4
.L_225:
        /*040c*/ 	.word	index@(_ZN2at6native45_GLOBAL__N__efdd3984_12_NLLLoss2d_cu_e9278b4635nll_loss2d_forward_no_reduce_kernelIN3c108BFloat16EEEvlNS_27GenericPackedTensorAccessorIT_Lm4ENS_16DefaultPtrTraitsElEENS5_IlLm3ES7_lEENS5_IS6_Lm3ES7_lEEPKS6_l)
        /*0410*/ 	.word	0x00000000


	//----- nvinfo : EIATTR_MIN_STACK_SIZE
	.align		4
.L_226:
        /*0414*/ 	.byte	0x04, 0x12
        /*0416*/ 	.short	(.L_228 - .L_227)
	.align		4
.L_227:
        /*0418*/ 	.word	index@(_ZN2at6native45_GLOBAL__N__efdd3984_12_NLLLoss2d_cu_e9278b4635nll_loss2d_forward_no_reduce_kernelIN3c104HalfEEEvlNS_27GenericPackedTensorAccessorIT_Lm4ENS_16DefaultPtrTraitsElEENS5_IlLm3ES7_lEENS5_IS6_Lm3ES7_lEEPKS6_l)
        /*041c*/ 	.word	0x00000000


	//----- nvinfo : EIATTR_MIN_STACK_SIZE
	.align		4
.L_228:
        /*0420*/ 	.byte	0x04, 0x12
        /*0422*/ 	.short	(.L_230 - .L_229)
	.align		4
.L_229:
        /*0424*/ 	.word	index@(_ZN2at6native45_GLOBAL__N__efdd3984_12_NLLLoss2d_cu_e9278b4635nll_loss2d_forward_no_reduce_kernelIfEEvlNS_27GenericPackedTensorAccessorIT_Lm4ENS_16DefaultPtrTraitsElEENS3_IlLm3ES5_lEENS3_IS4_Lm3ES5_lEEPKS4_l)
        /*0428*/ 	.word	0x00000000


	//----- nvinfo : EIATTR_MIN_STACK_SIZE
	.align		4
.L_230:
        /*042c*/ 	.byte	0x04, 0x12
        /*042e*/ 	.short	(.L_232 - .L_231)
	.align		4
.L_231:
        /*0430*/ 	.word	index@(_ZN2at6native45_GLOBAL__N__efdd3984_12_NLLLoss2d_cu_e9278b4635nll_loss2d_forward_no_reduce_kernelIdEEvlNS_27GenericPackedTensorAccessorIT_Lm4ENS_16DefaultPtrTraitsElEENS3_IlLm3ES5_lEENS3_IS4_Lm3ES5_lEEPKS4_l)
        /*0434*/ 	.word	0x00000000
.L_232:


//--------------------- .nv.compat                --------------------------
	.section	.nv.compat,"",@"SHT_CUDA_COMPAT_INFO"
	.align	4
        /*0000*/ 	.byte	0x02, 0x09, 0x01, 0x00, 0x02, 0x02, 0x01, 0x00, 0x02, 0x05, 0x05, 0x00, 0x03, 0x07, 0x01, 0x01
        /*0010*/ 	.byte	0x02, 0x03, 0x00, 0x00, 0x02, 0x06, 0x01, 0x00, 0x04, 0x0b, 0x08, 0x00, 0x00, 0x00, 0x00, 0x00
        /*0020*/ 	.byte	0x00, 0x00, 0x00, 0x00


//--------------------- .nv.info._ZN2at6native45_GLOBAL__N__efdd3984_12_NLLLoss2d_cu_e9278b4626nll_loss2d_backward_kernelIN3c108BFloat16EEEvPT_PKS5_PKlS8_S8_biiil --------------------------
	.section	.nv.info._ZN2at6native45_GLOBAL__N__efdd3984_12_NLLLoss2d_cu_e9278b4626nll_loss2d_backward_kernelIN3c108BFloat16EEEvPT_PKS5_PKlS8_S8_biiil,"",@"SHT_CUDA_INFO"
	.sectionflags	@""
	.align	4


	//----- nvinfo : EIATTR_CUDA_API_VERSION
	.align		4
        /*0000*/ 	.byte	0x04, 0x37
        /*0002*/ 	.short	(.L_234 - .L_233)
.L_233:
        /*0004*/ 	.word	0x00000082


	//----- nvinfo : EIATTR_KPARAM_INFO
	.align		4
.L_234:
        /*0008*/ 	.byte	0x04, 0x17
        /*000a*/ 	.short	(.L_236 - .L_235)
.L_235:
        /*000c*/ 	.word	0x00000000
        /*0010*/ 	.short	0x0009
        /*0012*/ 	.short	0x0038
        /*0014*/ 	.byte	0x00, 0xf0, 0x21, 0x00


	//----- nvinfo : EIATTR_KPARAM_INFO
	.align		4
.L_236:
        /*0018*/ 	.byte	0x04, 0x17
        /*001a*/ 	.short	(.L_238 - .L_237)
.L_237:
        /*001c*/ 	.word	0x00000000
        /*0020*/ 	.short	0x0008
        /*0022*/ 	.short	0x0034
        /*0024*/ 	.byte	0x00, 0xf0, 0x11, 0x00


	//----- nvinfo : EIATTR_KPARAM_INFO
	.align		4
.L_238:
        /*0028*/ 	.byte	0x04, 0x17
        /*002a*/ 	.short	(.L_240 - .L_239)
.L_239:
        /*002c*/ 	.word	0x00000000
        /*0030*/ 	.short	0x0007
        /*0032*/ 	.short	0x0030
        /*0034*/ 	.byte	0x00, 0xf0, 0x11, 0x00


	//----- nvinfo : EIATTR_KPARAM_INFO
	.align		4
.L_240:
        /*0038*/ 	.byte	0x04, 0x17
        /*003a*/ 	.short	(.L_242 - .L_241)
.L_241:
        /*003c*/ 	.word	0x00000000
        /*0040*/ 	.short	0x0006
        /*0042*/ 	.short	0x002c
        /*0044*/ 	.byte	0x00, 0xf0, 0x11, 0x00


	//----- nvinfo : EIATTR_KPARAM_INFO
	.align		4
.L_242:
        /*0048*/ 	.byte	0x04, 0x17
        /*004a*/ 	.short	(.L_244 - .L_243)
.L_243:
        /*004c*/ 	.word	0x00000000
        /*0050*/ 	.short	0x0005
        /*0052*/ 	.short	0x0028
        /*0054*/ 	.byte	0x00, 0xf0, 0x05, 0x00


	//----- nvinfo : EIATTR_KPARAM_INFO
	.align		4
.L_244:
        /*0058*/ 	.byte	0x04, 0x17
        /*005a*/ 	.short	(.L_246 - .L_245)
.L_245:
        /*005c*/ 	.word	0x00000000
        /*0060*/ 	.short	0x0004
        /*0062*/ 	.short	0x0020
        /*0064*/ 	.byte	0x00, 0xf0, 0x21, 0x00


	//----- nvinfo : EIATTR_KPARAM_INFO
	.align		4
.L_246:
        /*0068*/ 	.byte	0x04, 0x17
        /*006a*/ 	.short	(.L_248 - .L_247)
.L_247:
        /*006c*/ 	.word	0x00000000
        /*0070*/ 	.short	0x0003
        /*0072*/ 	.short	0x0018
        /*0074*/ 	.byte	0x00, 0xf0, 0x21, 0x00


	//----- nvinfo : EIATTR_KPARAM_INFO
	.align		4
.L_248:
        /*0078*/ 	.byte	0x04, 0x17
        /*007a*/ 	.short	(.L_250 - .L_249)
.L_249:
        /*007c*/ 	.word	0x00000000
        /*0080*/ 	.short	0x0002
        /*0082*/ 	.short	0x0010
        /*0084*/ 	.byte	0x00, 0xf0, 0x21, 0x00


	//----- nvinfo : EIATTR_KPARAM_INFO
	.align		4
.L_250:
        /*0088*/ 	.byte	0x04, 0x17
        /*008a*/ 	.short	(.L_252 - .L_251)
.L_251:
        /*008c*/ 	.word	0x00000000
        /*0090*/ 	.short	0x0001
        /*0092*/ 	.short	0x0008
        /*0094*/ 	.byte	0x00, 0xf0, 0x21, 0x00


	//----- nvinfo : EIATTR_KPARAM_INFO
	.align		4
.L_252:
        /*0098*/ 	.byte	0x04, 0x17
        /*009a*/ 	.short	(.L_254 - .L_253)
.L_253:
        /*009c*/ 	.word	0x00000000
        /*00a0*/ 	.short	0x0000
        /*00a2*/ 	.short	0x0000
        /*00a4*/ 	.byte	0x00, 0xf0, 0x21, 0x00


	//----- nvinfo : EIATTR_SPARSE_MMA_MASK
	.align		4
.L_254:
        /*00a8*/ 	.byte	0x03, 0x50
        /*00aa*/ 	.short	0x0000


	//----- nvinfo : EIATTR_MAXREG_COUNT
	.align		4
        /*00ac*/ 	.byte	0x03, 0x1b
        /*00ae*/ 	.short	0x0040


	//----- nvinfo : EIATTR_EXTERNS
	.align		4
        /*00b0*/ 	.byte	0x04, 0x0f
        /*00b2*/ 	.short	(.L_256 - .L_255)


	//   ....[0]....
	.align		4
.L_255:
        /*00b4*/ 	.word	index@(__assertfail)


	//----- nvinfo : EIATTR_MERCURY_ISA_VERSION
	.align		4
.L_256:
        /*00b8*/ 	.byte	0x03, 0x5f
        /*00ba*/ 	.short	0x0101


	//----- nvinfo : EIATTR_SYSCALL_OFFSETS
	.align		4
        /*00bc*/ 	.byte	0x04, 0x46
        /*00be*/ 	.short	(.L_258 - .L_257)


	//   ....[0]....
.L_257:
        /*00c0*/ 	.word	0x000005f0


	//   ....[1]....
        /*00c4*/ 	.word	0x00000790


	//   ....[2]....
        /*00c8*/ 	.word	0x00000b60


	//   ....[3]....
        /*00cc*/ 	.word	0x00000d00


	//----- nvinfo : EIATTR_EXIT_INSTR_OFFSETS
	.align		4
.L_258:
        /*00d0*/ 	.byte	0x04, 0x1c
        /*00d2*/ 	.short	(.L_260 - .L_259)


	//   ....[0]....
.L_259:
        /*00d4*/ 	.word	0x000002b0


	//   ....[1]....
        /*00d8*/ 	.word	0x000008c0


	//   ....[2]....
        /*00dc*/ 	.word	0x00000dd0


	//----- nvinfo : EIATTR_MAX_THREADS
	.align		4
.L_260:
        /*00e0*/ 	.byte	0x04, 0x05
        /*00e2*/ 	.short	(.L_262 - .L_261)
.L_261:
        /*00e4*/ 	.word	0x00000400
        /*00e8*/ 	.word	0x00000001
        /*00ec*/ 	.word	0x00000001


	//----- nvinfo : EIATTR_CRS_STACK_SIZE
	.align		4
.L_262:
        /*00f0*/ 	.byte	0x04, 0x1e
        /*00f2*/ 	.short	(.L_264 - .L_263)
.L_263:
        /*00f4*/ 	.word	0x00000000


	//----- nvinfo : EIATTR_CBANK_PARAM_SIZE
	.align		4
.L_264:
        /*00f8*/ 	.byte	0x03, 0x19
        /*00fa*/ 	.short	0x0040


	//----- nvinfo : EIATTR_PARAM_CBANK
	.align		4
        /*00fc*/ 	.byte	0x04, 0x0a
        /*00fe*/ 	.short	(.L_266 - .L_265)
	.align		4
.L_265:
        /*0100*/ 	.word	index@(.nv.constant0._ZN2at6native45_GLOBAL__N__efdd3984_12_NLLLoss2d_cu_e9278b4626nll_loss2d_backward_kernelIN3c108BFloat16EEEvPT_PKS5_PKlS8_S8_biiil)
        /*0104*/ 	.short	0x0210
        /*0106*/ 	.short	0x0040


	//----- nvinfo : EIATTR_SW_WAR
	.align		4
.L_266:
        /*0108*/ 	.byte	0x04, 0x36
        /*010a*/ 	.short	(.L_268 - .L_267)
.L_267:
        /*010c*/ 	.word	0x00000008
.L_268:


//--------------------- .nv.info._ZN2at6native45_GLOBAL__N__efdd3984_12_NLLLoss2d_cu_e9278b4626nll_loss2d_backward_kernelIN3c104HalfEEEvPT_PKS5_PKlS8_S8_biiil --------------------------
	.section	.nv.info._ZN2at6native45_GLOBAL__N__efdd3984_12_NLLLoss2d_cu_e9278b4626nll_loss2d_backward_kernelIN3c104HalfEEEvPT_PKS5_PKlS8_S8_biiil,"",@"SHT_CUDA_INFO"
	.sectionflags	@""
	.align	4


	//----- nvinfo : EIATTR_CUDA_API_VERSION
	.align		4
        /*0000*/ 	.byte	0x04, 0x37
        /*0002*/ 	.short	(.L_270 - .L_269)
.L_269:
        /*0004*/ 	.word	0x00000082


	//----- nvinfo : EIATTR_KPARAM_INFO
	.align		4
.L_270:
        /*0008*/ 	.byte	0x04, 0x17
        /*000a*/ 	.short	(.L_272 - .L_271)
.L_271:
        /*000c*/ 	.word	0x00000000
        /*0010*/ 	.short	0x0009
        /*0012*/ 	.short	0x0038
        /*0014*/ 	.byte	0x00, 0xf0, 0x21, 0x00


	//----- nvinfo : EIATTR_KPARAM_INFO
	.align		4
.L_272:
        /*0018*/ 	.byte	0x04, 0x17
        /*001a*/ 	.short	(.L_274 - .L_273)
.L_273:
        /*001c*/ 	.word	0x00000000
        /*0020*/ 	.short	0x0008
        /*0022*/ 	.short	0x0034
        /*0024*/ 	.byte	0x00, 0xf0, 0x11, 0x00


	//----- nvinfo : EIATTR_KPARAM_INFO
	.align		4
.L_274:
        /*0028*/ 	.byte	0x04, 0x17
        /*002a*/ 	.short	(.L_276 - .L_275)
.L_275:
        /*002c*/ 	.word	0x00000000
        /*0030*/ 	.short	0x0007
        /*0032*/ 	.short	0x0030
        /*0034*/ 	.byte	0x00, 0xf0, 0x11, 0x00


	//----- nvinfo : EIATTR_KPARAM_INFO
	.align		4
.L_276:
        /*0038*/ 	.byte	0x04, 0x17
        /*003a*/ 	.short	(.L_278 - .L_277)
.L_277:
        /*003c*/ 	.word	0x00000000
        /*0040*/ 	.short	0x0006
        /*0042*/ 	.short	0x002c
        /*0044*/ 	.byte	0x00, 0xf0, 0x11, 0x00


	//----- nvinfo : EIATTR_KPARAM_INFO
	.align		4
.L_278:
        /*0048*/ 	.byte	0x04, 0x17
        /*004a*/ 	.short	(.L_280 - .L_279)
.L_279:
        /*004c*/ 	.word	0x00000000
        /*0050*/ 	.short	0x0005
        /*0052*/ 	.short	0x0028
        /*0054*/ 	.byte	0x00, 0xf0, 0x05, 0x00


	//----- nvinfo : EIATTR_KPARAM_INFO
	.align		4
.L_280:
        /*0058*/ 	.byte	0x04, 0x17
        /*005a*/ 	.short	(.L_282 - .L_281)
.L_281:
        /*005c*/ 	.word	0x00000000
        /*0060*/ 	.short	0x0004
        /*0062*/ 	.short	0x0020
        /*0064*/ 	.byte	0x00, 0xf0, 0x21, 0x00


	//----- nvinfo : EIATTR_KPARAM_INFO
	.align		4
.L_282:
        /*0068*/ 	.byte	0x04, 0x17
        /*006a*/ 	.short	(.L_284 - .L_283)
.L_283:
        /*006c*/ 	.word	0x00000000
        /*0070*/ 	.short	0x0003
        /*0072*/ 	.short	0x0018
        /*0074*/ 	.byte	0x00, 0xf0, 0x21, 0x00


	//----- nvinfo : EIATTR_KPARAM_INFO
	.align		4
.L_284:
        /*0078*/ 	.byte	0x04, 0x17
        /*007a*/ 	.short	(.L_286 - .L_285)
.L_285:
        /*007c*/ 	.word	0x00000000
        /*0080*/ 	.short	0x0002
        /*0082*/ 	.short	0x0010
        /*0084*/ 	.byte	0x00, 0xf0, 0x21, 0x00


	//----- nvinfo : EIATTR_KPARAM_INFO
	.align		4
.L_286:
        /*0088*/ 	.byte	0x04, 0x17
        /*008a*/ 	.short	(.L_288 - .L_287)
.L_287:
        /*008c*/ 	.word	0x00000000
        /*0090*/ 	.short	0x0001
        /*0092*/ 	.short	0x0008
        /*0094*/ 	.byte	0x00, 0xf0, 0x21, 0x00


	//----- nvinfo : EIATTR_KPARAM_INFO
	.align		4
.L_288:
        /*0098*/ 	.byte	0x04, 0x17
        /*009a*/ 	.short	(.L_290 - .L_289)
.L_289:
        /*009c*/ 	.word	0x00000000
        /*00a0*/ 	.short	0x0000
        /*00a2*/ 	.short	0x0000
        /*00a4*/ 	.byte	0x00, 0xf0, 0x21, 0x00


	//----- nvinfo : EIATTR_SPARSE_MMA_MASK
	.align		4
.L_290:
        /*00a8*/ 	.byte	0x03, 0x50
        /*00aa*/ 	.short	0x0000


	//----- nvinfo : EIATTR_MAXREG_COUNT
	.align		4
        /*00ac*/ 	.byte	0x03, 0x1b
        /*00ae*/ 	.short	0x0040


	//----- nvinfo : EIATTR_EXTERNS
	.align		4
        /*00b0*/ 	.byte	0x04, 0x0f
        /*00b2*/ 	.short	(.L_292 - .L_291)


	//   ....[0]....
	.align		4
.L_291:
        /*00b4*/ 	.word	index@(__assertfail)


	//----- nvinfo : EIATTR_MERCURY_ISA_VERSION
	.align		4
.L_292:
        /*00b8*/ 	.byte	0x03, 0x5f
        /*00ba*/ 	.short	0x0101


	//----- nvinfo : EIATTR_SYSCALL_OFFSETS
	.align		4
        /*00bc*/ 	.byte	0x04, 0x46
        /*00be*/ 	.short	(.L_294 - .L_293)


	//   ....[0]....
.L_293:
        /*00c0*/ 	.word	0x000005e0


	//   ....[1]....
        /*00c4*/ 	.word	0x00000780


	//   ....[2]....
        /*00c8*/ 	.word	0x00000b50


	//   ....[3]....
        /*00cc*/ 	.word	0x00000cf0


	//----- nvinfo : EIATTR_EXIT_INSTR_OFFSETS
	.align		4
.L_294:
        /*00d0*/ 	.byte	0x04, 0x1c
        /*00d2*/ 	.short	(.L_296 - .L_295)


	//   ....[0]....
.L_295:
        /*00d4*/ 	.word	0x00000280


	//   ....[1]....
        /*00d8*/ 	.word	0x000008b0


	//   ....[2]....
        /*00dc*/ 	.word	0x00000dc0


	//----- nvinfo : EIATTR_MAX_THREADS
	.align		4
.L_296:
        /*00e0*/ 	.byte	0x04, 0x05
        /*00e2*/ 	.short	(.L_298 - .L_297)
.L_297:
        /*00e4*/ 	.word	0x00000400
        /*00e8*/ 	.word	0x00000001
        /*00ec*/ 	.word	0x00000001


	//----- nvinfo : EIATTR_CRS_STACK_SIZE
	.align		4
.L_298:
        /*00f0*/ 	.byte	0x04, 0x1e
        /*00f2*/ 	.short	(.L_300 - .L_299)
.L_299:
        /*00f4*/ 	.word	0x00000000


	//----- nvinfo : EIATTR_CBANK_PARAM_SIZE
	.align		4
.L_300:
        /*00f8*/ 	.byte	0x03, 0x19
        /*00fa*/ 	.short	0x0040


	//----- nvinfo : EIATTR_PARAM_CBANK
	.align		4
        /*00fc*/ 	.byte	0x04, 0x0a
        /*00fe*/ 	.short	(.L_302 - .L_301)
	.align		4
.L_301:
        /*0100*/ 	.word	index@(.nv.constant0._ZN2at6native45_GLOBAL__N__efdd3984_12_NLLLoss2d_cu_e9278b4626nll_loss2d_backward_kernelIN3c104HalfEEEvPT_PKS5_PKlS8_S8_biiil)
        /*0104*/ 	.short	0x0210
        /*0106*/ 	.short	0x0040


	//----- nvinfo : EIATTR_SW_WAR
	.align		4
.L_302:
        /*0108*/ 	.byte	0x04, 0x36
        /*010a*/ 	.short	(.L_304 - .L_303)
.L_303:
        /*010c*/ 	.word	0x00000008
.L_304:


//--------------------- .nv.info._ZN2at6native45_GLOBAL__N__efdd3984_12_NLLLoss2d_cu_e9278b4626nll_loss2d_backward_kernelIfEEvPT_PKS3_PKlS6_S6_biiil --------------------------
	.section	.nv.info._ZN2at6native45_GLOBAL__N__efdd3984_12_NLLLoss2d_cu_e9278b4626nll_loss2d_backward_kernelIfEEvPT_PKS3_PKlS6_S6_biiil,"",@"SHT_CUDA_INFO"
	.sectionflags	@""
	.align	4


	//----- nvinfo : EIATTR_CUDA_API_VERSION
	.align		4
        /*0000*/ 	.byte	0x04, 0x37
        /*0002*/ 	.short	(.L_306 - .L_305)
.L_305:
        /*0004*/ 	.word	0x00000082


	//----- nvinfo : EIATTR_KPARAM_INFO
	.align		4
.L_306:
        /*0008*/ 	.byte	0x04, 0x17
        /*000a*/ 	.short	(.L_308 - .L_307)
.L_307:
        /*000c*/ 	.word	0x00000000
        /*0010*/ 	.short	0x0009
        /*0012*/ 	.short	0x0038
        /*0014*/ 	.byte	0x00, 0xf0, 0x21, 0x00


	//----- nvinfo : EIATTR_KPARAM_INFO
	.align		4
.L_308:
        /*0018*/ 	.byte	0x04, 0x17
        /*001a*/ 	.short	(.L_310 - .L_309)
.L_309:
        /*001c*/ 	.word	0x00000000
        /*0020*/ 	.short	0x0008
        /*0022*/ 	.short	0x0034
        /*0024*/ 	.byte	0x00, 0xf0, 0x11, 0x00


	//----- nvinfo : EIATTR_KPARAM_INFO
	.align		4
.L_310:
        /*0028*/ 	.byte	0x04, 0x17
        /*002a*/ 	.short	(.L_312 - .L_311)
.L_311:
        /*002c*/ 	.word	0x00000000
        /*0030*/ 	.short	0x0007
        /*0032*/ 	.short	0x0030
        /*0034*/ 	.byte	0x00, 0xf0, 0x11, 0x00


	//----- nvinfo : EIATTR_KPARAM_INFO
	.align		4
.L_312:
        /*0038*/ 	.byte	0x04, 0x17
        /*003a*/ 	.short	(.L_314 - .L_313)
.L_313:
        /*003c*/ 	.word	0x00000000
        /*0040*/ 	.short	0x0006
        /*0042*/ 	.short	0x002c
        /*0044*/ 	.byte	0x00, 0xf0, 0x11, 0x00


	//----- nvinfo : EIATTR_KPARAM_INFO
	.align		4
.L_314:
        /*0048*/ 	.byte	0x04, 0x17
        /*004a*/ 	.short	(.L_316 - .L_315)
.L_315:
        /*004c*/ 	.word	0x00000000
        /*0050*/ 	.short	0x0005
        /*0052*/ 	.short	0x0028
        /*0054*/ 	.byte	0x00, 0xf0, 0x05, 0x00


	//----- nvinfo : EIATTR_KPARAM_INFO
	.align		4
.L_316:
        /*0058*/ 	.byte	0x04, 0x17
        /*005a*/ 	.short	(.L_318 - .L_317)
.L_317:
        /*005c*/ 	.word	0x00000000
        /*0060*/ 	.short	0x0004
        /*0062*/ 	.short	0x0020
        /*0064*/ 	.byte	0x00, 0xf0, 0x21, 0x00


	//----- nvinfo : EIATTR_KPARAM_INFO
	.align		4
.L_318:
        /*0068*/ 	.byte	0x04, 0x17
        /*006a*/ 	.short	(.L_320 - .L_319)
.L_319:
        /*006c*/ 	.word	0x00000000
        /*0070*/ 	.short	0x0003
        /*0072*/ 	.short	0x0018
        /*0074*/ 	.byte	0x00, 0xf0, 0x21, 0x00


	//----- nvinfo : EIATTR_KPARAM_INFO
	.align		4
.L_320:
        /*0078*/ 	.byte	0x04, 0x17
        /*007a*/ 	.short	(.L_322 - .L_321)
.L_321:
        /*007c*/ 	.word	0x00000000
        /*0080*/ 	.short	0x0002
        /*0082*/ 	.short	0x0010
        /*0084*/ 	.byte	0x00, 0xf0, 0x21, 0x00


	//----- nvinfo : EIATTR_KPARAM_INFO
	.align		4
.L_322:
        /*0088*/ 	.byte	0x04, 0x17
        /*008a*/ 	.short	(.L_324 - .L_323)
.L_323:
        /*008c*/ 	.word	0x00000000
        /*0090*/ 	.short	0x0001
        /*0092*/ 	.short	0x0008
        /*0094*/ 	.byte	0x00, 0xf0, 0x21, 0x00


	//----- nvinfo : EIATTR_KPARAM_INFO
	.align		4
.L_324:
        /*0098*/ 	.byte	0x04, 0x17
        /*009a*/ 	.short	(.L_326 - .L_325)
.L_325:
        /*009c*/ 	.word	0x00000000
        /*00a0*/ 	.short	0x0000
        /*00a2*/ 	.short	0x0000
        /*00a4*/ 	.byte	0x00, 0xf0, 0x21, 0x00


	//----- nvinfo : EIATTR_SPARSE_MMA_MASK
	.align		4
.L_326:
        /*00a8*/ 	.byte	0x03, 0x50
        /*00aa*/ 	.short	0x0000


	//----- nvinfo : EIATTR_MAXREG_COUNT
	.align		4
        /*00ac*/ 	.byte	0x03, 0x1b
        /*00ae*/ 	.short	0x0040


	//----- nvinfo : EIATTR_EXTERNS
	.align		4
        /*00b0*/ 	.byte	0x04, 0x0f
        /*00b2*/ 	.short	(.L_328 - .L_327)


	//   ....[0]....
	.align		4
.L_327:
        /*00b4*/ 	.word	index@(__assertfail)


	//----- nvinfo : EIATTR_MERCURY_ISA_VERSION
	.align		4
.L_328:
        /*00b8*/ 	.byte	0x03, 0x5f
        /*00ba*/ 	.short	0x0101


	//----- nvinfo : EIATTR_SYSCALL_OFFSETS
	.align		4
        /*00bc*/ 	.byte	0x04, 0x46
        /*00be*/ 	.short	(.L_330 - .L_329)


	//   ....[0]....
.L_329:
        /*00c0*/ 	.word	0x00000580


	//   ....[1]....
        /*00c4*/ 	.word	0x00000720


	//   ....[2]....
        /*00c8*/ 	.word	0x00000ad0


	//   ....[3]....
        /*00cc*/ 	.word	0x00000c70


	//----- nvinfo : EIATTR_EXIT_INSTR_OFFSETS
	.align		4
.L_330:
        /*00d0*/ 	.byte	0x04, 0x1c
        /*00d2*/ 	.short	(.L_332 - .L_331)


	//   ....[0]....
.L_331:
        /*00d4*/ 	.word	0x00000240


	//   ....[1]....
        /*00d8*/ 	.word	0x00000830


	//   ....[2]....
        /*00dc*/ 	.word	0x00000d40


	//----- nvinfo : EIATTR_MAX_THREADS
	.align		4
.L_332:
        /*00e0*/ 	.byte	0x04, 0x05
        /*00e2*/ 	.short	(.L_334 - .L_333)
.L_333:
        /*00e4*/ 	.word	0x00000400
        /*00e8*/ 	.word	0x00000001
        /*00ec*/ 	.word	0x00000001


	//----- nvinfo : EIATTR_CRS_STACK_SIZE
	.align		4
.L_334:
        /*00f0*/ 	.byte	0x04, 0x1e
        /*00f2*/ 	.short	(.L_336 - .L_335)
.L_335:
        /*00f4*/ 	.word	0x00000000


	//----- nvinfo : EIATTR_CBANK_PARAM_SIZE
	.align		4
.L_336:
        /*00f8*/ 	.byte	0x03, 0x19
        /*00fa*/ 	.short	0x0040


	//----- nvinfo : EIATTR_PARAM_CBANK
	.align		4
        /*00fc*/ 	.byte	0x04, 0x0a
        /*00fe*/ 	.short	(.L_338 - .L_337)
	.align		4
.L_337:
        /*0100*/ 	.word	index@(.nv.constant0._ZN2at6native45_GLOBAL__N__efdd3984_12_NLLLoss2d_cu_e9278b4626nll_loss2d_backward_kernelIfEEvPT_PKS3_PKlS6_S6_biiil)
        /*0104*/ 	.short	0x0210
        /*0106*/ 	.short	0x0040


	//----- nvinfo : EIATTR_SW_WAR
	.align		4
.L_338:
        /*0108*/ 	.byte	0x04, 0x36
        /*010a*/ 	.short	(.L_340 - .L_339)
.L_339:
        /*010c*/ 	.word	0x00000008
.L_340:


//--------------------- .nv.info._ZN2at6native45_GLOBAL__N__efdd3984_12_NLLLoss2d_cu_e9278b4626nll_loss2d_backward_kernelIdEEvPT_PKS3_PKlS6_S6_biiil --------------------------
	.section	.nv.info._ZN2at6native45_GLOBAL__N__efdd3984_12_NLLLoss2d_cu_e9278b4626nll_loss2d_backward_kernelIdEEvPT_PKS3_PKlS6_S6_biiil,"",@"SHT_CUDA_INFO"
	.sectionflags	@""
	.align	4


	//----- nvinfo : EIATTR_CUDA_API_VERSION
	.align		4
        /*0000*/ 	.byte	0x04, 0x37
        /*0002*/ 	.short	(.L_342 - .L_341)
.L_341:
        /*0004*/ 	.word	0x00000082


	//----- nvinfo : EIATTR_KPARAM_INFO
	.align		4
.L_342:
        /*0008*/ 	.byte	0x04, 0x17
        /*000a*/ 	.short	(.L_344 - .L_343)
.L_343:
        /*000c*/ 	.word	0x00000000
        /*0010*/ 	.short	0x0009
        /*0012*/ 	.short	0x0038
        /*0014*/ 	.byte	0x00, 0xf0, 0x21, 0x00


	//----- nvinfo : EIATTR_KPARAM_INFO
	.align		4
.L_344:
        /*0018*/ 	.byte	0x04, 0x17
        /*001a*/ 	.short	(.L_346 - .L_345)
.L_345:
        /*001c*/ 	.word	0x00000000
        /*0020*/ 	.short	0x0008
        /*0022*/ 	.short	0x0034
        /*0024*/ 	.byte	0x00, 0xf0, 0x11, 0x00


	//----- nvinfo : EIATTR_KPARAM_INFO
	.align		4
.L_346:
        /*0028*/ 	.byte	0x04, 0x17
        /*002a*/ 	.short	(.L_348 - .L_347)
.L_347:
        /*002c*/ 	.word	0x00000000
        /*0030*/ 	.short	0x0007
        /*0032*/ 	.short	0x0030
        /*0034*/ 	.byte	0x00, 0xf0, 0x11, 0x00


	//----- nvinfo : EIATTR_KPARAM_INFO
	.align		4
.L_348:
        /*0038*/ 	.byte	0x04, 0x17
        /*003a*/ 	.short	(.L_350 - .L_349)
.L_349:
        /*003c*/ 	.word	0x00000000
        /*0040*/ 	.short	0x0006
        /*0042*/ 	.short	0x002c
        /*0044*/ 	.byte	0x00, 0xf0, 0x11, 0x00


	//----- nvinfo : EIATTR_KPARAM_INFO
	.align		4
.L_350:
        /*0048*/ 	.byte	0x04, 0x17
        /*004a*/ 	.short	(.L_352 - .L_351)
.L_351:
        /*004c*/ 	.word	0x00000000
        /*0050*/ 	.short	0x0005
        /*0052*/ 	.short	0x0028
        /*0054*/ 	.byte	0x00, 0xf0, 0x05, 0x00


	//----- nvinfo : EIATTR_KPARAM_INFO
	.align		4
.L_352:
        /*0058*/ 	.byte	0x04, 0x17
        /*005a*/ 	.short	(.L_354 - .L_353)
.L_353:
        /*005c*/ 	.word	0x00000000
        /*0060*/ 	.short	0x0004
        /*0062*/ 	.short	0x0020
        /*0064*/ 	.byte	0x00, 0xf0, 0x21, 0x00


	//----- nvinfo : EIATTR_KPARAM_INFO
	.align		4
.L_354:
        /*0068*/ 	.byte	0x04, 0x17
        /*006a*/ 	.short	(.L_356 - .L_355)
.L_355:
        /*006c*/ 	.word	0x00000000
        /*0070*/ 	.short	0x0003
        /*0072*/ 	.short	0x0018
        /*0074*/ 	.byte	0x00, 0xf0, 0x21, 0x00


	//----- nvinfo : EIATTR_KPARAM_INFO
	.align		4
.L_356:
        /*0078*/ 	.byte	0x04, 0x17
        /*007a*/ 	.short	(.L_358 - .L_357)
.L_357:
        /*007c*/ 	.word	0x00000000
        /*0080*/ 	.short	0x0002
        /*0082*/ 	.short	0x0010
        /*0084*/ 	.byte	0x00, 0xf0, 0x21, 0x00


	//----- nvinfo : EIATTR_KPARAM_INFO
	.align		4
.L_358:
        /*0088*/ 	.byte	0x04, 0x17
        /*008a*/ 	.short	(.L_360 - .L_359)
.L_359:
        /*008c*/ 	.word	0x00000000
        /*0090*/ 	.short	0x0001
        /*0092*/ 	.short	0x0008
        /*0094*/ 	.byte	0x00, 0xf0, 0x21, 0x00


	//----- nvinfo : EIATTR_KPARAM_INFO
	.align		4
.L_360:
        /*0098*/ 	.byte	0x04, 0x17
        /*009a*/ 	.short	(.L_362 - .L_361)
.L_361:
        /*009c*/ 	.word	0x00000000
        /*00a0*/ 	.short	0x0000
        /*00a2*/ 	.short	0x0000
        /*00a4*/ 	.byte	0x00, 0xf0, 0x21, 0x00


	//----- nvinfo : EIATTR_SPARSE_MMA_MASK
	.align		4
.L_362:
        /*00a8*/ 	.byte	0x03, 0x50
        /*00aa*/ 	.short	0x0000


	//----- nvinfo : EIATTR_MAXREG_COUNT
	.align		4
        /*00ac*/ 	.byte	0x03, 0x1b
        /*00ae*/ 	.short	0x0040


	//----- nvinfo : EIATTR_EXTERNS
	.align		4
        /*00b0*/ 	.byte	0x04, 0x0f
        /*00b2*/ 	.short	(.L_364 - .L_363)


	//   ....[0]....
	.align		4
.L_363:
        /*00b4*/ 	.word	index@(__assertfail)


	//----- nvinfo : EIATTR_MERCURY_ISA_VERSION
	.align		4
.L_364:
        /*00b8*/ 	.byte	0x03, 0x5f
        /*00ba*/ 	.short	0x0101


	//----- nvinfo : EIATTR_SYSCALL_OFFSETS
	.align		4
        /*00bc*/ 	.byte	0x04, 0x46
        /*00be*/ 	.short	(.L_366 - .L_365)


	//   ....[0]....
.L_365:
        /*00c0*/ 	.word	0x000006a0


	//   ....[1]....
        /*00c4*/ 	.word	0x00000840


	//   ....[2]....
        /*00c8*/ 	.word	0x00000bf0


	//   ....[3]....
        /*00cc*/ 	.word	0x00000d90


	//----- nvinfo : EIATTR_EXIT_INSTR_OFFSETS
	.align		4
.L_366:
        /*00d0*/ 	.byte	0x04, 0x1c
        /*00d2*/ 	.short	(.L_368 - .L_367)


	//   ....[0]....
.L_367:
        /*00d4*/ 	.word	0x00000380


	//   ....[1]....
        /*00d8*/ 	.word	0x00000950


	//   ....[2]....
        /*00dc*/ 	.word	0x00000e70


	//----- nvinfo : EIATTR_MAX_THREADS
	.align		4
.L_368:
        /*00e0*/ 	.byte	0x04, 0x05
        /*00e2*/ 	.short	(.L_370 - .L_369)
.L_369:
        /*00e4*/ 	.word	0x00000400
        /*00e8*/ 	.word	0x00000001
        /*00ec*/ 	.word	0x00000001


	//----- nvinfo : EIATTR_CRS_STACK_SIZE
	.align		4
.L_370:
        /*00f0*/ 	.byte	0x04, 0x1e
        /*00f2*/ 	.short	(.L_372 - .L_371)
.L_371:
        /*00f4*/ 	.word	0x00000000


	//----- nvinfo : EIATTR_CBANK_PARAM_SIZE
	.align		4
.L_372:
        /*00f8*/ 	.byte	0x03, 0x19
        /*00fa*/ 	.short	0x0040


	//----- nvinfo : EIATTR_PARAM_CBANK
	.align		4
        /*00fc*/ 	.byte	0x04, 0x0a
        /*00fe*/ 	.short	(.L_374 - .L_373)
	.align		4
.L_373:
        /*0100*/ 	.word	index@(.nv.constant0._ZN2at6native45_GLOBAL__N__efdd3984_12_NLLLoss2d_cu_e9278b4626nll_loss2d_backward_kernelIdEEvPT_PKS3_PKlS6_S6_biiil)
        /*0104*/ 	.short	0x0210
        /*0106*/ 	.short	0x0040


	//----- nvinfo : EIATTR_SW_WAR
	.align		4
.L_374:
        /*0108*/ 	.byte	0x04, 0x36
        /*010a*/ 	.short	(.L_376 - .L_375)
.L_375:
        /*010c*/ 	.word	0x00000008
.L_376:


//--------------------- .nv.info._ZN2at6native45_GLOBAL__N__efdd3984_12_NLLLoss2d_cu_e9278b4636nll_loss2d_backward_no_reduce_kernelIN3c108BFloat16EEEvlNS_27GenericPackedTensorAccessorIlLm3ENS_16DefaultPtrTraitsElEENS5_IT_Lm3ES6_lEENS5_IS8_Lm4ES6_lEEPKS8_l --------------------------
	.section	.nv.info._ZN2at6native45_GLOBAL__N__efdd3984_12_NLLLoss2d_cu_e9278b4636nll_loss2d_backward_no_reduce_kernelIN3c108BFloat16EEEvlNS_27GenericPackedTensorAccessorIlLm3ENS_16DefaultPtrTraitsElEENS5_IT_Lm3ES6_lEENS5_IS8_Lm4ES6_lEEPKS8_l,"",@"SHT_CUDA_INFO"
	.sectionflags	@""
	.align	4


	//----- nvinfo : EIATTR_CUDA_API_VERSION
	.align		4
        /*0000*/ 	.byte	0x04, 0x37
        /*0002*/ 	.short	(.L_378 - .L_377)
.L_377:
        /*0004*/ 	.word	0x00000082


	//----- nvinfo : EIATTR_KPARAM_INFO
	.align		4
.L_378:
        /*0008*/ 	.byte	0x04, 0x17
        /*000a*/ 	.short	(.L_380 - .L_379)
.L_379:
        /*000c*/ 	.word	0x00000000
        /*0010*/ 	.short	0x0005
        /*0012*/ 	.short	0x00c8
        /*0014*/ 	.byte	0x00, 0xf0, 0x21, 0x00


	//----- nvinfo : EIATTR_KPARAM_INFO
	.align		4
.L_380:
        /*0018*/ 	.byte	0x04, 0x17
        /*001a*/ 	.short	(.L_382 - .L_381)
.L_381:
        /*001c*/ 	.word	0x00000000
        /*0020*/ 	.short	0x0004
        /*0022*/ 	.short	0x00c0
        /*0024*/ 	.byte	0x00, 0xf0, 0x21, 0x00


	//----- nvinfo : EIATTR_KPARAM_INFO
	.align		4
.L_382:
        /*0028*/ 	.byte	0x04, 0x17
        /*002a*/ 	.short	(.L_384 - .L_383)
.L_383:
        /*002c*/ 	.word	0x00000000
        /*0030*/ 	.short	0x0003
        /*0032*/ 	.short	0x0078
        /*0034*/ 	.byte	0x00, 0xf0, 0x21, 0x01


	//----- nvinfo : EIATTR_KPARAM_INFO
	.align		4
.L_384:
        /*0038*/ 	.byte	0x04, 0x17
        /*003a*/ 	.short	(.L_386 - .L_385)
.L_385:
        /*003c*/ 	.word	0x00000000
        /*0040*/ 	.short	0x0002
        /*0042*/ 	.short	0x0040
        /*0044*/ 	.byte	0x00, 0xf0, 0xe1, 0x00


	//----- nvinfo : EIATTR_KPARAM_INFO
	.align		4
.L_386:
        /*0048*/ 	.byte	0x04, 0x17
        /*004a*/ 	.short	(.L_388 - .L_387)
.L_387:
        /*004c*/ 	.word	0x00000000
        /*0050*/ 	.short	0x0001
        /*0052*/ 	.short	0x0008
        /*0054*/ 	.byte	0x00, 0xf0, 0xe1, 0x00


	//----- nvinfo : EIATTR_KPARAM_INFO
	.align		4
.L_388:
        /*0058*/ 	.byte	0x04, 0x17
        /*005a*/ 	.short	(.L_390 - .L_389)
.L_389:
        /*005c*/ 	.word	0x00000000
        /*0060*/ 	.short	0x0000
        /*0062*/ 	.short	0x0000
        /*0064*/ 	.byte	0x00, 0xf0, 0x21, 0x00


	//----- nvinfo : EIATTR_SPARSE_MMA_MASK
	.align		4
.L_390:
        /*0068*/ 	.byte	0x03, 0x50
        /*006a*/ 	.short	0x0000


	//----- nvinfo : EIATTR_MAXREG_COUNT
	.align		4
        /*006c*/ 	.byte	0x03, 0x1b
        /*006e*/ 	.short	0x0040


	//----- nvinfo : EIATTR_EXTERNS
	.align		4
        /*0070*/ 	.byte	0x04, 0x0f
        /*0072*/ 	.short	(.L_392 - .L_391)


	//   ....[0]....
	.align		4
.L_391:
        /*0074*/ 	.word	index@(__assertfail)


	//----- nvinfo : EIATTR_MERCURY_ISA_VERSION
	.align		4
.L_392:
        /*0078*/ 	.byte	0x03, 0x5f
        /*007a*/ 	.short	0x0101


	//----- nvinfo : EIATTR_SYSCALL_OFFSETS
	.align		4
        /*007c*/ 	.byte	0x04, 0x46
        /*007e*/ 	.short	(.L_394 - .L_393)


	//   ....[0]....
.L_393:
        /*0080*/ 	.word	0x00000dc0


	//   ....[1]....
        /*0084*/ 	.word	0x00001da0


	//----- nvinfo : EIATTR_EXIT_INSTR_OFFSETS
	.align		4
.L_394:
        /*0088*/ 	.byte	0x04, 0x1c
        /*008a*/ 	.short	(.L_396 - .L_395)


	//   ....[0]....
.L_395:
        /*008c*/ 	.word	0x00000090


	//   ....[1]....
        /*0090*/ 	.word	0x000011d0


	//   ....[2]....
        /*0094*/ 	.word	0x00002130


	//----- nvinfo : EIATTR_MAX_THREADS
	.align		4
.L_396:
        /*0098*/ 	.byte	0x04, 0x05
        /*009a*/ 	.short	(.L_398 - .L_397)
.L_397:
        /*009c*/ 	.word	0x00000400
        /*00a0*/ 	.word	0x00000001
        /*00a4*/ 	.word	0x00000001


	//----- nvinfo : EIATTR_CRS_STACK_SIZE
	.align		4
.L_398:
        /*00a8*/ 	.byte	0x04, 0x1e
        /*00aa*/ 	.short	(.L_400 - .L_399)
.L_399:
        /*00ac*/ 	.word	0x00000000


	//----- nvinfo : EIATTR_CBANK_PARAM_SIZE
	.align		4
.L_400:
        /*00b0*/ 	.byte	0x03, 0x19
        /*00b2*/ 	.short	0x00d0


	//----- nvinfo : EIATTR_PARAM_CBANK
	.align		4
        /*00b4*/ 	.byte	0x04, 0x0a
        /*00b6*/ 	.short	(.L_402 - .L_401)
	.align		4
.L_401:
        /*00b8*/ 	.word	index@(.nv.constant0._ZN2at6native45_GLOBAL__N__efdd3984_12_NLLLoss2d_cu_e9278b4636nll_loss2d_backward_no_reduce_kernelIN3c108BFloat16EEEvlNS_27GenericPackedTensorAccessorIlLm3ENS_16DefaultPtrTraitsElEENS5_IT_Lm3ES6_lEENS5_IS8_Lm4ES6_lEEPKS8_l)
        /*00bc*/ 	.short	0x0210
        /*00be*/ 	.short	0x00d0


	//----- nvinfo : EIATTR_SW_WAR
	.align		4
.L_402:
        /*00c0*/ 	.byte	0x04, 0x36
        /*00c2*/ 	.short	(.L_404 - .L_403)
.L_403:
        /*00c4*/ 	.word	0x00000008
.L_404:


//--------------------- .nv.info._ZN2at6native45_GLOBAL__N__efdd3984_12_NLLLoss2d_cu_e9278b4636nll_loss2d_backward_no_reduce_kernelIN3c104HalfEEEvlNS_27GenericPackedTensorAccessorIlLm3ENS_16DefaultPtrTraitsElEENS5_IT_Lm3ES6_lEENS5_IS8_Lm4ES6_lEEPKS8_l --------------------------
	.section	.nv.info._ZN2at6native45_GLOBAL__N__efdd3984_12_NLLLoss2d_cu_e9278b4636nll_loss2d_backward_no_reduce_kernelIN3c104HalfEEEvlNS_27GenericPackedTensorAccessorIlLm3ENS_16DefaultPtrTraitsElEENS5_IT_Lm3ES6_lEENS5_IS8_Lm4ES6_lEEPKS8_l,"",@"SHT_CUDA_INFO"
	.sectionflags	@""
	.align	4


	//----- nvinfo : EIATTR_CUDA_API_VERSION
	.align		4
        /*0000*/ 	.byte	0x04, 0x37
        /*0002*/ 	.short	(.L_406 - .L_405)
.L_405:
        /*0004*/ 	.word	0x00000082


	//----- nvinfo : EIATTR_KPARAM_INFO
	.align		4
.L_406:
        /*0008*/ 	.byte	0x04, 0x17
        /*000a*/ 	.short	(.L_408 - .L_407)
.L_407:
        /*000c*/ 	.word	0x00000000
        /*0010*/ 	.short	0x0005
        /*0012*/ 	.short	0x00c8
        /*0014*/ 	.byte	0x00, 0xf0, 0x21, 0x00


	//----- nvinfo : EIATTR_KPARAM_INFO
	.align		4
.L_408:
        /*0018*/ 	.byte	0x04, 0x17
        /*001a*/ 	.short	(.L_410 - .L_409)
.L_409:
        /*001c*/ 	.word	0x00000000
        /*0020*/ 	.short	0x0004
        /*0022*/ 	.short	0x00c0
        /*0024*/ 	.byte	0x00, 0xf0, 0x21, 0x00


	//----- nvinfo : EIATTR_KPARAM_INFO
	.align		4
.L_410:
        /*0028*/ 	.byte	0x04, 0x17
        /*002a*/ 	.short	(.L_412 - .L_411)
.L_411:
        /*002c*/ 	.word	0x00000000
        /*0030*/ 	.short	0x0003
        /*0032*/ 	.short	0x0078
        /*0034*/ 	.byte	0x00, 0xf0, 0x21, 0x01


	//----- nvinfo : EIATTR_KPARAM_INFO
	.align		4
.L_412:
        /*0038*/ 	.byte	0x04, 0x17
        /*003a*/ 	.short	(.L_414 - .L_413)
.L_413:
        /*003c*/ 	.word	0x00000000
        /*0040*/ 	.short	0x0002
        /*0042*/ 	.short	0x0040
        /*0044*/ 	.byte	0x00, 0xf0, 0xe1, 0x00


	//----- nvinfo : EIATTR_KPARAM_INFO
	.align		4
.L_414:
        /*0048*/ 	.byte	0x04, 0x17
        /*004a*/ 	.short	(.L_416 - .L_415)
.L_415:
        /*004c*/ 	.word	0x00000000
        /*0050*/ 	.short	0x0001
        /*0052*/ 	.short	0x0008
        /*0054*/ 	.byte	0x00, 0xf0, 0xe1, 0x00


	//----- nvinfo : EIATTR_KPARAM_INFO
	.align		4
.L_416:
        /*0058*/ 	.byte	0x04, 0x17
        /*005a*/ 	.short	(.L_418 - .L_417)
.L_417:
        /*005c*/ 	.word	0x00000000
        /*0060*/ 	.short	0x0000
        /*0062*/ 	.short	0x0000
        /*0064*/ 	.byte	0x00, 0xf0, 0x21, 0x00


	//----- nvinfo : EIATTR_SPARSE_MMA_MASK
	.align		4
.L_418:
        /*0068*/ 	.byte	0x03, 0x50
        /*006a*/ 	.short	0x0000


	//----- nvinfo : EIATTR_MAXREG_COUNT
	.align		4
        /*006c*/ 	.byte	0x03, 0x1b
        /*006e*/ 	.short	0x0040


	//----- nvinfo : EIATTR_EXTERNS
	.align		4
        /*0070*/ 	.byte	0x04, 0x0f
        /*0072*/ 	.short	(.L_420 - .L_419)


	//   ....[0]....
	.align		4
.L_419:
        /*0074*/ 	.word	index@(__assertfail)


	//----- nvinfo : EIATTR_MERCURY_ISA_VERSION
	.align		4
.L_420:
        /*0078*/ 	.byte	0x03, 0x5f
        /*007a*/ 	.short	0x0101


	//----- nvinfo : EIATTR_SYSCALL_OFFSETS
	.align		4
        /*007c*/ 	.byte	0x04, 0x46
        /*007e*/ 	.short	(.L_422 - .L_421)


	//   ....[0]....
.L_421:
        /*0080*/ 	.word	0x00000dc0


	//   ....[1]....
        /*0084*/ 	.word	0x00001d70


	//----- nvinfo : EIATTR_EXIT_INSTR_OFFSETS
	.align		4
.L_422:
        /*0088*/ 	.byte	0x04, 0x1c
        /*008a*/ 	.short	(.L_424 - .L_423)


	//   ....[0]....
.L_423:
        /*008c*/ 	.word	0x00000090


	//   ....[1]....
        /*0090*/ 	.word	0x000011a0


	//   ....[2]....
        /*0094*/ 	.word	0x00002100


	//----- nvinfo : EIATTR_MAX_THREADS
	.align		4
.L_424:
        /*0098*/ 	.byte	0x04, 0x05
        /*009a*/ 	.short	(.L_426 - .L_425)
.L_425:
        /*009c*/ 	.word	0x00000400
        /*00a0*/ 	.word	0x00000001
        /*00a4*/ 	.word	0x00000001


	//----- nvinfo : EIATTR_CRS_STACK_SIZE
	.align		4
.L_426:
        /*00a8*/ 	.byte	0x04, 0x1e
        /*00aa*/ 	.short	(.L_428 - .L_427)
.L_427:
        /*00ac*/ 	.word	0x00000000


	//----- nvinfo : EIATTR_CBANK_PARAM_SIZE
	.align		4
.L_428:
        /*00b0*/ 	.byte	0x03, 0x19
        /*00b2*/ 	.short	0x00d0


	//----- nvinfo : EIATTR_PARAM_CBANK
	.align		4
        /*00b4*/ 	.byte	0x04, 0x0a
        /*00b6*/ 	.short	(.L_430 - .L_429)
	.align		4
.L_429:
        /*00b8*/ 	.word	index@(.nv.constant0._ZN2at6native45_GLOBAL__N__efdd3984_12_NLLLoss2d_cu_e9278b4636nll_loss2d_backward_no_reduce_kernelIN3c104HalfEEEvlNS_27GenericPackedTensorAccessorIlLm3ENS_16DefaultPtrTraitsElEENS5_IT_Lm3ES6_lEENS5_IS8_Lm4ES6_lEEPKS8_l)
        /*00bc*/ 	.short	0x0210
        /*00be*/ 	.short	0x00d0


	//----- nvinfo : EIATTR_SW_WAR
	.align		4
.L_430:
        /*00c0*/ 	.byte	0x04, 0x36
        /*00c2*/ 	.short	(.L_432 - .L_431)
.L_431:
        /*00c4*/ 	.word	0x00000008
.L_432:


//--------------------- .nv.info._ZN2at6native45_GLOBAL__N__efdd3984_12_NLLLoss2d_cu_e9278b4636nll_loss2d_backward_no_reduce_kernelIfEEvlNS_27GenericPackedTensorAccessorIlLm3ENS_16DefaultPtrTraitsElEENS3_IT_Lm3ES4_lEENS3_IS6_Lm4ES4_lEEPKS6_l --------------------------
	.section	.nv.info._ZN2at6native45_GLOBAL__N__efdd3984_12_NLLLoss2d_cu_e9278b4636nll_loss2d_backward_no_reduce_kernelIfEEvlNS_27GenericPackedTensorAccessorIlLm3ENS_16DefaultPtrTraitsElEENS3_IT_Lm3ES4_lEENS3_IS6_Lm4ES4_lEEPKS6_l,"",@"SHT_CUDA_INFO"
	.sectionflags	@""
	.align	4


	//----- nvinfo : EIATTR_CUDA_API_VERSION
	.align		4
        /*0000*/ 	.byte	0x04, 0x37
        /*0002*/ 	.short	(.L_434 - .L_433)
.L_433:
        /*0004*/ 	.word	0x00000082


	//----- nvinfo : EIATTR_KPARAM_INFO
	.align		4
.L_434:
        /*0008*/ 	.byte	0x04, 0x17
        /*000a*/ 	.short	(.L_436 - .L_435)
.L_435:
        /*000c*/ 	.word	0x00000000
        /*0010*/ 	.short	0x0005
        /*0012*/ 	.short	0x00c8
        /*0014*/ 	.byte	0x00, 0xf0, 0x21, 0x00


	//----- nvinfo : EIATTR_KPARAM_INFO
	.align		4
.L_436:
        /*0018*/ 	.byte	0x04, 0x17
        /*001a*/ 	.short	(.L_438 - .L_437)
.L_437:
        /*001c*/ 	.word	0x00000000
        /*0020*/ 	.short	0x0004
        /*0022*/ 	.short	0x00c0
        /*0024*/ 	.byte	0x00, 0xf0, 0x21, 0x00


	//----- nvinfo : EIATTR_KPARAM_INFO
	.align		4
.L_438:
        /*0028*/ 	.byte	0x04, 0x17
        /*002a*/ 	.short	(.L_440 - .L_439)
.L_439:
        /*002c*/ 	.word	0x00000000
        /*0030*/ 	.short	0x0003
        /*0032*/ 	.short	0x0078
        /*0034*/ 	.byte	0x00, 0xf0, 0x21, 0x01


	//----- nvinfo : EIATTR_KPARAM_INFO
	.align		4
.L_440:
        /*0038*/ 	.byte	0x04, 0x17
        /*003a*/ 	.short	(.L_442 - .L_441)
.L_441:
        /*003c*/ 	.word	0x00000000
        /*0040*/ 	.short	0x0002
        /*0042*/ 	.short	0x0040
        /*0044*/ 	.byte	0x00, 0xf0, 0xe1, 0x00


	//----- nvinfo : EIATTR_KPARAM_INFO
	.align		4
.L_442:
        /*0048*/ 	.byte	0x04, 0x17
        /*004a*/ 	.short	(.L_444 - .L_443)
.L_443:
        /*004c*/ 	.word	0x00000000
        /*0050*/ 	.short	0x0001
        /*0052*/ 	.short	0x0008
        /*0054*/ 	.byte	0x00, 0xf0, 0xe1, 0x00


	//----- nvinfo : EIATTR_KPARAM_INFO
	.align		4
.L_444:
        /*0058*/ 	.byte	0x04, 0x17
        /*005a*/ 	.short	(.L_446 - .L_445)
.L_445:
        /*005c*/ 	.word	0x00000000
        /*0060*/ 	.short	0x0000
        /*0062*/ 	.short	0x0000
        /*0064*/ 	.byte	0x00, 0xf0, 0x21, 0x00


	//----- nvinfo : EIATTR_SPARSE_MMA_MASK
	.align		4
.L_446:
        /*0068*/ 	.byte	0x03, 0x50
        /*006a*/ 	.short	0x0000


	//----- nvinfo : EIATTR_MAXREG_COUNT
	.align		4
        /*006c*/ 	.byte	0x03, 0x1b
        /*006e*/ 	.short	0x0040


	//----- nvinfo : EIATTR_EXTERNS
	.align		4
        /*0070*/ 	.byte	0x04, 0x0f
        /*0072*/ 	.short	(.L_448 - .L_447)


	//   ....[0]....
	.align		4
.L_447:
        /*0074*/ 	.word	index@(__assertfail)


	//----- nvinfo : EIATTR_MERCURY_ISA_VERSION
	.align		4
.L_448:
        /*0078*/ 	.byte	0x03, 0x5f
        /*007a*/ 	.short	0x0101


	//----- nvinfo : EIATTR_SYSCALL_OFFSETS
	.align		4
        /*007c*/ 	.byte	0x04, 0x46
        /*007e*/ 	.short	(.L_450 - .L_449)


	//   ....[0]....
.L_449:
        /*0080*/ 	.word	0x00000dc0


	//   ....[1]....
        /*0084*/ 	.word	0x00001d40


	//----- nvinfo : EIATTR_EXIT_INSTR_OFFSETS
	.align		4
.L_450:
        /*0088*/ 	.byte	0x04, 0x1c
        /*008a*/ 	.short	(.L_452 - .L_451)


	//   ....[0]....
.L_451:
        /*008c*/ 	.word	0x00000090


	//   ....[1]....
        /*0090*/ 	.word	0x00001170


	//   ....[2]....
        /*0094*/ 	.word	0x000020b0


	//----- nvinfo : EIATTR_MAX_THREADS
	.align		4
.L_452:
        /*0098*/ 	.byte	0x04, 0x05
        /*009a*/ 	.short	(.L_454 - .L_453)
.L_453:
        /*009c*/ 	.word	0x00000400
        /*00a0*/ 	.word	0x00000001
        /*00a4*/ 	.word	0x00000001


	//----- nvinfo : EIATTR_CRS_STACK_SIZE
	.align		4
.L_454:
        /*00a8*/ 	.byte	0x04, 0x1e
        /*00aa*/ 	.short	(.L_456 - .L_455)
.L_455:
        /*00ac*/ 	.word	0x00000000


	//----- nvinfo : EIATTR_CBANK_PARAM_SIZE
	.align		4
.L_456:
        /*00b0*/ 	.byte	0x03, 0x19
        /*00b2*/ 	.short	0x00d0


	//----- nvinfo : EIATTR_PARAM_CBANK
	.align		4
        /*00b4*/ 	.byte	0x04, 0x0a
        /*00b6*/ 	.short	(.L_458 - .L_457)
	.align		4
.L_457:
        /*00b8*/ 	.word	index@(.nv.constant0._ZN2at6native45_GLOBAL__N__efdd3984_12_NLLLoss2d_cu_e9278b4636nll_loss2d_backward_no_reduce_kernelIfEEvlNS_27GenericPackedTensorAccessorIlLm3ENS_16DefaultPtrTraitsElEENS3_IT_Lm3ES4_lEENS3_IS6_Lm4ES4_lEEPKS6_l)
        /*00bc*/ 	.short	0x0210
        /*00be*/ 	.short	0x00d0


	//----- nvinfo : EIATTR_SW_WAR
	.align		4
.L_458:
        /*00c0*/ 	.byte	0x04, 0x36
        /*00c2*/ 	.short	(.L_460 - .L_459)
.L_459:
        /*00c4*/ 	.word	0x00000008
.L_460:


//--------------------- .nv.info._ZN2at6native45_GLOBAL__N__efdd3984_12_NLLLoss2d_cu_e9278b4636nll_loss2d_backward_no_reduce_kernelIdEEvlNS_27GenericPackedTensorAccessorIlLm3ENS_16DefaultPtrTraitsElEENS3_IT_Lm3ES4_lEENS3_IS6_Lm4ES4_lEEPKS6_l --------------------------
	.section	.nv.info._ZN2at6native45_GLOBAL__N__efdd3984_12_NLLLoss2d_cu_e9278b4636nll_loss2d_backward_no_reduce_kernelIdEEvlNS_27GenericPackedTensorAccessorIlLm3ENS_16DefaultPtrTraitsElEENS3_IT_Lm3ES4_lEENS3_IS6_Lm4ES4_lEEPKS6_l,"",@"SHT_CUDA_INFO"
	.sectionflags	@""
	.align	4


	//----- nvinfo : EIATTR_CUDA_API_VERSION
	.align		4
        /*0000*/ 	.byte	0x04, 0x37
        /*0002*/ 	.short	(.L_462 - .L_461)
.L_461:
        /*0004*/ 	.word	0x00000082


	//----- nvinfo : EIATTR_KPARAM_INFO
	.align		4
.L_462:
        /*0008*/ 	.byte	0x04, 0x17
        /*000a*/ 	.short	(.L_464 - .L_463)
.L_463:
        /*000c*/ 	.word	0x00000000
        /*0010*/ 	.short	0x0005
        /*0012*/ 	.short	0x00c8
        /*0014*/ 	.byte	0x00, 0xf0, 0x21, 0x00


	//----- nvinfo : EIATTR_KPARAM_INFO
	.align		4
.L_464:
        /*0018*/ 	.byte	0x04, 0x17
        /*001a*/ 	.short	(.L_466 - .L_465)
.L_465:
        /*001c*/ 	.word	0x00000000
        /*0020*/ 	.short	0x0004
        /*0022*/ 	.short	0x00c0
        /*0024*/ 	.byte	0x00, 0xf0, 0x21, 0x00


	//----- nvinfo : EIATTR_KPARAM_INFO
	.align		4
.L_466:
        /*0028*/ 	.byte	0x04, 0x17
        /*002a*/ 	.short	(.L_468 - .L_467)
.L_467:
        /*002c*/ 	.word	0x00000000
        /*0030*/ 	.short	0x0003
        /*0032*/ 	.short	0x0078
        /*0034*/ 	.byte	0x00, 0xf0, 0x21, 0x01


	//----- nvinfo : EIATTR_KPARAM_INFO
	.align		4
.L_468:
        /*0038*/ 	.byte	0x04, 0x17
        /*003a*/ 	.short	(.L_470 - .L_469)
.L_469:
        /*003c*/ 	.word	0x00000000
        /*0040*/ 	.short	0x0002
        /*0042*/ 	.short	0x0040
        /*0044*/ 	.byte	0x00, 0xf0, 0xe1, 0x00


	//----- nvinfo : EIATTR_KPARAM_INFO
	.align		4
.L_470:
        /*0048*/ 	.byte	0x04, 0x17
        /*004a*/ 	.short	(.L_472 - .L_471)
.L_471:
        /*004c*/ 	.word	0x00000000
        /*0050*/ 	.short	0x0001
        /*0052*/ 	.short	0x0008
        /*0054*/ 	.byte	0x00, 0xf0, 0xe1, 0x00


	//----- nvinfo : EIATTR_KPARAM_INFO
	.align		4
.L_472:
        /*0058*/ 	.byte	0x04, 0x17
        /*005a*/ 	.short	(.L_474 - .L_473)
.L_473:
        /*005c*/ 	.word	0x00000000
        /*0060*/ 	.short	0x0000
        /*0062*/ 	.short	0x0000
        /*0064*/ 	.byte	0x00, 0xf0, 0x21, 0x00


	//----- nvinfo : EIATTR_SPARSE_MMA_MASK
	.align		4
.L_474:
        /*0068*/ 	.byte	0x03, 0x50
        /*006a*/ 	.short	0x0000


	//----- nvinfo : EIATTR_MAXREG_COUNT
	.align		4
        /*006c*/ 	.byte	0x03, 0x1b
        /*006e*/ 	.short	0x0040


	//----- nvinfo : EIATTR_EXTERNS
	.align		4
        /*0070*/ 	.byte	0x04, 0x0f
        /*0072*/ 	.short	(.L_476 - .L_475)


	//   ....[0]....
	.align		4
.L_475:
        /*0074*/ 	.word	index@(__assertfail)


	//----- nvinfo : EIATTR_MERCURY_ISA_VERSION
	.align		4
.L_476:
        /*0078*/ 	.byte	0x03, 0x5f
        /*007a*/ 	.short	0x0101


	//----- nvinfo : EIATTR_SYSCALL_OFFSETS
	.align		4
        /*007c*/ 	.byte	0x04, 0x46
        /*007e*/ 	.short	(.L_478 - .L_477)


	//   ....[0]....
.L_477:
        /*0080*/ 	.word	0x00000dc0


	//   ....[1]....
        /*0084*/ 	.word	0x00001d50


	//----- nvinfo : EIATTR_EXIT_INSTR_OFFSETS
	.align		4
.L_478:
        /*0088*/ 	.byte	0x04, 0x1c
        /*008a*/ 	.short	(.L_480 - .L_479)


	//   ....[0]....
.L_479:
        /*008c*/ 	.word	0x00000090


	//   ....[1]....
        /*0090*/ 	.word	0x00001180


	//   ....[2]....
        /*0094*/ 	.word	0x000020c0


	//----- nvinfo : EIATTR_MAX_THREADS
	.align		4
.L_480:
        /*0098*/ 	.byte	0x04, 0x05
        /*009a*/ 	.short	(.L_482 - .L_481)
.L_481:
        /*009c*/ 	.word	0x00000400
        /*00a0*/ 	.word	0x00000001
        /*00a4*/ 	.word	0x00000001


	//----- nvinfo : EIATTR_CRS_STACK_SIZE
	.align		4
.L_482:
        /*00a8*/ 	.byte	0x04, 0x1e
        /*00aa*/ 	.short	(.L_484 - .L_483)
.L_483:
        /*00ac*/ 	.word	0x00000000


	//----- nvinfo : EIATTR_CBANK_PARAM_SIZE
	.align		4
.L_484:
        /*00b0*/ 	.byte	0x03, 0x19
        /*00b2*/ 	.short	0x00d0


	//----- nvinfo : EIATTR_PARAM_CBANK
	.align		4
        /*00b4*/ 	.byte	0x04, 0x0a
        /*00b6*/ 	.short	(.L_486 - .L_485)
	.align		4
.L_485:
        /*00b8*/ 	.word	index@(.nv.constant0._ZN2at6native45_GLOBAL__N__efdd3984_12_NLLLoss2d_cu_e9278b4636nll_loss2d_backward_no_reduce_kernelIdEEvlNS_27GenericPackedTensorAccessorIlLm3ENS_16DefaultPtrTraitsElEENS3_IT_Lm3ES4_lEENS3_IS6_Lm4ES4_lEEPKS6_l)
        /*00bc*/ 	.short	0x0210
        /*00be*/ 	.short	0x00d0


	//----- nvinfo : EIATTR_SW_WAR
	.align		4
.L_486:
        /*00c0*/ 	.byte	0x04, 0x36
        /*00c2*/ 	.short	(.L_488 - .L_487)
.L_487:
        /*00c4*/ 	.word	0x00000008
.L_488:


//--------------------- .nv.info._ZN2at6native45_GLOBAL__N__efdd3984_12_NLLLoss2d_cu_e9278b4625nll_loss2d_forward_kernelIN3c108BFloat16EflEEvPT_S6_PKS5_PKlS8_iiil --------------------------
	.section	.nv.info._ZN2at6native45_GLOBAL__N__efdd3984_12_NLLLoss2d_cu_e9278b4625nll_loss2d_forward_kernelIN3c108BFloat16EflEEvPT_S6_PKS5_PKlS8_iiil,"",@"SHT_CUDA_INFO"
	.sectionflags	@""
	.align	4


	//----- nvinfo : EIATTR_CUDA_API_VERSION
	.align		4
        /*0000*/ 	.byte	0x04, 0x37
        /*0002*/ 	.short	(.L_490 - .L_489)
.L_489:
        /*0004*/ 	.word	0x00000082


	//----- nvinfo : EIATTR_KPARAM_INFO
	.align		4
.L_490:
        /*0008*/ 	.byte	0x04, 0x17
        /*000a*/ 	.short	(.L_492 - .L_491)
.L_491:
        /*000c*/ 	.word	0x00000000
        /*0010*/ 	.short	0x0008
        /*0012*/ 	.short	0x0038
        /*0014*/ 	.byte	0x00, 0xf0, 0x21, 0x00


	//----- nvinfo : EIATTR_KPARAM_INFO
	.align		4
.L_492:
        /*0018*/ 	.byte	0x04, 0x17
        /*001a*/ 	.short	(.L_494 - .L_493)
.L_493:
        /*001c*/ 	.word	0x00000000
        /*0020*/ 	.short	0x0007
        /*0022*/ 	.short	0x0030
        /*0024*/ 	.byte	0x00, 0xf0, 0x11, 0x00


	//----- nvinfo : EIATTR_KPARAM_INFO
	.align		4
.L_494:
        /*0028*/ 	.byte	0x04, 0x17
        /*002a*/ 	.short	(.L_496 - .L_495)
.L_495:
        /*002c*/ 	.word	0x00000000
        /*0030*/ 	.short	0x0006
        /*0032*/ 	.short	0x002c
        /*0034*/ 	.byte	0x00, 0xf0, 0x11, 0x00


	//----- nvinfo : EIATTR_KPARAM_INFO
	.align		4
.L_496:
        /*0038*/ 	.byte	0x04, 0x17
        /*003a*/ 	.short	(.L_498 - .L_497)
.L_497:
        /*003c*/ 	.word	0x00000000
        /*0040*/ 	.short	0x0005
        /*0042*/ 	.short	0x0028
        /*0044*/ 	.byte	0x00, 0xf0, 0x11, 0x00


	//----- nvinfo : EIATTR_KPARAM_INFO
	.align		4
.L_498:
        /*0048*/ 	.byte	0x04, 0x17
        /*004a*/ 	.short	(.L_500 - .L_499)
.L_499:
        /*004c*/ 	.word	0x00000000
        /*0050*/ 	.short	0x0004
        /*0052*/ 	.short	0x0020
        /*0054*/ 	.byte	0x00, 0xf0, 0x21, 0x00


	//----- nvinfo : EIATTR_KPARAM_INFO
	.align		4
.L_500:
        /*0058*/ 	.byte	0x04, 0x17
        /*005a*/ 	.short	(.L_502 - .L_501)
.L_501:
        /*005c*/ 	.word	0x00000000
        /*0060*/ 	.short	0x0003
        /*0062*/ 	.short	0x0018
        /*0064*/ 	.byte	0x00, 0xf0, 0x21, 0x00


	//----- nvinfo : EIATTR_KPARAM_INFO
	.align		4
.L_502:
        /*0068*/ 	.byte	0x04, 0x17
        /*006a*/ 	.short	(.L_504 - .L_503)
.L_503:
        /*006c*/ 	.word	0x00000000
        /*0070*/ 	.short	0x0002
        /*0072*/ 	.short	0x0010
        /*0074*/ 	.byte	0x00, 0xf0, 0x21, 0x00


	//----- nvinfo : EIATTR_KPARAM_INFO
	.align		4
.L_504:
        /*0078*/ 	.byte	0x04, 0x17
        /*007a*/ 	.short	(.L_506 - .L_505)
.L_505:
        /*007c*/ 	.word	0x00000000
        /*0080*/ 	.short	0x0001
        /*0082*/ 	.short	0x0008
        /*0084*/ 	.byte	0x00, 0xf0, 0x21, 0x00


	//----- nvinfo : EIATTR_KPARAM_INFO
	.align		4
.L_506:
        /*0088*/ 	.byte	0x04, 0x17
        /*008a*/ 	.short	(.L_508 - .L_507)
.L_507:
        /*008c*/ 	.word	0x00000000
        /*0090*/ 	.short	0x0000
        /*0092*/ 	.short	0x0000
        /*0094*/ 	.byte	0x00, 0xf0, 0x21, 0x00


	//----- nvinfo : EIATTR_SPARSE_MMA_MASK
	.align		4
.L_508:
        /*0098*/ 	.byte	0x03, 0x50
        /*009a*/ 	.short	0x0000


	//----- nvinfo : EIATTR_MAXREG_COUNT
	.align		4
        /*009c*/ 	.byte	0x03, 0x1b
        /*009e*/ 	.short	0x0040


	//----- nvinfo : EIATTR_NUM_BARRIERS
	.align		4
        /*00a0*/ 	.byte	0x02, 0x4c
        /*00a2*/ 	.byte	0x01
	.zero		1


	//----- nvinfo : EIATTR_EXTERNS
	.align		4
        /*00a4*/ 	.byte	0x04, 0x0f
        /*00a6*/ 	.short	(.L_510 - .L_509)


	//   ....[0]....
	.align		4
.L_509:
        /*00a8*/ 	.word	index@(__assertfail)


	//----- nvinfo : EIATTR_MERCURY_ISA_VERSION
	.align		4
.L_510:
        /*00ac*/ 	.byte	0x03, 0x5f
        /*00ae*/ 	.short	0x0101


	//----- nvinfo : EIATTR_COOP_GROUP_MASK_REGIDS
	.align		4
        /*00b0*/ 	.byte	0x04, 0x29
        /*00b2*/ 	.short	(.L_512 - .L_511)


	//   ....[0]....
.L_511:
        /*00b4*/ 	.word	0xffffffff


	//   ....[1]....
        /*00b8*/ 	.word	0xffffffff


	//   ....[2]....
        /*00bc*/ 	.word	0xffffffff


	//   ....[3]....
        /*00c0*/ 	.word	0xffffffff


	//   ....[4]....
        /*00c4*/ 	.word	0xffffffff


	//   ....[5]....
        /*00c8*/ 	.word	0xffffffff


	//   ....[6]....
        /*00cc*/ 	.word	0xffffffff


	//   ....[7]....
        /*00d0*/ 	.word	0xffffffff


	//   ....[8]....
        /*00d4*/ 	.word	0xffffffff


	//   ....[9]....
        /*00d8*/ 	.word	0xffffffff


	//   ....[10]....
        /*00dc*/ 	.word	0xffffffff


	//   ....[11]....
        /*00e0*/ 	.word	0xffffffff


	//   ....[12]....
        /*00e4*/ 	.word	0xffffffff


	//   ....[13]....
        /*00e8*/ 	.word	0xffffffff


	//   ....[14]....
        /*00ec*/ 	.word	0xffffffff


	//   ....[15]....
        /*00f0*/ 	.word	0xffffffff


	//   ....[16]....
        /*00f4*/ 	.word	0xffffffff


	//   ....[17]....
        /*00f8*/ 	.word	0xffffffff


	//   ....[18]....
        /*00fc*/ 	.word	0xffffffff


	//   ....[19]....
        /*0100*/ 	.word	0xffffffff


	//   ....[20]....
        /*0104*/ 	.word	0x0500000f


	//   ....[21]....
        /*0108*/ 	.word	0x0500000f


	//   ....[22]....
        /*010c*/ 	.word	0x0500000f


	//   ....[23]....
        /*0110*/ 	.word	0x0500000f


	//   ....[24]....
        /*0114*/ 	.word	0x0500000f


	//   ....[25]....
        /*0118*/ 	.word	0x0500000f


	//   ....[26]....
        /*011c*/ 	.word	0x0500000f


	//   ....[27]....
        /*0120*/ 	.word	0x0500000f


	//   ....[28]....
        /*0124*/ 	.word	0x0500000f


	//   ....[29]....
        /*0128*/ 	.word	0x0500000f


	//   ....[30]....
        /*012c*/ 	.word	0x0500000f


	//   ....[31]....
        /*0130*/ 	.word	0x0500000f


	//   ....[32]....
        /*0134*/ 	.word	0x0500000f


	//   ....[33]....
        /*0138*/ 	.word	0x0500000f


	//   ....[34]....
        /*013c*/ 	.word	0x0500000f


	//   ....[35]....
        /*0140*/ 	.word	0x0500000f


	//   ....[36]....
        /*0144*/ 	.word	0x0500000f


	//   ....[37]....
        /*0148*/ 	.word	0x0500000f


	//   ....[38]....
        /*014c*/ 	.word	0x0500000f


	//   ....[39]....
        /*0150*/ 	.word	0x0500000f


	//----- nvinfo : EIATTR_COOP_GROUP_INSTR_OFFSETS
	.align		4
.L_512:
        /*0154*/ 	.byte	0x04, 0x28
        /*0156*/ 	.short	(.L_514 - .L_513)


	//   ....[0]....
.L_513:
        /*0158*/ 	.word	0x00000e40


	//   ....[1]....
        /*015c*/ 	.word	0x00000e60


	//   ....[2]....
        /*0160*/ 	.word	0x00000e80


	//   ....[3]....
        /*0164*/ 	.word	0x00000ea0


	//   ....[4]....
        /*0168*/ 	.word	0x00000ec0


	//   ....[5]....
        /*016c*/ 	.word	0x000010a0


	//   ....[6]....
        /*0170*/ 	.word	0x000010c0


	//   ....[7]....
        /*0174*/ 	.word	0x000010e0


	//   ....[8]....
        /*0178*/ 	.word	0x00001100


	//   ....[9]....
        /*017c*/ 	.word	0x00001120


	//   ....[10]....
        /*0180*/ 	.word	0x00001170


	//   ....[11]....
        /*0184*/ 	.word	0x00001190


	//   ....[12]....
        /*0188*/ 	.word	0x000011b0


	//   ....[13]....
        /*018c*/ 	.word	0x000011d0


	//   ....[14]....
        /*0190*/ 	.word	0x000011f0


	//   ....[15]....
        /*0194*/ 	.word	0x00001360


	//   ....[16]....
        /*0198*/ 	.word	0x00001380


	//   ....[17]....
        /*019c*/ 	.word	0x000013a0


	//   ....[18]....
        /*01a0*/ 	.word	0x000013c0


	//   ....[19]....
        /*01a4*/ 	.word	0x000013e0


	//   ....[20]....
        /*01a8*/ 	.word	0x000016a0


	//   ....[21]....
        /*01ac*/ 	.word	0x00001700


	//   ....[22]....
        /*01b0*/ 	.word	0x00001760


	//   ....[23]....
        /*01b4*/ 	.word	0x000017c0


	//   ....[24]....
        /*01b8*/ 	.word	0x00001820


	//   ....[25]....
        /*01bc*/ 	.word	0x000018a0


	//   ....[26]....
        /*01c0*/ 	.word	0x00001900


	//   ....[27]....
        /*01c4*/ 	.word	0x00001960


	//   ....[28]....
        /*01c8*/ 	.word	0x000019c0


	//   ....[29]....
        /*01cc*/ 	.word	0x00001a20


	//   ....[30]....
        /*01d0*/ 	.word	0x00001ab0


	//   ....[31]....
        /*01d4*/ 	.word	0x00001b30


	//   ....[32]....
        /*01d8*/ 	.word	0x00001b90


	//   ....[33]....
        /*01dc*/ 	.word	0x00001bf0


	//   ....[34]....
        /*01e0*/ 	.word	0x00001c50


	//   ....[35]....
        /*01e4*/ 	.word	0x00001cc0


	//   ....[36]....
        /*01e8*/ 	.word	0x00001d20


	//   ....[37]....
        /*01ec*/ 	.word	0x00001d80


	//   ....[38]....
        /*01f0*/ 	.word	0x00001de0


	//   ....[39]....
        /*01f4*/ 	.word	0x00001e40


	//----- nvinfo : EIATTR_SYSCALL_OFFSETS
	.align		4
.L_514:
        /*01f8*/ 	.byte	0x04, 0x46
        /*01fa*/ 	.short	(.L_516 - .L_515)


	//   ....[0]....
.L_515:
        /*01fc*/ 	.word	0x00000560


	//   ....[1]....
        /*0200*/ 	.word	0x00000780


	//   ....[2]....
        /*0204*/ 	.word	0x00000b10


	//   ....[3]....
        /*0208*/ 	.word	0x00000cf0


	//----- nvinfo : EIATTR_ATOM16_EMUL_INSTR_REG_MAP
	.align		4
.L_516:
        /*020c*/ 	.byte	0x04, 0x2e
        /*020e*/ 	.short	(.L_518 - .L_517)


	//   ....[0]....
.L_517:
        /*0210*/ 	.word	0x000014a0
        /*0214*/ 	.short	0x0006
        /*0216*/ 	.short	0x0000


	//   ....[1]....
        /*0218*/ 	.word	0x000014f0
        /*021c*/ 	.short	0x0006
        /*021e*/ 	.short	0x0000


	//   ....[2]....
        /*0220*/ 	.word	0x000015a0
        /*0224*/ 	.short	0x0006
        /*0226*/ 	.short	0x0000


	//   ....[3]....
        /*0228*/ 	.word	0x000015f0
        /*022c*/ 	.short	0x0006
        /*022e*/ 	.short	0x0000


	//----- nvinfo : EIATTR_EXIT_INSTR_OFFSETS
	.align		4
.L_518:
        /*0230*/ 	.byte	0x04, 0x1c
        /*0232*/ 	.short	(.L_520 - .L_519)


	//   ....[0]....
.L_519:
        /*0234*/ 	.word	0x00001420


	//   ....[1]....
        /*0238*/ 	.word	0x00001640


	//----- nvinfo : EIATTR_MAX_THREADS
	.align		4
.L_520:
        /*023c*/ 	.byte	0x04, 0x05
        /*023e*/ 	.short	(.L_522 - .L_521)
.L_521:
        /*0240*/ 	.word	0x00000400
        /*0244*/ 	.word	0x00000001
        /*0248*/ 	.word	0x00000001


	//----- nvinfo : EIATTR_CRS_STACK_SIZE
	.align		4
.L_522:
        /*024c*/ 	.byte	0x04, 0x1e
        /*024e*/ 	.short	(.L_524 - .L_523)
.L_523:
        /*0250*/ 	.word	0x00000000


	//----- nvinfo : EIATTR_CBANK_PARAM_SIZE
	.align		4
.L_524:
        /*0254*/ 	.byte	0x03, 0x19
        /*0256*/ 	.short	0x0040


	//----- nvinfo : EIATTR_PARAM_CBANK
	.align		4
        /*0258*/ 	.byte	0x04, 0x0a
        /*025a*/ 	.short	(.L_526 - .L_525)
	.align		4
.L_525:
        /*025c*/ 	.word	index@(.nv.constant0._ZN2at6native45_GLOBAL__N__efdd3984_12_NLLLoss2d_cu_e9278b4625nll_loss2d_forward_kernelIN3c108BFloat16EflEEvPT_S6_PKS5_PKlS8_iiil)
        /*0260*/ 	.short	0x0210
        /*0262*/ 	.short	0x0040


	//----- nvinfo : EIATTR_SW_WAR
	.align		4
.L_526:
        /*0264*/ 	.byte	0x04, 0x36
        /*0266*/ 	.short	(.L_528 - .L_527)
.L_527:
        /*0268*/ 	.word	0x00000008
.L_528:


//--------------------- .nv.info._ZN2at6native45_GLOBAL__N__efdd3984_12_NLLLoss2d_cu_e9278b4638nll_loss2d_forward_size_average_kernelIN3c108BFloat16EEEvPT_PKS5_ --------------------------
	.section	.nv.info._ZN2at6native45_GLOBAL__N__efdd3984_12_NLLLoss2d_cu_e9278b4638nll_loss2d_forward_size_average_kernelIN3c108BFloat16EEEvPT_PKS5_,"",@"SHT_CUDA_INFO"
	.sectionflags	@""
	.align	4


	//----- nvinfo : EIATTR_CUDA_API_VERSION
	.align		4
        /*0000*/ 	.byte	0x04, 0x37
        /*0002*/ 	.short	(.L_530 - .L_529)
.L_529:
        /*0004*/ 	.word	0x00000082


	//----- nvinfo : EIATTR_KPARAM_INFO
	.align		4
.L_530:
        /*0008*/ 	.byte	0x04, 0x17
        /*000a*/ 	.short	(.L_532 - .L_531)
.L_531:
        /*000c*/ 	.word	0x00000000
        /*0010*/ 	.short	0x0001
        /*0012*/ 	.short	0x0008
        /*0014*/ 	.byte	0x00, 0xf0, 0x21, 0x00


	//----- nvinfo : EIATTR_KPARAM_INFO
	.align		4
.L_532:
        /*0018*/ 	.byte	0x04, 0x17
        /*001a*/ 	.short	(.L_534 - .L_533)
.L_533:
        /*001c*/ 	.word	0x00000000
        /*0020*/ 	.short	0x0000
        /*0022*/ 	.short	0x0000
        /*0024*/ 	.byte	0x00, 0xf0, 0x21, 0x00


	//----- nvinfo : EIATTR_SPARSE_MMA_MASK
	.align		4
.L_534:
        /*0028*/ 	.byte	0x03, 0x50
        /*002a*/ 	.short	0x0000


	//----- nvinfo : EIATTR_MAXREG_COUNT
	.align		4
        /*002c*/ 	.byte	0x03, 0x1b
        /*002e*/ 	.short	0x0040


	//----- nvinfo : EIATTR_MERCURY_ISA_VERSION
	.align		4
        /*0030*/ 	.byte	0x03, 0x5f
        /*0032*/ 	.short	0x0101


	//----- nvinfo : EIATTR_EXIT_INSTR_OFFSETS
	.align		4
        /*0034*/ 	.byte	0x04, 0x1c
        /*0036*/ 	.short	(.L_536 - .L_535)


	//   ....[0]....
.L_535:
        /*0038*/ 	.word	0x000000c0


	//----- nvinfo : EIATTR_MAX_THREADS
	.align		4
.L_536:
        /*003c*/ 	.byte	0x04, 0x05
        /*003e*/ 	.short	(.L_538 - .L_537)
.L_537:
        /*0040*/ 	.word	0x00000400
        /*0044*/ 	.word	0x00000001
        /*0048*/ 	.word	0x00000001


	//----- nvinfo : EIATTR_CBANK_PARAM_SIZE
	.align		4
.L_538:
        /*004c*/ 	.byte	0x03, 0x19
        /*004e*/ 	.short	0x0010


	//----- nvinfo : EIATTR_PARAM_CBANK
	.align		4
        /*0050*/ 	.byte	0x04, 0x0a
        /*0052*/ 	.short	(.L_540 - .L_539)
	.align		4
.L_539:
        /*0054*/ 	.word	index@(.nv.constant0._ZN2at6native45_GLOBAL__N__efdd3984_12_NLLLoss2d_cu_e9278b4638nll_loss2d_forward_size_average_kernelIN3c108BFloat16EEEvPT_PKS5_)
        /*0058*/ 	.short	0x0210
        /*005a*/ 	.short	0x0010


	//----- nvinfo : EIATTR_SW_WAR
	.align		4
.L_540:
        /*005c*/ 	.byte	0x04, 0x36
        /*005e*/ 	.short	(.L_542 - .L_541)
.L_541:
        /*0060*/ 	.word	0x00000008
.L_542:


//--------------------- .nv.info._ZN2at6native45_GLOBAL__N__efdd3984_12_NLLLoss2d_cu_e9278b4625nll_loss2d_forward_kernelIN3c108BFloat16EfiEEvPT_S6_PKS5_PKlS8_iiil --------------------------
	.section	.nv.info._ZN2at6native45_GLOBAL__N__efdd3984_12_NLLLoss2d_cu_e9278b4625nll_loss2d_forward_kernelIN3c108BFloat16EfiEEvPT_S6_PKS5_PKlS8_iiil,"",@"SHT_CUDA_INFO"
	.sectionflags	@""
	.align	4


	//----- nvinfo : EIATTR_CUDA_API_VERSION
	.align		4
        /*0000*/ 	.byte	0x04, 0x37
        /*0002*/ 	.short	(.L_544 - .L_543)
.L_543:
        /*0004*/ 	.word	0x00000082


	//----- nvinfo : EIATTR_KPARAM_INFO
	.align		4
.L_544:
        /*0008*/ 	.byte	0x04, 0x17
        /*000a*/ 	.short	(.L_546 - .L_545)
.L_545:
        /*000c*/ 	.word	0x00000000
        /*0010*/ 	.short	0x0008
        /*0012*/ 	.short	0x0038
        /*0014*/ 	.byte	0x00, 0xf0, 0x21, 0x00


	//----- nvinfo : EIATTR_KPARAM_INFO
	.align		4
.L_546:
        /*0018*/ 	.byte	0x04, 0x17
        /*001a*/ 	.short	(.L_548 - .L_547)
.L_547:
        /*001c*/ 	.word	0x00000000
        /*0020*/ 	.short	0x0007
        /*0022*/ 	.short	0x0030
        /*0024*/ 	.byte	0x00, 0xf0, 0x11, 0x00


	//----- nvinfo : EIATTR_KPARAM_INFO
	.align		4
.L_548:
        /*0028*/ 	.byte	0x04, 0x17
        /*002a*/ 	.short	(.L_550 - .L_549)
.L_549:
        /*002c*/ 	.word	0x00000000
        /*0030*/ 	.short	0x0006
        /*0032*/ 	.short	0x002c
        /*0034*/ 	.byte	0x00, 0xf0, 0x11, 0x00


	//----- nvinfo : EIATTR_KPARAM_INFO
	.align		4
.L_550:
        /*0038*/ 	.byte	0x04, 0x17
        /*003a*/ 	.short	(.L_552 - .L_551)
.L_551:
        /*003c*/ 	.word	0x00000000
        /*0040*/ 	.short	0x0005
        /*0042*/ 	.short	0x0028
        /*0044*/ 	.byte	0x00, 0xf0, 0x11, 0x00


	//----- nvinfo : EIATTR_KPARAM_INFO
	.align		4
.L_552:
        /*0048*/ 	.byte	0x04, 0x17
        /*004a*/ 	.short	(.L_554 - .L_553)
.L_553:
        /*004c*/ 	.word	0x00000000
        /*0050*/ 	.short	0x0004
        /*0052*/ 	.short	0x0020
        /*0054*/ 	.byte	0x00, 0xf0, 0x21, 0x00


	//----- nvinfo : EIATTR_KPARAM_INFO
	.align		4
.L_554:
        /*0058*/ 	.byte	0x04, 0x17
        /*005a*/ 	.short	(.L_556 - .L_555)
.L_555:
        /*005c*/ 	.word	0x00000000
        /*0060*/ 	.short	0x0003
        /*0062*/ 	.short	0x0018
        /*0064*/ 	.byte	0x00, 0xf0, 0x21, 0x00


	//----- nvinfo : EIATTR_KPARAM_INFO
	.align		4
.L_556:
        /*0068*/ 	.byte	0x04, 0x17
        /*006a*/ 	.short	(.L_558 - .L_557)
.L_557:
        /*006c*/ 	.word	0x00000000
        /*0070*/ 	.short	0x0002
        /*0072*/ 	.short	0x0010
        /*0074*/ 	.byte	0x00, 0xf0, 0x21, 0x00


	//----- nvinfo : EIATTR_KPARAM_INFO
	.align		4
.L_558:
        /*0078*/ 	.byte	0x04, 0x17
        /*007a*/ 	.short	(.L_560 - .L_559)
.L_559:
        /*007c*/ 	.word	0x00000000
        /*0080*/ 	.short	0x0001
        /*0082*/ 	.short	0x0008
        /*0084*/ 	.byte	0x00, 0xf0, 0x21, 0x00


	//----- nvinfo : EIATTR_KPARAM_INFO
	.align		4
.L_560:
        /*0088*/ 	.byte	0x04, 0x17
        /*008a*/ 	.short	(.L_562 - .L_561)
.L_561:
        /*008c*/ 	.word	0x00000000
        /*0090*/ 	.short	0x0000
        /*0092*/ 	.short	0x0000
        /*0094*/ 	.byte	0x00, 0xf0, 0x21, 0x00


	//----- nvinfo : EIATTR_SPARSE_MMA_MASK
	.align		4
.L_562:
        /*0098*/ 	.byte	0x03, 0x50
        /*009a*/ 	.short	0x0000


	//----- nvinfo : EIATTR_MAXREG_COUNT
	.align		4
        /*009c*/ 	.byte	0x03, 0x1b
        /*009e*/ 	.short	0x0040


	//----- nvinfo : EIATTR_NUM_BARRIERS
	.align		4
        /*00a0*/ 	.byte	0x02, 0x4c
        /*00a2*/ 	.byte	0x01
	.zero		1


	//----- nvinfo : EIATTR_EXTERNS
	.align		4
        /*00a4*/ 	.byte	0x04, 0x0f
        /*00a6*/ 	.short	(.L_564 - .L_563)


	//   ....[0]....
	.align		4
.L_563:
        /*00a8*/ 	.word	index@(__assertfail)


	//----- nvinfo : EIATTR_MERCURY_ISA_VERSION
	.align		4
.L_564:
        /*00ac*/ 	.byte	0x03, 0x5f
        /*00ae*/ 	.short	0x0101


	//----- nvinfo : EIATTR_COOP_GROUP_MASK_REGIDS
	.align		4
        /*00b0*/ 	.byte	0x04, 0x29
        /*00b2*/ 	.short	(.L_566 - .L_565)


	//   ....[0]....
.L_565:
        /*00b4*/ 	.word	0xffffffff


	//   ....[1]....
        /*00b8*/ 	.word	0xffffffff


	//   ....[2]....
        /*00bc*/ 	.word	0xffffffff


	//   ....[3]....
        /*00c0*/ 	.word	0xffffffff


	//   ....[4]....
        /*00c4*/ 	.word	0xffffffff


	//   ....[5]....
        /*00c8*/ 	.word	0xffffffff


	//   ....[6]....
        /*00cc*/ 	.word	0xffffffff


	//   ....[7]....
        /*00d0*/ 	.word	0xffffffff


	//   ....[8]....
        /*00d4*/ 	.word	0xffffffff


	//   ....[9]....
        /*00d8*/ 	.word	0xffffffff


	//   ....[10]....
        /*00dc*/ 	.word	0xffffffff


	//   ....[11]....
        /*00e0*/ 	.word	0xffffffff


	//   ....[12]....
        /*00e4*/ 	.word	0xffffffff


	//   ....[13]....
        /*00e8*/ 	.word	0xffffffff


	//   ....[14]....
        /*00ec*/ 	.word	0xffffffff


	//   ....[15]....
        /*00f0*/ 	.word	0xffffffff


	//   ....[16]....
        /*00f4*/ 	.word	0xffffffff


	//   ....[17]....
        /*00f8*/ 	.word	0xffffffff


	//   ....[18]....
        /*00fc*/ 	.word	0xffffffff


	//   ....[19]....
        /*0100*/ 	.word	0xffffffff


	//   ....[20]....
        /*0104*/ 	.word	0x0500000f


	//   ....[21]....
        /*0108*/ 	.word	0x0500000f


	//   ....[22]....
        /*010c*/ 	.word	0x0500000f


	//   ....[23]....
        /*0110*/ 	.word	0x0500000f


	//   ....[24]....
        /*0114*/ 	.word	0x0500000f


	//   ....[25]....
        /*0118*/ 	.word	0x0500000f


	//   ....[26]....
        /*011c*/ 	.word	0x0500000f


	//   ....[27]....
        /*0120*/ 	.word	0x0500000f


	//   ....[28]....
        /*0124*/ 	.word	0x0500000f


	//   ....[29]....
        /*0128*/ 	.word	0x0500000f


	//   ....[30]....
        /*012c*/ 	.word	0x0500000f


	//   ....[31]....
        /*0130*/ 	.word	0x0500000f


	//   ....[32]....
        /*0134*/ 	.word	0x0500000f


	//   ....[33]....
        /*0138*/ 	.word	0x0500000f


	//   ....[34]....
        /*013c*/ 	.word	0x0500000f


	//   ....[35]....
        /*0140*/ 	.word	0x0500000f


	//   ....[36]....
        /*0144*/ 	.word	0x0500000f


	//   ....[37]....
        /*0148*/ 	.word	0x0500000f


	//   ....[38]....
        /*014c*/ 	.word	0x0500000f


	//   ....[39]....
        /*0150*/ 	.word	0x0500000f


	//----- nvinfo : EIATTR_COOP_GROUP_INSTR_OFFSETS
	.align		4
.L_566:
        /*0154*/ 	.byte	0x04, 0x28
        /*0156*/ 	.short	(.L_568 - .L_567)


	//   ....[0]....
.L_567:
        /*0158*/ 	.word	0x00000c10


	//   ....[1]....
        /*015c*/ 	.word	0x00000c30


	//   ....[2]....
        /*0160*/ 	.word	0x00000c50


	//   ....[3]....
        /*0164*/ 	.word	0x00000c70


	//   ....[4]....
        /*0168*/ 	.word	0x00000c90


	//   ....[5]....
        /*016c*/ 	.word	0x00000e70


	//   ....[6]....
        /*0170*/ 	.word	0x00000e90


	//   ....[7]....
        /*0174*/ 	.word	0x00000eb0


	//   ....[8]....
        /*0178*/ 	.word	0x00000ed0


	//   ....[9]....
        /*017c*/ 	.word	0x00000ef0


	//   ....[10]....
        /*0180*/ 	.word	0x00000f40


	//   ....[11]....
        /*0184*/ 	.word	0x00000f60


	//   ....[12]....
        /*0188*/ 	.word	0x00000f80


	//   ....[13]....
        /*018c*/ 	.word	0x00000fa0


	//   ....[14]....
        /*0190*/ 	.word	0x00000fc0


	//   ....[15]....
        /*0194*/ 	.word	0x00001130


	//   ....[16]....
        /*0198*/ 	.word	0x00001150


	//   ....[17]....
        /*019c*/ 	.word	0x00001170


	//   ....[18]....
        /*01a0*/ 	.word	0x00001190


	//   ....[19]....
        /*01a4*/ 	.word	0x000011b0


	//   ....[20]....
        /*01a8*/ 	.word	0x00001470


	//   ....[21]....
        /*01ac*/ 	.word	0x000014d0


	//   ....[22]....
        /*01b0*/ 	.word	0x00001530


	//   ....[23]....
        /*01b4*/ 	.word	0x00001590


	//   ....[24]....
        /*01b8*/ 	.word	0x000015f0


	//   ....[25]....
        /*01bc*/ 	.word	0x00001670


	//   ....[26]....
        /*01c0*/ 	.word	0x000016d0


	//   ....[27]....
        /*01c4*/ 	.word	0x00001730


	//   ....[28]....
        /*01c8*/ 	.word	0x00001790


	//   ....[29]....
        /*01cc*/ 	.word	0x000017f0


	//   ....[30]....
        /*01d0*/ 	.word	0x00001880


	//   ....[31]....
        /*01d4*/ 	.word	0x00001900


	//   ....[32]....
        /*01d8*/ 	.word	0x00001960


	//   ....[33]....
        /*01dc*/ 	.word	0x000019c0


	//   ....[34]....
        /*01e0*/ 	.word	0x00001a20


	//   ....[35]....
        /*01e4*/ 	.word	0x00001a90


	//   ....[36]....
        /*01e8*/ 	.word	0x00001af0


	//   ....[37]....
        /*01ec*/ 	.word	0x00001b50


	//   ....[38]....
        /*01f0*/ 	.word	0x00001bb0


	//   ....[39]....
        /*01f4*/ 	.word	0x00001c10


	//----- nvinfo : EIATTR_SYSCALL_OFFSETS
	.align		4
.L_568:
        /*01f8*/ 	.byte	0x04, 0x46
        /*01fa*/ 	.short	(.L_570 - .L_569)


	//   ....[0]....
.L_569:
        /*01fc*/ 	.word	0x000004d0


	//   ....[1]....
        /*0200*/ 	.word	0x00000660


	//   ....[2]....
        /*0204*/ 	.word	0x00000970


	//   ....[3]....
        /*0208*/ 	.word	0x00000ad0


	//----- nvinfo : EIATTR_ATOM16_EMUL_INSTR_REG_MAP
	.align		4
.L_570:
        /*020c*/ 	.byte	0x04, 0x2e
        /*020e*/ 	.short	(.L_572 - .L_571)


	//   ....[0]....
.L_571:
        /*0210*/ 	.word	0x00001270
        /*0214*/ 	.short	0x0006
        /*0216*/ 	.short	0x0000


	//   ....[1]....
        /*0218*/ 	.word	0x000012c0
        /*021c*/ 	.short	0x0006
        /*021e*/ 	.short	0x0000


	//   ....[2]....
        /*0220*/ 	.word	0x00001370
        /*0224*/ 	.short	0x0006
        /*0226*/ 	.short	0x0000


	//   ....[3]....
        /*0228*/ 	.word	0x000013c0
        /*022c*/ 	.short	0x0006
        /*022e*/ 	.short	0x0000


	//----- nvinfo : EIATTR_EXIT_INSTR_OFFSETS
	.align		4
.L_572:
        /*0230*/ 	.byte	0x04, 0x1c
        /*0232*/ 	.short	(.L_574 - .L_573)


	//   ....[0]....
.L_573:
        /*0234*/ 	.word	0x000011f0


	//   ....[1]....
        /*0238*/ 	.word	0x00001410


	//----- nvinfo : EIATTR_MAX_THREADS
	.align		4
.L_574:
        /*023c*/ 	.byte	0x04, 0x05
        /*023e*/ 	.short	(.L_576 - .L_575)
.L_575:
        /*0240*/ 	.word	0x00000400
        /*0244*/ 	.word	0x00000001
        /*0248*/ 	.word	0x00000001


	//----- nvinfo : EIATTR_CRS_STACK_SIZE
	.align		4
.L_576:
        /*024c*/ 	.byte	0x04, 0x1e
        /*024e*/ 	.short	(.L_578 - .L_577)
.L_577:
        /*0250*/ 	.word	0x00000000


	//----- nvinfo : EIATTR_CBANK_PARAM_SIZE
	.align		4
.L_578:
        /*0254*/ 	.byte	0x03, 0x19
        /*0256*/ 	.short	0x0040


	//----- nvinfo : EIATTR_PARAM_CBANK
	.align		4
        /*0258*/ 	.byte	0x04, 0x0a
        /*025a*/ 	.short	(.L_580 - .L_579)
	.align		4
.L_579:
        /*025c*/ 	.word	index@(.nv.constant0._ZN2at6native45_GLOBAL__N__efdd3984_12_NLLLoss2d_cu_e9278b4625nll_loss2d_forward_kernelIN3c108BFloat16EfiEEvPT_S6_PKS5_PKlS8_iiil)
        /*0260*/ 	.short	0x0210
        /*0262*/ 	.short	0x0040


	//----- nvinfo : EIATTR_SW_WAR
	.align		4
.L_580:
        /*0264*/ 	.byte	0x04, 0x36
        /*0266*/ 	.short	(.L_582 - .L_581)
.L_581:
        /*0268*/ 	.word	0x00000008
.L_582:


//--------------------- .nv.info._ZN2at6native45_GLOBAL__N__efdd3984_12_NLLLoss2d_cu_e9278b4625nll_loss2d_forward_kernelIN3c104HalfEflEEvPT_S6_PKS5_PKlS8_iiil --------------------------
	.section	.nv.info._ZN2at6native45_GLOBAL__N__efdd3984_12_NLLLoss2d_cu_e9278b4625nll_loss2d_forward_kernelIN3c104HalfEflEEvPT_S6_PKS5_PKlS8_iiil,"",@"SHT_CUDA_INFO"
	.sectionflags	@""
	.align	4


	//----- nvinfo : EIATTR_CUDA_API_VERSION
	.align		4
        /*0000*/ 	.byte	0x04, 0x37
        /*0002*/ 	.short	(.L_584 - .L_583)
.L_583:
        /*0004*/ 	.word	0x00000082


	//----- nvinfo : EIATTR_KPARAM_INFO
	.align		4
.L_584:
        /*0008*/ 	.byte	0x04, 0x17
        /*000a*/ 	.short	(.L_586 - .L_585)
.L_585:
        /*000c*/ 	.word	0x00000000
        /*0010*/ 	.short	0x0008
        /*0012*/ 	.short	0x0038
        /*0014*/ 	.byte	0x00, 0xf0, 0x21, 0x00


	//----- nvinfo : EIATTR_KPARAM_INFO
	.align		4
.L_586:
        /*0018*/ 	.byte	0x04, 0x17
        /*001a*/ 	.short	(.L_588 - .L_587)
.L_587:
        /*001c*/ 	.word	0x00000000
        /*0020*/ 	.short	0x0007
        /*0022*/ 	.short	0x0030
        /*0024*/ 	.byte	0x00, 0xf0, 0x11, 0x00


	//----- nvinfo : EIATTR_KPARAM_INFO
	.align		4
.L_588:
        /*0028*/ 	.byte	0x04, 0x17
        /*002a*/ 	.short	(.L_590 - .L_589)
.L_589:
        /*002c*/ 	.word	0x00000000
        /*0030*/ 	.short	0x0006
        /*0032*/ 	.short	0x002c
        /*0034*/ 	.byte	0x00, 0xf0, 0x11, 0x00


	//----- nvinfo : EIATTR_KPARAM_INFO
	.align		4
.L_590:
        /*0038*/ 	.byte	0x04, 0x17
        /*003a*/ 	.short	(.L_592 - .L_591)
.L_591:
        /*003c*/ 	.word	0x00000000
        /*0040*/ 	.short	0x0005
        /*0042*/ 	.short	0x0028
        /*0044*/ 	.byte	0x00, 0xf0, 0x11, 0x00


	//----- nvinfo : EIATTR_KPARAM_INFO
	.align		4
.L_592:
        /*0048*/ 	.byte	0x04, 0x17
        /*004a*/ 	.short	(.L_594 - .L_593)
.L_593:
        /*004c*/ 	.word	0x00000000
        /*0050*/ 	.short	0x0004
        /*0052*/ 	.short	0x0020
        /*0054*/ 	.byte	0x00, 0xf0, 0x21, 0x00


	//----- nvinfo : EIATTR_KPARAM_INFO
	.align		4
.L_594:
        /*0058*/ 	.byte	0x04, 0x17
        /*005a*/ 	.short	(.L_596 - .L_595)
.L_595:
        /*005c*/ 	.word	0x00000000
        /*0060*/ 	.short	0x0003
        /*0062*/ 	.short	0x0018
        /*0064*/ 	.byte	0x00, 0xf0, 0x21, 0x00


	//----- nvinfo : EIATTR_KPARAM_INFO
	.align		4
.L_596:
        /*0068*/ 	.byte	0x04, 0x17
        /*006a*/ 	.short	(.L_598 - .L_597)
.L_597:
        /*006c*/ 	.word	0x00000000
        /*0070*/ 	.short	0x0002
        /*0072*/ 	.short	0x0010
        /*0074*/ 	.byte	0x00, 0xf0, 0x21, 0x00


	//----- nvinfo : EIATTR_KPARAM_INFO
	.align		4
.L_598:
        /*0078*/ 	.byte	0x04, 0x17
        /*007a*/ 	.short	(.L_600 - .L_599)
.L_599:
        /*007c*/ 	.word	0x00000000
        /*0080*/ 	.short	0x0001
        /*0082*/ 	.short	0x0008
        /*0084*/ 	.byte	0x00, 0xf0, 0x21, 0x00


	//----- nvinfo : EIATTR_KPARAM_INFO
	.align		4
.L_600:
        /*0088*/ 	.byte	0x04, 0x17
        /*008a*/ 	.short	(.L_602 - .L_601)
.L_601:
        /*008c*/ 	.word	0x00000000
        /*0090*/ 	.short	0x0000
        /*0092*/ 	.short	0x0000
        /*0094*/ 	.byte	0x00, 0xf0, 0x21, 0x00


	//----- nvinfo : EIATTR_SPARSE_MMA_MASK
	.align		4
.L_602:
        /*0098*/ 	.byte	0x03, 0x50
        /*009a*/ 	.short	0x0000


	//----- nvinfo : EIATTR_MAXREG_COUNT
	.align		4
        /*009c*/ 	.byte	0x03, 0x1b
        /*009e*/ 	.short	0x0040


	//----- nvinfo : EIATTR_NUM_BARRIERS
	.align		4
        /*00a0*/ 	.byte	0x02, 0x4c
        /*00a2*/ 	.byte	0x01
	.zero		1


	//----- nvinfo : EIATTR_EXTERNS
	.align		4
        /*00a4*/ 	.byte	0x04, 0x0f
        /*00a6*/ 	.short	(.L_604 - .L_603)


	//   ....[0]....
	.align		4
.L_603:
        /*00a8*/ 	.word	index@(__assertfail)


	//----- nvinfo : EIATTR_MERCURY_ISA_VERSION
	.align		4
.L_604:
        /*00ac*/ 	.byte	0x03, 0x5f
        /*00ae*/ 	.short	0x0101


	//----- nvinfo : EIATTR_COOP_GROUP_MASK_REGIDS
	.align		4
        /*00b0*/ 	.byte	0x04, 0x29
        /*00b2*/ 	.short	(.L_606 - .L_605)


	//   ....[0]....
.L_605:
        /*00b4*/ 	.word	0xffffffff


	//   ....[1]....
        /*00b8*/ 	.word	0xffffffff


	//   ....[2]....
        /*00bc*/ 	.word	0xffffffff


	//   ....[3]....
        /*00c0*/ 	.word	0xffffffff


	//   ....[4]....
        /*00c4*/ 	.word	0xffffffff


	//   ....[5]....
        /*00c8*/ 	.word	0xffffffff


	//   ....[6]....
        /*00cc*/ 	.word	0xffffffff


	//   ....[7]....
        /*00d0*/ 	.word	0xffffffff


	//   ....[8]....
        /*00d4*/ 	.word	0xffffffff


	//   ....[9]....
        /*00d8*/ 	.word	0xffffffff


	//   ....[10]....
        /*00dc*/ 	.word	0xffffffff


	//   ....[11]....
        /*00e0*/ 	.word	0xffffffff


	//   ....[12]....
        /*00e4*/ 	.word	0xffffffff


	//   ....[13]....
        /*00e8*/ 	.word	0xffffffff


	//   ....[14]....
        /*00ec*/ 	.word	0xffffffff


	//   ....[15]....
        /*00f0*/ 	.word	0xffffffff


	//   ....[16]....
        /*00f4*/ 	.word	0xffffffff


	//   ....[17]....
        /*00f8*/ 	.word	0xffffffff


	//   ....[18]....
        /*00fc*/ 	.word	0xffffffff


	//   ....[19]....
        /*0100*/ 	.word	0xffffffff


	//   ....[20]....
        /*0104*/ 	.word	0x0500000f


	//   ....[21]....
        /*0108*/ 	.word	0x0500000f


	//   ....[22]....
        /*010c*/ 	.word	0x0500000f


	//   ....[23]....
        /*0110*/ 	.word	0x0500000f


	//   ....[24]....
        /*0114*/ 	.word	0x0500000f


	//   ....[25]....
        /*0118*/ 	.word	0x0500000f


	//   ....[26]....
        /*011c*/ 	.word	0x0500000f


	//   ....[27]....
        /*0120*/ 	.word	0x0500000f


	//   ....[28]....
        /*0124*/ 	.word	0x0500000f


	//   ....[29]....
        /*0128*/ 	.word	0x0500000f


	//   ....[30]....
        /*012c*/ 	.word	0x0500000f


	//   ....[31]....
        /*0130*/ 	.word	0x0500000f


	//   ....[32]....
        /*0134*/ 	.word	0x0500000f


	//   ....[33]....
        /*0138*/ 	.word	0x0500000f


	//   ....[34]....
        /*013c*/ 	.word	0x0500000f


	//   ....[35]....
        /*0140*/ 	.word	0x0500000f


	//   ....[36]....
        /*0144*/ 	.word	0x0500000f


	//   ....[37]....
        /*0148*/ 	.word	0x0500000f


	//   ....[38]....
        /*014c*/ 	.word	0x0500000f


	//   ....[39]....
        /*0150*/ 	.word	0x0500000f


	//----- nvinfo : EIATTR_COOP_GROUP_INSTR_OFFSETS
	.align		4
.L_606:
        /*0154*/ 	.byte	0x04, 0x28
        /*0156*/ 	.short	(.L_608 - .L_607)


	//   ....[0]....
.L_607:
        /*0158*/ 	.word	0x00000e40


	//   ....[1]....
        /*015c*/ 	.word	0x00000e60


	//   ....[2]....
        /*0160*/ 	.word	0x00000e80


	//   ....[3]....
        /*0164*/ 	.word	0x00000ea0


	//   ....[4]....
        /*0168*/ 	.word	0x00000ec0


	//   ....[5]....
        /*016c*/ 	.word	0x000010a0


	//   ....[6]....
        /*0170*/ 	.word	0x000010c0


	//   ....[7]....
        /*0174*/ 	.word	0x000010e0


	//   ....[8]....
        /*0178*/ 	.word	0x00001100


	//   ....[9]....
        /*017c*/ 	.word	0x00001120


	//   ....[10]....
        /*0180*/ 	.word	0x00001170


	//   ....[11]....
        /*0184*/ 	.word	0x00001190


	//   ....[12]....
        /*0188*/ 	.word	0x000011b0


	//   ....[13]....
        /*018c*/ 	.word	0x000011d0


	//   ....[14]....
        /*0190*/ 	.word	0x000011f0


	//   ....[15]....
        /*0194*/ 	.word	0x00001360


	//   ....[16]....
        /*0198*/ 	.word	0x00001380


	//   ....[17]....
        /*019c*/ 	.word	0x000013a0


	//   ....[18]....
        /*01a0*/ 	.word	0x000013c0


	//   ....[19]....
        /*01a4*/ 	.word	0x000013e0


	//   ....[20]....
        /*01a8*/ 	.word	0x000016a0


	//   ....[21]....
        /*01ac*/ 	.word	0x00001700


	//   ....[22]....
        /*01b0*/ 	.word	0x00001760


	//   ....[23]....
        /*01b4*/ 	.word	0x000017c0


	//   ....[24]....
        /*01b8*/ 	.word	0x00001820


	//   ....[25]....
        /*01bc*/ 	.word	0x000018a0


	//   ....[26]....
        /*01c0*/ 	.word	0x00001900


	//   ....[27]....
        /*01c4*/ 	.word	0x00001960


	//   ....[28]....
        /*01c8*/ 	.word	0x000019c0


	//   ....[29]....
        /*01cc*/ 	.word	0x00001a20


	//   ....[30]....
        /*01d0*/ 	.word	0x00001ab0


	//   ....[31]....
        /*01d4*/ 	.word	0x00001b30


	//   ....[32]....
        /*01d8*/ 	.word	0x00001b90


	//   ....[33]....
        /*01dc*/ 	.word	0x00001bf0


	//   ....[34]....
        /*01e0*/ 	.word	0x00001c50


	//   ....[35]....
        /*01e4*/ 	.word	0x00001cc0


	//   ....[36]....
        /*01e8*/ 	.word	0x00001d20


	//   ....[37]....
        /*01ec*/ 	.word	0x00001d80


	//   ....[38]....
        /*01f0*/ 	.word	0x00001de0


	//   ....[39]....
        /*01f4*/ 	.word	0x00001e40


	//----- nvinfo : EIATTR_SYSCALL_OFFSETS
	.align		4
.L_608:
        /*01f8*/ 	.byte	0x04, 0x46
        /*01fa*/ 	.short	(.L_610 - .L_609)


	//   ....[0]....
.L_609:
        /*01fc*/ 	.word	0x00000560


	//   ....[1]....
        /*0200*/ 	.word	0x00000780


	//   ....[2]....
        /*0204*/ 	.word	0x00000b10


	//   ....[3]....
        /*0208*/ 	.word	0x00000cf0


	//----- nvinfo : EIATTR_ATOM16_EMUL_INSTR_REG_MAP
	.align		4
.L_610:
        /*020c*/ 	.byte	0x04, 0x2e
        /*020e*/ 	.short	(.L_612 - .L_611)


	//   ....[0]....
.L_611:
        /*0210*/ 	.word	0x000014a0
        /*0214*/ 	.short	0x0006
        /*0216*/ 	.short	0x0000


	//   ....[1]....
        /*0218*/ 	.word	0x000014f0
        /*021c*/ 	.short	0x0006
        /*021e*/ 	.short	0x0000


	//   ....[2]....
        /*0220*/ 	.word	0x000015a0
        /*0224*/ 	.short	0x0006
        /*0226*/ 	.short	0x0000


	//   ....[3]....
        /*0228*/ 	.word	0x000015f0
        /*022c*/ 	.short	0x0006
        /*022e*/ 	.short	0x0000


	//----- nvinfo : EIATTR_EXIT_INSTR_OFFSETS
	.align		4
.L_612:
        /*0230*/ 	.byte	0x04, 0x1c
        /*0232*/ 	.short	(.L_614 - .L_613)


	//   ....[0]....
.L_613:
        /*0234*/ 	.word	0x00001420


	//   ....[1]....
        /*0238*/ 	.word	0x00001640


	//----- nvinfo : EIATTR_MAX_THREADS
	.align		4
.L_614:
        /*023c*/ 	.byte	0x04, 0x05
        /*023e*/ 	.short	(.L_616 - .L_615)
.L_615:
        /*0240*/ 	.word	0x00000400
        /*0244*/ 	.word	0x00000001
        /*0248*/ 	.word	0x00000001


	//----- nvinfo : EIATTR_CRS_STACK_SIZE
	.align		4
.L_616:
        /*024c*/ 	.byte	0x04, 0x1e
        /*024e*/ 	.short	(.L_618 - .L_617)
.L_617:
        /*0250*/ 	.word	0x00000000


	//----- nvinfo : EIATTR_CBANK_PARAM_SIZE
	.align		4
.L_618:
        /*0254*/ 	.byte	0x03, 0x19
        /*0256*/ 	.short	0x0040


	//----- nvinfo : EIATTR_PARAM_CBANK
	.align		4
        /*0258*/ 	.byte	0x04, 0x0a
        /*025a*/ 	.short	(.L_620 - .L_619)
	.align		4
.L_619:
        /*025c*/ 	.word	index@(.nv.constant0._ZN2at6native45_GLOBAL__N__efdd3984_12_NLLLoss2d_cu_e9278b4625nll_loss2d_forward_kernelIN3c104HalfEflEEvPT_S6_PKS5_PKlS8_iiil)
        /*0260*/ 	.short	0x0210
        /*0262*/ 	.short	0x0040


	//----- nvinfo : EIATTR_SW_WAR
	.align		4
.L_620:
        /*0264*/ 	.byte	0x04, 0x36
        /*0266*/ 	.short	(.L_622 - .L_621)
.L_621:
        /*0268*/ 	.word	0x00000008
.L_622:


//--------------------- .nv.info._ZN2at6native45_GLOBAL__N__efdd3984_12_NLLLoss2d_cu_e9278b4638nll_loss2d_forward_size_average_kernelIN3c104HalfEEEvPT_PKS5_ --------------------------
	.section	.nv.info._ZN2at6native45_GLOBAL__N__efdd3984_12_NLLLoss2d_cu_e9278b4638nll_loss2d_forward_size_average_kernelIN3c104HalfEEEvPT_PKS5_,"",@"SHT_CUDA_INFO"
	.sectionflags	@""
	.align	4


	//----- nvinfo : EIATTR_CUDA_API_VERSION
	.align		4
        /*0000*/ 	.byte	0x04, 0x37
        /*0002*/ 	.short	(.L_624 - .L_623)
.L_623:
        /*0004*/ 	.word	0x00000082


	//----- nvinfo : EIATTR_KPARAM_INFO
	.align		4
.L_624:
        /*0008*/ 	.byte	0x04, 0x17
        /*000a*/ 	.short	(.L_626 - .L_625)
.L_625:
        /*000c*/ 	.word	0x00000000
        /*0010*/ 	.short	0x0001
        /*0012*/ 	.short	0x0008
        /*0014*/ 	.byte	0x00, 0xf0, 0x21, 0x00


	//----- nvinfo : EIATTR_KPARAM_INFO
	.align		4
.L_626:
        /*0018*/ 	.byte	0x04, 0x17
        /*001a*/ 	.short	(.L_628 - .L_627)
.L_627:
        /*001c*/ 	.word	0x00000000
        /*0020*/ 	.short	0x0000
        /*0022*/ 	.short	0x0000
        /*0024*/ 	.byte	0x00, 0xf0, 0x21, 0x00


	//----- nvinfo : EIATTR_SPARSE_MMA_MASK
	.align		4
.L_628:
        /*0028*/ 	.byte	0x03, 0x50
        /*002a*/ 	.short	0x0000


	//----- nvinfo : EIATTR_MAXREG_COUNT
	.align		4
        /*002c*/ 	.byte	0x03, 0x1b
        /*002e*/ 	.short	0x0040


	//----- nvinfo : EIATTR_MERCURY_ISA_VERSION
	.align		4
        /*0030*/ 	.byte	0x03, 0x5f
        /*0032*/ 	.short	0x0101


	//----- nvinfo : EIATTR_EXIT_INSTR_OFFSETS
	.align		4
        /*0034*/ 	.byte	0x04, 0x1c
        /*0036*/ 	.short	(.L_630 - .L_629)


	//   ....[0]....
.L_629:
        /*0038*/ 	.word	0x000000c0


	//----- nvinfo : EIATTR_MAX_THREADS
	.align		4
.L_630:
        /*003c*/ 	.byte	0x04, 0x05
        /*003e*/ 	.short	(.L_632 - .L_631)
.L_631:
        /*0040*/ 	.word	0x00000400
        /*0044*/ 	.word	0x00000001
        /*0048*/ 	.word	0x00000001


	//----- nvinfo : EIATTR_CBANK_PARAM_SIZE
	.align		4
.L_632:
        /*004c*/ 	.byte	0x03, 0x19
        /*004e*/ 	.short	0x0010


	//----- nvinfo : EIATTR_PARAM_CBANK
	.align		4
        /*0050*/ 	.byte	0x04, 0x0a
        /*0052*/ 	.short	(.L_634 - .L_633)
	.align		4
.L_633:
        /*0054*/ 	.word	index@(.nv.constant0._ZN2at6native45_GLOBAL__N__efdd3984_12_NLLLoss2d_cu_e9278b4638nll_loss2d_forward_size_average_kernelIN3c104HalfEEEvPT_PKS5_)
        /*0058*/ 	.short	0x0210
        /*005a*/ 	.short	0x0010


	//----- nvinfo : EIATTR_SW_WAR
	.align		4
.L_634:
        /*005c*/ 	.byte	0x04, 0x36
        /*005e*/ 	.short	(.L_636 - .L_635)
.L_635:
        /*0060*/ 	.word	0x00000008
.L_636:


//--------------------- .nv.info._ZN2at6native45_GLOBAL__N__efdd3984_12_NLLLoss2d_cu_e9278b4625nll_loss2d_forward_kernelIN3c104HalfEfiEEvPT_S6_PKS5_PKlS8_iiil --------------------------
	.section	.nv.info._ZN2at6native45_GLOBAL__N__efdd3984_12_NLLLoss2d_cu_e9278b4625nll_loss2d_forward_kernelIN3c104HalfEfiEEvPT_S6_PKS5_PKlS8_iiil,"",@"SHT_CUDA_INFO"
	.sectionflags	@""
	.align	4


	//----- nvinfo : EIATTR_CUDA_API_VERSION
	.align		4
        /*0000*/ 	.byte	0x04, 0x37
        /*0002*/ 	.short	(.L_638 - .L_637)
.L_637:
        /*0004*/ 	.word	0x00000082


	//----- nvinfo : EIATTR_KPARAM_INFO
	.align		4
.L_638:
        /*0008*/ 	.byte	0x04, 0x17
        /*000a*/ 	.short	(.L_640 - .L_639)
.L_639:
        /*000c*/ 	.word	0x00000000
        /*0010*/ 	.short	0x0008
        /*0012*/ 	.short	0x0038
        /*0014*/ 	.byte	0x00, 0xf0, 0x21, 0x00


	//----- nvinfo : EIATTR_KPARAM_INFO
	.align		4
.L_640:
        /*0018*/ 	.byte	0x04, 0x17
        /*001a*/ 	.short	(.L_642 - .L_641)
.L_641:
        /*001c*/ 	.word	0x00000000
        /*0020*/ 	.short	0x0007
        /*0022*/ 	.short	0x0030
        /*0024*/ 	.byte	0x00, 0xf0, 0x11, 0x00


	//----- nvinfo : EIATTR_KPARAM_INFO
	.align		4
.L_642:
        /*0028*/ 	.byte	0x04, 0x17
        /*002a*/ 	.short	(.L_644 - .L_643)
.L_643:
        /*002c*/ 	.word	0x00000000
        /*0030*/ 	.short	0x0006
        /*0032*/ 	.short	0x002c
        /*0034*/ 	.byte	0x00, 0xf0, 0x11, 0x00


	//----- nvinfo : EIATTR_KPARAM_INFO
	.align		4
.L_644:
        /*0038*/ 	.byte	0x04, 0x17
        /*003a*/ 	.short	(.L_646 - .L_645)
.L_645:
        /*003c*/ 	.word	0x00000000
        /*0040*/ 	.short	0x0005
        /*0042*/ 	.short	0x0028
        /*0044*/ 	.byte	0x00, 0xf0, 0x11, 0x00


	//----- nvinfo : EIATTR_KPARAM_INFO
	.align		4
.L_646:
        /*0048*/ 	.byte	0x04, 0x17
        /*004a*/ 	.short	(.L_648 - .L_647)
.L_647:
        /*004c*/ 	.word	0x00000000
        /*0050*/ 	.short	0x0004
        /*0052*/ 	.short	0x0020
        /*0054*/ 	.byte	0x00, 0xf0, 0x21, 0x00


	//----- nvinfo : EIATTR_KPARAM_INFO
	.align		4
.L_648:
        /*0058*/ 	.byte	0x04, 0x17
        /*005a*/ 	.short	(.L_650 - .L_649)
.L_649:
        /*005c*/ 	.word	0x00000000
        /*0060*/ 	.short	0x0003
        /*0062*/ 	.short	0x0018
        /*0064*/ 	.byte	0x00, 0xf0, 0x21, 0x00


	//----- nvinfo : EIATTR_KPARAM_INFO
	.align		4
.L_650:
        /*0068*/ 	.byte	0x04, 0x17
        /*006a*/ 	.short	(.L_652 - .L_651)
.L_651:
        /*006c*/ 	.word	0x00000000
        /*0070*/ 	.short	0x0002
        /*0072*/ 	.short	0x0010
        /*0074*/ 	.byte	0x00, 0xf0, 0x21, 0x00


	//----- nvinfo : EIATTR_KPARAM_INFO
	.align		4
.L_652:
        /*0078*/ 	.byte	0x04, 0x17
        /*007a*/ 	.short	(.L_654 - .L_653)
.L_653:
        /*007c*/ 	.word	0x00000000
        /*0080*/ 	.short	0x0001
        /*0082*/ 	.short	0x0008
        /*0084*/ 	.byte	0x00, 0xf0, 0x21, 0x00


	//----- nvinfo : EIATTR_KPARAM_INFO
	.align		4
.L_654:
        /*0088*/ 	.byte	0x04, 0x17
        /*008a*/ 	.short	(.L_656 - .L_655)
.L_655:
        /*008c*/ 	.word	0x00000000
        /*0090*/ 	.short	0x0000
        /*0092*/ 	.short	0x0000
        /*0094*/ 	.byte	0x00, 0xf0, 0x21, 0x00


	//----- nvinfo : EIATTR_SPARSE_MMA_MASK
	.align		4
.L_656:
        /*0098*/ 	.byte	0x03, 0x50
        /*009a*/ 	.short	0x0000


	//----- nvinfo : EIATTR_MAXREG_COUNT
	.align		4
        /*009c*/ 	.byte	0x03, 0x1b
        /*009e*/ 	.short	0x0040


	//----- nvinfo : EIATTR_NUM_BARRIERS
	.align		4
        /*00a0*/ 	.byte	0x02, 0x4c
        /*00a2*/ 	.byte	0x01
	.zero		1


	//----- nvinfo : EIATTR_EXTERNS
	.align		4
        /*00a4*/ 	.byte	0x04, 0x0f
        /*00a6*/ 	.short	(.L_658 - .L_657)


	//   ....[0]....
	.align		4
.L_657:
        /*00a8*/ 	.word	index@(__assertfail)


	//----- nvinfo : EIATTR_MERCURY_ISA_VERSION
	.align		4
.L_658:
        /*00ac*/ 	.byte	0x03, 0x5f
        /*00ae*/ 	.short	0x0101


	//----- nvinfo : EIATTR_COOP_GROUP_MASK_REGIDS
	.align		4
        /*00b0*/ 	.byte	0x04, 0x29
        /*00b2*/ 	.short	(.L_660 - .L_659)


	//   ....[0]....
.L_659:
        /*00b4*/ 	.word	0xffffffff


	//   ....[1]....
        /*00b8*/ 	.word	0xffffffff


	//   ....[2]....
        /*00bc*/ 	.word	0xffffffff


	//   ....[3]....
        /*00c0*/ 	.word	0xffffffff


	//   ....[4]....
        /*00c4*/ 	.word	0xffffffff


	//   ....[5]....
        /*00c8*/ 	.word	0xffffffff


	//   ....[6]....
        /*00cc*/ 	.word	0xffffffff


	//   ....[7]....
        /*00d0*/ 	.word	0xffffffff


	//   ....[8]....
        /*00d4*/ 	.word	0xffffffff


	//   ....[9]....
        /*00d8*/ 	.word	0xffffffff


	//   ....[10]....
        /*00dc*/ 	.word	0xffffffff


	//   ....[11]....
        /*00e0*/ 	.word	0xffffffff


	//   ....[12]....
        /*00e4*/ 	.word	0xffffffff


	//   ....[13]....
        /*00e8*/ 	.word	0xffffffff


	//   ....[14]....
        /*00ec*/ 	.word	0xffffffff


	//   ....[15]....
        /*00f0*/ 	.word	0xffffffff


	//   ....[16]....
        /*00f4*/ 	.word	0xffffffff


	//   ....[17]....
        /*00f8*/ 	.word	0xffffffff


	//   ....[18]....
        /*00fc*/ 	.word	0xffffffff


	//   ....[19]....
        /*0100*/ 	.word	0xffffffff


	//   ....[20]....
        /*0104*/ 	.word	0x0500000f


	//   ....[21]....
        /*0108*/ 	.word	0x0500000f


	//   ....[22]....
        /*010c*/ 	.word	0x0500000f


	//   ....[23]....
        /*0110*/ 	.word	0x0500000f


	//   ....[24]....
        /*0114*/ 	.word	0x0500000f


	//   ....[25]....
        /*0118*/ 	.word	0x0500000f


	//   ....[26]....
        /*011c*/ 	.word	0x0500000f


	//   ....[27]....
        /*0120*/ 	.word	0x0500000f


	//   ....[28]....
        /*0124*/ 	.word	0x0500000f


	//   ....[29]....
        /*0128*/ 	.word	0x0500000f


	//   ....[30]....
        /*012c*/ 	.word	0x0500000f


	//   ....[31]....
        /*0130*/ 	.word	0x0500000f


	//   ....[32]....
        /*0134*/ 	.word	0x0500000f


	//   ....[33]....
        /*0138*/ 	.word	0x0500000f


	//   ....[34]....
        /*013c*/ 	.word	0x0500000f


	//   ....[35]....
        /*0140*/ 	.word	0x0500000f


	//   ....[36]....
        /*0144*/ 	.word	0x0500000f


	//   ....[37]....
        /*0148*/ 	.word	0x0500000f


	//   ....[38]....
        /*014c*/ 	.word	0x0500000f


	//   ....[39]....
        /*0150*/ 	.word	0x0500000f


	//----- nvinfo : EIATTR_COOP_GROUP_INSTR_OFFSETS
	.align		4
.L_660:
        /*0154*/ 	.byte	0x04, 0x28
        /*0156*/ 	.short	(.L_662 - .L_661)


	//   ....[0]....
.L_661:
        /*0158*/ 	.word	0x00000c10


	//   ....[1]....
        /*015c*/ 	.word	0x00000c30


	//   ....[2]....
        /*0160*/ 	.word	0x00000c50


	//   ....[3]....
        /*0164*/ 	.word	0x00000c70


	//   ....[4]....
        /*0168*/ 	.word	0x00000c90


	//   ....[5]....
        /*016c*/ 	.word	0x00000e70


	//   ....[6]....
        /*0170*/ 	.word	0x00000e90


	//   ....[7]....
        /*0174*/ 	.word	0x00000eb0


	//   ....[8]....
        /*0178*/ 	.word	0x00000ed0


	//   ....[9]....
        /*017c*/ 	.word	0x00000ef0


	//   ....[10]....
        /*0180*/ 	.word	0x00000f40


	//   ....[11]....
        /*0184*/ 	.word	0x00000f60


	//   ....[12]....
        /*0188*/ 	.word	0x00000f80


	//   ....[13]....
        /*018c*/ 	.word	0x00000fa0


	//   ....[14]....
        /*0190*/ 	.word	0x00000fc0


	//   ....[15]....
        /*0194*/ 	.word	0x00001130


	//   ....[16]....
        /*0198*/ 	.word	0x00001150


	//   ....[17]....
        /*019c*/ 	.word	0x00001170


	//   ....[18]....
        /*01a0*/ 	.word	0x00001190


	//   ....[19]....
        /*01a4*/ 	.word	0x000011b0


	//   ....[20]....
        /*01a8*/ 	.word	0x00001470


	//   ....[21]....
        /*01ac*/ 	.word	0x000014d0


	//   ....[22]....
        /*01b0*/ 	.word	0x00001530


	//   ....[23]....
        /*01b4*/ 	.word	0x00001590


	//   ....[24]....
        /*01b8*/ 	.word	0x000015f0


	//   ....[25]....
        /*01bc*/ 	.word	0x00001670


	//   ....[26]....
        /*01c0*/ 	.word	0x000016d0


	//   ....[27]....
        /*01c4*/ 	.word	0x00001730


	//   ....[28]....
        /*01c8*/ 	.word	0x00001790


	//   ....[29]....
        /*01cc*/ 	.word	0x000017f0


	//   ....[30]....
        /*01d0*/ 	.word	0x00001880


	//   ....[31]....
        /*01d4*/ 	.word	0x00001900


	//   ....[32]....
        /*01d8*/ 	.word	0x00001960


	//   ....[33]....
        /*01dc*/ 	.word	0x000019c0


	//   ....[34]....
        /*01e0*/ 	.word	0x00001a20


	//   ....[35]....
        /*01e4*/ 	.word	0x00001a90


	//   ....[36]....
        /*01e8*/ 	.word	0x00001af0


	//   ....[37]....
        /*01ec*/ 	.word	0x00001b50


	//   ....[38]....
        /*01f0*/ 	.word	0x00001bb0


	//   ....[39]....
        /*01f4*/ 	.word	0x00001c10


	//----- nvinfo : EIATTR_SYSCALL_OFFSETS
	.align		4
.L_662:
        /*01f8*/ 	.byte	0x04, 0x46
        /*01fa*/ 	.short	(.L_664 - .L_663)


	//   ....[0]....
.L_663:
        /*01fc*/ 	.word	0x000004d0


	//   ....[1]....
        /*0200*/ 	.word	0x00000660


	//   ....[2]....
        /*0204*/ 	.word	0x00000970


	//   ....[3]....
        /*0208*/ 	.word	0x00000ad0


	//----- nvinfo : EIATTR_ATOM16_EMUL_INSTR_REG_MAP
	.align		4
.L_664:
        /*020c*/ 	.byte	0x04, 0x2e
        /*020e*/ 	.short	(.L_666 - .L_665)


	//   ....[0]....
.L_665:
        /*0210*/ 	.word	0x00001270
        /*0214*/ 	.short	0x0006
        /*0216*/ 	.short	0x0000


	//   ....[1]....
        /*0218*/ 	.word	0x000012c0
        /*021c*/ 	.short	0x0006
        /*021e*/ 	.short	0x0000


	//   ....[2]....
        /*0220*/ 	.word	0x00001370
        /*0224*/ 	.short	0x0006
        /*0226*/ 	.short	0x0000


	//   ....[3]....
        /*0228*/ 	.word	0x000013c0
        /*022c*/ 	.short	0x0006
        /*022e*/ 	.short	0x0000


	//----- nvinfo : EIATTR_EXIT_INSTR_OFFSETS
	.align		4
.L_666:
        /*0230*/ 	.byte	0x04, 0x1c
        /*0232*/ 	.short	(.L_668 - .L_667)


	//   ....[0]....
.L_667:
        /*0234*/ 	.word	0x000011f0


	//   ....[1]....
        /*0238*/ 	.word	0x00001410


	//----- nvinfo : EIATTR_MAX_THREADS
	.align		4
.L_668:
        /*023c*/ 	.byte	0x04, 0x05
        /*023e*/ 	.short	(.L_670 - .L_669)
.L_669:
        /*0240*/ 	.word	0x00000400
        /*0244*/ 	.word	0x00000001
        /*0248*/ 	.word	0x00000001


	//----- nvinfo : EIATTR_CRS_STACK_SIZE
	.align		4
.L_670:
        /*024c*/ 	.byte	0x04, 0x1e
        /*024e*/ 	.short	(.L_672 - .L_671)
.L_671:
        /*0250*/ 	.word	0x00000000


	//----- nvinfo : EIATTR_CBANK_PARAM_SIZE
	.align		4
.L_672:
        /*0254*/ 	.byte	0x03, 0x19
        /*0256*/ 	.short	0x0040


	//----- nvinfo : EIATTR_PARAM_CBANK
	.align		4
        /*0258*/ 	.byte	0x04, 0x0a
        /*025a*/ 	.short	(.L_674 - .L_673)
	.align		4
.L_673:
        /*025c*/ 	.word	index@(.nv.constant0._ZN2at6native45_GLOBAL__N__efdd3984_12_NLLLoss2d_cu_e9278b4625nll_loss2d_forward_kernelIN3c104HalfEfiEEvPT_S6_PKS5_PKlS8_iiil)
        /*0260*/ 	.short	0x0210
        /*0262*/ 	.short	0x0040


	//----- nvinfo : EIATTR_SW_WAR
	.align		4
.L_674:
        /*0264*/ 	.byte	0x04, 0x36
        /*0266*/ 	.short	(.L_676 - .L_675)
.L_675:
        /*0268*/ 	.word	0x00000008
.L_676:


//--------------------- .nv.info._ZN2at6native45_GLOBAL__N__efdd3984_12_NLLLoss2d_cu_e9278b4625nll_loss2d_forward_kernelIfflEEvPT_S4_PKS3_PKlS6_iiil --------------------------
	.section	.nv.info._ZN2at6native45_GLOBAL__N__efdd3984_12_NLLLoss2d_cu_e9278b4625nll_loss2d_forward_kernelIfflEEvPT_S4_PKS3_PKlS6_iiil,"",@"SHT_CUDA_INFO"
	.sectionflags	@""
	.align	4


	//----- nvinfo : EIATTR_CUDA_API_VERSION
	.align		4
        /*0000*/ 	.byte	0x04, 0x37
        /*0002*/ 	.short	(.L_678 - .L_677)
.L_677:
        /*0004*/ 	.word	0x00000082


	//----- nvinfo : EIATTR_KPARAM_INFO
	.align		4
.L_678:
        /*0008*/ 	.byte	0x04, 0x17
        /*000a*/ 	.short	(.L_680 - .L_679)
.L_679:
        /*000c*/ 	.word	0x00000000
        /*0010*/ 	.short	0x0008
        /*0012*/ 	.short	0x0038
        /*0014*/ 	.byte	0x00, 0xf0, 0x21, 0x00


	//----- nvinfo : EIATTR_KPARAM_INFO
	.align		4
.L_680:
        /*0018*/ 	.byte	0x04, 0x17
        /*001a*/ 	.short	(.L_682 - .L_681)
.L_681:
        /*001c*/ 	.word	0x00000000
        /*0020*/ 	.short	0x0007
        /*0022*/ 	.short	0x0030
        /*0024*/ 	.byte	0x00, 0xf0, 0x11, 0x00


	//----- nvinfo : EIATTR_KPARAM_INFO
	.align		4
.L_682:
        /*0028*/ 	.byte	0x04, 0x17
        /*002a*/ 	.short	(.L_684 - .L_683)
.L_683:
        /*002c*/ 	.word	0x00000000
        /*0030*/ 	.short	0x0006
        /*0032*/ 	.short	0x002c
        /*0034*/ 	.byte	0x00, 0xf0, 0x11, 0x00


	//----- nvinfo : EIATTR_KPARAM_INFO
	.align		4
.L_684:
        /*0038*/ 	.byte	0x04, 0x17
        /*003a*/ 	.short	(.L_686 - .L_685)
.L_685:
        /*003c*/ 	.word	0x00000000
        /*0040*/ 	.short	0x0005
        /*0042*/ 	.short	0x0028
        /*0044*/ 	.byte	0x00, 0xf0, 0x11, 0x00


	//----- nvinfo : EIATTR_KPARAM_INFO
	.align		4
.L_686:
        /*0048*/ 	.byte	0x04, 0x17
        /*004a*/ 	.short	(.L_688 - .L_687)
.L_687:
        /*004c*/ 	.word	0x00000000
        /*0050*/ 	.short	0x0004
        /*0052*/ 	.short	0x0020
        /*0054*/ 	.byte	0x00, 0xf0, 0x21, 0x00


	//----- nvinfo : EIATTR_KPARAM_INFO
	.align		4
.L_688:
        /*0058*/ 	.byte	0x04, 0x17
        /*005a*/ 	.short	(.L_690 - .L_689)
.L_689:
        /*005c*/ 	.word	0x00000000
        /*0060*/ 	.short	0x0003
        /*0062*/ 	.short	0x0018
        /*0064*/ 	.byte	0x00, 0xf0, 0x21, 0x00


	//----- nvinfo : EIATTR_KPARAM_INFO
	.align		4
.L_690:
        /*0068*/ 	.byte	0x04, 0x17
        /*006a*/ 	.short	(.L_692 - .L_691)
.L_691:
        /*006c*/ 	.word	0x00000000
        /*0070*/ 	.short	0x0002
        /*0072*/ 	.short	0x0010
        /*0074*/ 	.byte	0x00, 0xf0, 0x21, 0x00


	//----- nvinfo : EIATTR_KPARAM_INFO
	.align		4
.L_692:
        /*0078*/ 	.byte	0x04, 0x17
        /*007a*/ 	.short	(.L_694 - .L_693)
.L_693:
        /*007c*/ 	.word	0x00000000
        /*0080*/ 	.short	0x0001
        /*0082*/ 	.short	0x0008
        /*0084*/ 	.byte	0x00, 0xf0, 0x21, 0x00


	//----- nvinfo : EIATTR_KPARAM_INFO
	.align		4
.L_694:
        /*0088*/ 	.byte	0x04, 0x17
        /*008a*/ 	.short	(.L_696 - .L_695)
.L_695:
        /*008c*/ 	.word	0x00000000
        /*0090*/ 	.short	0x0000
        /*0092*/ 	.short	0x0000
        /*0094*/ 	.byte	0x00, 0xf0, 0x21, 0x00


	//----- nvinfo : EIATTR_SPARSE_MMA_MASK
	.align		4
.L_696:
        /*0098*/ 	.byte	0x03, 0x50
        /*009a*/ 	.short	0x0000


	//----- nvinfo : EIATTR_MAXREG_COUNT
	.align		4
        /*009c*/ 	.byte	0x03, 0x1b
        /*009e*/ 	.short	0x0040


	//----- nvinfo : EIATTR_NUM_BARRIERS
	.align		4
        /*00a0*/ 	.byte	0x02, 0x4c
        /*00a2*/ 	.byte	0x01
	.zero		1


	//----- nvinfo : EIATTR_EXTERNS
	.align		4
        /*00a4*/ 	.byte	0x04, 0x0f
        /*00a6*/ 	.short	(.L_698 - .L_697)


	//   ....[0]....
	.align		4
.L_697:
        /*00a8*/ 	.word	index@(__assertfail)


	//----- nvinfo : EIATTR_MERCURY_ISA_VERSION
	.align		4
.L_698:
        /*00ac*/ 	.byte	0x03, 0x5f
        /*00ae*/ 	.short	0x0101


	//----- nvinfo : EIATTR_COOP_GROUP_MASK_REGIDS
	.align		4
        /*00b0*/ 	.byte	0x04, 0x29
        /*00b2*/ 	.short	(.L_700 - .L_699)


	//   ....[0]....
.L_699:
        /*00b4*/ 	.word	0xffffffff


	//   ....[1]....
        /*00b8*/ 	.word	0xffffffff


	//   ....[2]....
        /*00bc*/ 	.word	0xffffffff


	//   ....[3]....
        /*00c0*/ 	.word	0xffffffff


	//   ....[4]....
        /*00c4*/ 	.word	0xffffffff


	//   ....[5]....
        /*00c8*/ 	.word	0xffffffff


	//   ....[6]....
        /*00cc*/ 	.word	0xffffffff


	//   ....[7]....
        /*00d0*/ 	.word	0xffffffff


	//   ....[8]....
        /*00d4*/ 	.word	0xffffffff


	//   ....[9]....
        /*00d8*/ 	.word	0xffffffff


	//   ....[10]....
        /*00dc*/ 	.word	0xffffffff


	//   ....[11]....
        /*00e0*/ 	.word	0xffffffff


	//   ....[12]....
        /*00e4*/ 	.word	0xffffffff


	//   ....[13]....
        /*00e8*/ 	.word	0xffffffff


	//   ....[14]....
        /*00ec*/ 	.word	0xffffffff


	//   ....[15]....
        /*00f0*/ 	.word	0xffffffff


	//   ....[16]....
        /*00f4*/ 	.word	0xffffffff


	//   ....[17]....
        /*00f8*/ 	.word	0xffffffff


	//   ....[18]....
        /*00fc*/ 	.word	0xffffffff


	//   ....[19]....
        /*0100*/ 	.word	0xffffffff


	//   ....[20]....
        /*0104*/ 	.word	0x0500000f


	//   ....[21]....
        /*0108*/ 	.word	0x0500000f


	//   ....[22]....
        /*010c*/ 	.word	0x0500000f


	//   ....[23]....
        /*0110*/ 	.word	0x0500000f


	//   ....[24]....
        /*0114*/ 	.word	0x0500000f


	//   ....[25]....
        /*0118*/ 	.word	0x0500000f


	//   ....[26]....
        /*011c*/ 	.word	0x0500000f


	//   ....[27]....
        /*0120*/ 	.word	0x0500000f


	//   ....[28]....
        /*0124*/ 	.word	0x0500000f


	//   ....[29]....
        /*0128*/ 	.word	0x0500000f


	//   ....[30]....
        /*012c*/ 	.word	0x0500000f


	//   ....[31]....
        /*0130*/ 	.word	0x0500000f


	//   ....[32]....
        /*0134*/ 	.word	0x0500000f


	//   ....[33]....
        /*0138*/ 	.word	0x0500000f


	//   ....[34]....
        /*013c*/ 	.word	0x0500000f


	//   ....[35]....
        /*0140*/ 	.word	0x0500000f


	//   ....[36]....
        /*0144*/ 	.word	0x0500000f


	//   ....[37]....
        /*0148*/ 	.word	0x0500000f


	//   ....[38]....
        /*014c*/ 	.word	0x0500000f


	//   ....[39]....
        /*0150*/ 	.word	0x0500000f


	//----- nvinfo : EIATTR_COOP_GROUP_INSTR_OFFSETS
	.align		4
.L_700:
        /*0154*/ 	.byte	0x04, 0x28
        /*0156*/ 	.short	(.L_702 - .L_701)


	//   ....[0]....
.L_701:
        /*0158*/ 	.word	0x00000db0


	//   ....[1]....
        /*015c*/ 	.word	0x00000dd0


	//   ....[2]....
        /*0160*/ 	.word	0x00000df0


	//   ....[3]....
        /*0164*/ 	.word	0x00000e10


	//   ....[4]....
        /*0168*/ 	.word	0x00000e30


	//   ....[5]....
        /*016c*/ 	.word	0x00001010


	//   ....[6]....
        /*0170*/ 	.word	0x00001030


	//   ....[7]....
        /*0174*/ 	.word	0x00001050


	//   ....[8]....
        /*0178*/ 	.word	0x00001070


	//   ....[9]....
        /*017c*/ 	.word	0x00001090


	//   ....[10]....
        /*0180*/ 	.word	0x000010e0


	//   ....[11]....
        /*0184*/ 	.word	0x00001100


	//   ....[12]....
        /*0188*/ 	.word	0x00001120


	//   ....[13]....
        /*018c*/ 	.word	0x00001140


	//   ....[14]....
        /*0190*/ 	.word	0x00001160


	//   ....[15]....
        /*0194*/ 	.word	0x000012d0


	//   ....[16]....
        /*0198*/ 	.word	0x000012f0


	//   ....[17]....
        /*019c*/ 	.word	0x00001310


	//   ....[18]....
        /*01a0*/ 	.word	0x00001330


	//   ....[19]....
        /*01a4*/ 	.word	0x00001350


	//   ....[20]....
        /*01a8*/ 	.word	0x00001440


	//   ....[21]....
        /*01ac*/ 	.word	0x000014a0


	//   ....[22]....
        /*01b0*/ 	.word	0x00001500


	//   ....[23]....
        /*01b4*/ 	.word	0x00001560


	//   ....[24]....
        /*01b8*/ 	.word	0x000015c0


	//   ....[25]....
        /*01bc*/ 	.word	0x00001640


	//   ....[26]....
        /*01c0*/ 	.word	0x000016a0


	//   ....[27]....
        /*01c4*/ 	.word	0x00001700


	//   ....[28]....
        /*01c8*/ 	.word	0x00001760


	//   ....[29]....
        /*01cc*/ 	.word	0x000017c0


	//   ....[30]....
        /*01d0*/ 	.word	0x00001850


	//   ....[31]....
        /*01d4*/ 	.word	0x000018d0


	//   ....[32]....
        /*01d8*/ 	.word	0x00001930


	//   ....[33]....
        /*01dc*/ 	.word	0x00001990


	//   ....[34]....
        /*01e0*/ 	.word	0x000019f0


	//   ....[35]....
        /*01e4*/ 	.word	0x00001a60


	//   ....[36]....
        /*01e8*/ 	.word	0x00001ac0


	//   ....[37]....
        /*01ec*/ 	.word	0x00001b20


	//   ....[38]....
        /*01f0*/ 	.word	0x00001b80


	//   ....[39]....
        /*01f4*/ 	.word	0x00001be0


	//----- nvinfo : EIATTR_SYSCALL_OFFSETS
	.align		4
.L_702:
        /*01f8*/ 	.byte	0x04, 0x46
        /*01fa*/ 	.short	(.L_704 - .L_703)


	//   ....[0]....
.L_703:
        /*01fc*/ 	.word	0x00000570


	//   ....[1]....
        /*0200*/ 	.word	0x00000780


	//   ....[2]....
        /*0204*/ 	.word	0x00000ac0


	//   ....[3]....
        /*0208*/ 	.word	0x00000ca0


	//----- nvinfo : EIATTR_EXIT_INSTR_OFFSETS
	.align		4
.L_704:
        /*020c*/ 	.byte	0x04, 0x1c
        /*020e*/ 	.short	(.L_706 - .L_705)


	//   ....[0]....
.L_705:
        /*0210*/ 	.word	0x00001390


	//   ....[1]....
        /*0214*/ 	.word	0x000013e0


	//----- nvinfo : EIATTR_MAX_THREADS
	.align		4
.L_706:
        /*0218*/ 	.byte	0x04, 0x05
        /*021a*/ 	.short	(.L_708 - .L_707)
.L_707:
        /*021c*/ 	.word	0x00000400
        /*0220*/ 	.word	0x00000001
        /*0224*/ 	.word	0x00000001


	//----- nvinfo : EIATTR_CRS_STACK_SIZE
	.align		4
.L_708:
        /*0228*/ 	.byte	0x04, 0x1e
        /*022a*/ 	.short	(.L_710 - .L_709)
.L_709:
        /*022c*/ 	.word	0x00000000


	//----- nvinfo : EIATTR_CBANK_PARAM_SIZE
	.align		4
.L_710:
        /*0230*/ 	.byte	0x03, 0x19
        /*0232*/ 	.short	0x0040


	//----- nvinfo : EIATTR_PARAM_CBANK
	.align		4
        /*0234*/ 	.byte	0x04, 0x0a
        /*0236*/ 	.short	(.L_712 - .L_711)
	.align		4
.L_711:
        /*0238*/ 	.word	index@(.nv.constant0._ZN2at6native45_GLOBAL__N__efdd3984_12_NLLLoss2d_cu_e9278b4625nll_loss2d_forward_kernelIfflEEvPT_S4_PKS3_PKlS6_iiil)
        /*023c*/ 	.short	0x0210
        /*023e*/ 	.short	0x0040


	//----- nvinfo : EIATTR_SW_WAR
	.align		4
.L_712:
        /*0240*/ 	.byte	0x04, 0x36
        /*0242*/ 	.short	(.L_714 - .L_713)
.L_713:
        /*0244*/ 	.word	0x00000008
.L_714:


//--------------------- .nv.info._ZN2at6native45_GLOBAL__N__efdd3984_12_NLLLoss2d_cu_e9278b4638nll_loss2d_forward_size_average_kernelIfEEvPT_PKS3_ --------------------------
	.section	.nv.info._ZN2at6native45_GLOBAL__N__efdd3984_12_NLLLoss2d_cu_e9278b4638nll_loss2d_forward_size_average_kernelIfEEvPT_PKS3_,"",@"SHT_CUDA_INFO"
	.sectionflags	@""
	.align	4


	//----- nvinfo : EIATTR_CUDA_API_VERSION
	.align		4
        /*0000*/ 	.byte	0x04, 0x37
        /*0002*/ 	.short	(.L_716 - .L_715)
.L_715:
        /*0004*/ 	.word	0x00000082


	//----- nvinfo : EIATTR_KPARAM_INFO
	.align		4
.L_716:
        /*0008*/ 	.byte	0x04, 0x17
        /*000a*/ 	.short	(.L_718 - .L_717)
.L_717:
        /*000c*/ 	.word	0x00000000
        /*0010*/ 	.short	0x0001
        /*0012*/ 	.short	0x0008
        /*0014*/ 	.byte	0x00, 0xf0, 0x21, 0x00


	//----- nvinfo : EIATTR_KPARAM_INFO
	.align		4
.L_718:
        /*0018*/ 	.byte	0x04, 0x17
        /*001a*/ 	.short	(.L_720 - .L_719)
.L_719:
        /*001c*/ 	.word	0x00000000
        /*0020*/ 	.short	0x0000
        /*0022*/ 	.short	0x0000
        /*0024*/ 	.byte	0x00, 0xf0, 0x21, 0x00


	//----- nvinfo : EIATTR_SPARSE_MMA_MASK
	.align		4
.L_720:
        /*0028*/ 	.byte	0x03, 0x50
        /*002a*/ 	.short	0x0000


	//----- nvinfo : EIATTR_MAXREG_COUNT
	.align		4
        /*002c*/ 	.byte	0x03, 0x1b
        /*002e*/ 	.short	0x0040


	//----- nvinfo : EIATTR_MERCURY_ISA_VERSION
	.align		4
        /*0030*/ 	.byte	0x03, 0x5f
        /*0032*/ 	.short	0x0101


	//----- nvinfo : EIATTR_EXIT_INSTR_OFFSETS
	.align		4
        /*0034*/ 	.byte	0x04, 0x1c
        /*0036*/ 	.short	(.L_722 - .L_721)


	//   ....[0]....
.L_721:
        /*0038*/ 	.word	0x00000090


	//----- nvinfo : EIATTR_MAX_THREADS
	.align		4
.L_722:
        /*003c*/ 	.byte	0x04, 0x05
        /*003e*/ 	.short	(.L_724 - .L_723)
.L_723:
        /*0040*/ 	.word	0x00000400
        /*0044*/ 	.word	0x00000001
        /*0048*/ 	.word	0x00000001


	//----- nvinfo : EIATTR_CBANK_PARAM_SIZE
	.align		4
.L_724:
        /*004c*/ 	.byte	0x03, 0x19
        /*004e*/ 	.short	0x0010


	//----- nvinfo : EIATTR_PARAM_CBANK
	.align		4
        /*0050*/ 	.byte	0x04, 0x0a
        /*0052*/ 	.short	(.L_726 - .L_725)
	.align		4
.L_725:
        /*0054*/ 	.word	index@(.nv.constant0._ZN2at6native45_GLOBAL__N__efdd3984_12_NLLLoss2d_cu_e9278b4638nll_loss2d_forward_size_average_kernelIfEEvPT_PKS3_)
        /*0058*/ 	.short	0x0210
        /*005a*/ 	.short	0x0010


	//----- nvinfo : EIATTR_SW_WAR
	.align		4
.L_726:
        /*005c*/ 	.byte	0x04, 0x36
        /*005e*/ 	.short	(.L_728 - .L_727)
.L_727:
        /*0060*/ 	.word	0x00000008
.L_728:


//--------------------- .nv.info._ZN2at6native45_GLOBAL__N__efdd3984_12_NLLLoss2d_cu_e9278b4625nll_loss2d_forward_kernelIffiEEvPT_S4_PKS3_PKlS6_iiil --------------------------
	.section	.nv.info._ZN2at6native45_GLOBAL__N__efdd3984_12_NLLLoss2d_cu_e9278b4625nll_loss2d_forward_kernelIffiEEvPT_S4_PKS3_PKlS6_iiil,"",@"SHT_CUDA_INFO"
	.sectionflags	@""
	.align	4


	//----- nvinfo : EIATTR_CUDA_API_VERSION
	.align		4
        /*0000*/ 	.byte	0x04, 0x37
        /*0002*/ 	.short	(.L_730 - .L_729)
.L_729:
        /*0004*/ 	.word	0x00000082


	//----- nvinfo : EIATTR_KPARAM_INFO
	.align		4
.L_730:
        /*0008*/ 	.byte	0x04, 0x17
        /*000a*/ 	.short	(.L_732 - .L_731)
.L_731:
        /*000c*/ 	.word	0x00000000
        /*0010*/ 	.short	0x0008
        /*0012*/ 	.short	0x0038
        /*0014*/ 	.byte	0x00, 0xf0, 0x21, 0x00


	//----- nvinfo : EIATTR_KPARAM_INFO
	.align		4
.L_732:
        /*0018*/ 	.byte	0x04, 0x17
        /*001a*/ 	.short	(.L_734 - .L_733)
.L_733:
        /*001c*/ 	.word	0x00000000
        /*0020*/ 	.short	0x0007
        /*0022*/ 	.short	0x0030
        /*0024*/ 	.byte	0x00, 0xf0, 0x11, 0x00


	//----- nvinfo : EIATTR_KPARAM_INFO
	.align		4
.L_734:
        /*0028*/ 	.byte	0x04, 0x17
        /*002a*/ 	.short	(.L_736 - .L_735)
.L_735:
        /*002c*/ 	.word	0x00000000
        /*0030*/ 	.short	0x0006
        /*0032*/ 	.short	0x002c
        /*0034*/ 	.byte	0x00, 0xf0, 0x11, 0x00


	//----- nvinfo : EIATTR_KPARAM_INFO
	.align		4
.L_736:
        /*0038*/ 	.byte	0x04, 0x17
        /*003a*/ 	.short	(.L_738 - .L_737)
.L_737:
        /*003c*/ 	.word	0x00000000
        /*0040*/ 	.short	0x0005
        /*0042*/ 	.short	0x0028
        /*0044*/ 	.byte	0x00, 0xf0, 0x11, 0x00


	//----- nvinfo : EIATTR_KPARAM_INFO
	.align		4
.L_738:
        /*0048*/ 	.byte	0x04, 0x17
        /*004a*/ 	.short	(.L_740 - .L_739)
.L_739:
        /*004c*/ 	.word	0x00000000
        /*0050*/ 	.short	0x0004
        /*0052*/ 	.short	0x0020
        /*0054*/ 	.byte	0x00, 0xf0, 0x21, 0x00


	//----- nvinfo : EIATTR_KPARAM_INFO
	.align		4
.L_740:
        /*0058*/ 	.byte	0x04, 0x17
        /*005a*/ 	.short	(.L_742 - .L_741)
.L_741:
        /*005c*/ 	.word	0x00000000
        /*0060*/ 	.short	0x0003
        /*0062*/ 	.short	0x0018
        /*0064*/ 	.byte	0x00, 0xf0, 0x21, 0x00


	//----- nvinfo : EIATTR_KPARAM_INFO
	.align		4
.L_742:
        /*0068*/ 	.byte	0x04, 0x17
        /*006a*/ 	.short	(.L_744 - .L_743)
.L_743:
        /*006c*/ 	.word	0x00000000
        /*0070*/ 	.short	0x0002
        /*0072*/ 	.short	0x0010
        /*0074*/ 	.byte	0x00, 0xf0, 0x21, 0x00


	//----- nvinfo : EIATTR_KPARAM_INFO
	.align		4
.L_744:
        /*0078*/ 	.byte	0x04, 0x17
        /*007a*/ 	.short	(.L_746 - .L_745)
.L_745:
        /*007c*/ 	.word	0x00000000
        /*0080*/ 	.short	0x0001
        /*0082*/ 	.short	0x0008
        /*0084*/ 	.byte	0x00, 0xf0, 0x21, 0x00


	//----- nvinfo : EIATTR_KPARAM_INFO
	.align		4
.L_746:
        /*0088*/ 	.byte	0x04, 0x17
        /*008a*/ 	.short	(.L_748 - .L_747)
.L_747:
        /*008c*/ 	.word	0x00000000
        /*0090*/ 	.short	0x0000
        /*0092*/ 	.short	0x0000
        /*0094*/ 	.byte	0x00, 0xf0, 0x21, 0x00


	//----- nvinfo : EIATTR_SPARSE_MMA_MASK
	.align		4
.L_748:
        /*0098*/ 	.byte	0x03, 0x50
        /*009a*/ 	.short	0x0000


	//----- nvinfo : EIATTR_MAXREG_COUNT
	.align		4
        /*009c*/ 	.byte	0x03, 0x1b
        /*009e*/ 	.short	0x0040


	//----- nvinfo : EIATTR_NUM_BARRIERS
	.align		4
        /*00a0*/ 	.byte	0x02, 0x4c
        /*00a2*/ 	.byte	0x01
	.zero		1


	//----- nvinfo : EIATTR_EXTERNS
	.align		4
        /*00a4*/ 	.byte	0x04, 0x0f
        /*00a6*/ 	.short	(.L_750 - .L_749)


	//   ....[0]....
	.align		4
.L_749:
        /*00a8*/ 	.word	index@(__assertfail)


	//----- nvinfo : EIATTR_MERCURY_ISA_VERSION
	.align		4
.L_750:
        /*00ac*/ 	.byte	0x03, 0x5f
        /*00ae*/ 	.short	0x0101


	//----- nvinfo : EIATTR_COOP_GROUP_MASK_REGIDS
	.align		4
        /*00b0*/ 	.byte	0x04, 0x29
        /*00b2*/ 	.short	(.L_752 - .L_751)


	//   ....[0]....
.L_751:
        /*00b4*/ 	.word	0xffffffff


	//   ....[1]....
        /*00b8*/ 	.word	0xffffffff


	//   ....[2]....
        /*00bc*/ 	.word	0xffffffff


	//   ....[3]....
        /*00c0*/ 	.word	0xffffffff


	//   ....[4]....
        /*00c4*/ 	.word	0xffffffff


	//   ....[5]....
        /*00c8*/ 	.word	0xffffffff


	//   ....[6]....
        /*00cc*/ 	.word	0xffffffff


	//   ....[7]....
        /*00d0*/ 	.word	0xffffffff


	//   ....[8]....
        /*00d4*/ 	.word	0xffffffff


	//   ....[9]....
        /*00d8*/ 	.word	0xffffffff


	//   ....[10]....
        /*00dc*/ 	.word	0xffffffff


	//   ....[11]....
        /*00e0*/ 	.word	0xffffffff


	//   ....[12]....
        /*00e4*/ 	.word	0xffffffff


	//   ....[13]....
        /*00e8*/ 	.word	0xffffffff


	//   ....[14]....
        /*00ec*/ 	.word	0xffffffff


	//   ....[15]....
        /*00f0*/ 	.word	0xffffffff


	//   ....[16]....
        /*00f4*/ 	.word	0xffffffff


	//   ....[17]....
        /*00f8*/ 	.word	0xffffffff


	//   ....[18]....
        /*00fc*/ 	.word	0xffffffff


	//   ....[19]....
        /*0100*/ 	.word	0xffffffff


	//   ....[20]....
        /*0104*/ 	.word	0x0500000f


	//   ....[21]....
        /*0108*/ 	.word	0x0500000f


	//   ....[22]....
        /*010c*/ 	.word	0x0500000f


	//   ....[23]....
        /*0110*/ 	.word	0x0500000f


	//   ....[24]....
        /*0114*/ 	.word	0x0500000f


	//   ....[25]....
        /*0118*/ 	.word	0x0500000f


	//   ....[26]....
        /*011c*/ 	.word	0x0500000f


	//   ....[27]....
        /*0120*/ 	.word	0x0500000f


	//   ....[28]....
        /*0124*/ 	.word	0x0500000f


	//   ....[29]....
        /*0128*/ 	.word	0x0500000f


	//   ....[30]....
        /*012c*/ 	.word	0x0500000f


	//   ....[31]....
        /*0130*/ 	.word	0x0500000f


	//   ....[32]....
        /*0134*/ 	.word	0x0500000f


	//   ....[33]....
        /*0138*/ 	.word	0x0500000f


	//   ....[34]....
        /*013c*/ 	.word	0x0500000f


	//   ....[35]....
        /*0140*/ 	.word	0x0500000f


	//   ....[36]....
        /*0144*/ 	.word	0x0500000f


	//   ....[37]....
        /*0148*/ 	.word	0x0500000f


	//   ....[38]....
        /*014c*/ 	.word	0x0500000f


	//   ....[39]....
        /*0150*/ 	.word	0x0500000f


	//----- nvinfo : EIATTR_COOP_GROUP_INSTR_OFFSETS
	.align		4
.L_752:
        /*0154*/ 	.byte	0x04, 0x28
        /*0156*/ 	.short	(.L_754 - .L_753)


	//   ....[0]....
.L_753:
        /*0158*/ 	.word	0x00000b80


	//   ....[1]....
        /*015c*/ 	.word	0x00000ba0


	//   ....[2]....
        /*0160*/ 	.word	0x00000bc0


	//   ....[3]....
        /*0164*/ 	.word	0x00000be0


	//   ....[4]....
        /*0168*/ 	.word	0x00000c00


	//   ....[5]....
        /*016c*/ 	.word	0x00000de0


	//   ....[6]....
        /*0170*/ 	.word	0x00000e00


	//   ....[7]....
        /*0174*/ 	.word	0x00000e20


	//   ....[8]....
        /*0178*/ 	.word	0x00000e40


	//   ....[9]....
        /*017c*/ 	.word	0x00000e60


	//   ....[10]....
        /*0180*/ 	.word	0x00000eb0


	//   ....[11]....
        /*0184*/ 	.word	0x00000ed0


	//   ....[12]....
        /*0188*/ 	.word	0x00000ef0


	//   ....[13]....
        /*018c*/ 	.word	0x00000f10


	//   ....[14]....
        /*0190*/ 	.word	0x00000f30


	//   ....[15]....
        /*0194*/ 	.word	0x000010a0


	//   ....[16]....
        /*0198*/ 	.word	0x000010c0


	//   ....[17]....
        /*019c*/ 	.word	0x000010e0


	//   ....[18]....
        /*01a0*/ 	.word	0x00001100


	//   ....[19]....
        /*01a4*/ 	.word	0x00001120


	//   ....[20]....
        /*01a8*/ 	.word	0x00001210


	//   ....[21]....
        /*01ac*/ 	.word	0x00001270


	//   ....[22]....
        /*01b0*/ 	.word	0x000012d0


	//   ....[23]....
        /*01b4*/ 	.word	0x00001330


	//   ....[24]....
        /*01b8*/ 	.word	0x00001390


	//   ....[25]....
        /*01bc*/ 	.word	0x00001410


	//   ....[26]....
        /*01c0*/ 	.word	0x00001470


	//   ....[27]....
        /*01c4*/ 	.word	0x000014d0


	//   ....[28]....
        /*01c8*/ 	.word	0x00001530


	//   ....[29]....
        /*01cc*/ 	.word	0x00001590


	//   ....[30]....
        /*01d0*/ 	.word	0x00001620


	//   ....[31]....
        /*01d4*/ 	.word	0x000016a0


	//   ....[32]....
        /*01d8*/ 	.word	0x00001700


	//   ....[33]....
        /*01dc*/ 	.word	0x00001760


	//   ....[34]....
        /*01e0*/ 	.word	0x000017c0


	//   ....[35]....
        /*01e4*/ 	.word	0x00001830


	//   ....[36]....
        /*01e8*/ 	.word	0x00001890


	//   ....[37]....
        /*01ec*/ 	.word	0x000018f0


	//   ....[38]....
        /*01f0*/ 	.word	0x00001950


	//   ....[39]....
        /*01f4*/ 	.word	0x000019b0


	//----- nvinfo : EIATTR_SYSCALL_OFFSETS
	.align		4
.L_754:
        /*01f8*/ 	.byte	0x04, 0x46
        /*01fa*/ 	.short	(.L_756 - .L_755)


	//   ....[0]....
.L_755:
        /*01fc*/ 	.word	0x000004d0


	//   ....[1]....
        /*0200*/ 	.word	0x00000660


	//   ....[2]....
        /*0204*/ 	.word	0x00000920


	//   ....[3]....
        /*0208*/ 	.word	0x00000a80


	//----- nvinfo : EIATTR_EXIT_INSTR_OFFSETS
	.align		4
.L_756:
        /*020c*/ 	.byte	0x04, 0x1c
        /*020e*/ 	.short	(.L_758 - .L_757)


	//   ....[0]....
.L_757:
        /*0210*/ 	.word	0x00001160


	//   ....[1]....
        /*0214*/ 	.word	0x000011b0


	//----- nvinfo : EIATTR_MAX_THREADS
	.align		4
.L_758:
        /*0218*/ 	.byte	0x04, 0x05
        /*021a*/ 	.short	(.L_760 - .L_759)
.L_759:
        /*021c*/ 	.word	0x00000400
        /*0220*/ 	.word	0x00000001
        /*0224*/ 	.word	0x00000001


	//----- nvinfo : EIATTR_CRS_STACK_SIZE
	.align		4
.L_760:
        /*0228*/ 	.byte	0x04, 0x1e
        /*022a*/ 	.short	(.L_762 - .L_761)
.L_761:
        /*022c*/ 	.word	0x00000000


	//----- nvinfo : EIATTR_CBANK_PARAM_SIZE
	.align		4
.L_762:
        /*0230*/ 	.byte	0x03, 0x19
        /*0232*/ 	.short	0x0040


	//----- nvinfo : EIATTR_PARAM_CBANK
	.align		4
        /*0234*/ 	.byte	0x04, 0x0a
        /*0236*/ 	.short	(.L_764 - .L_763)
	.align		4
.L_763:
        /*0238*/ 	.word	index@(.nv.constant0._ZN2at6native45_GLOBAL__N__efdd3984_12_NLLLoss2d_cu_e9278b4625nll_loss2d_forward_kernelIffiEEvPT_S4_PKS3_PKlS6_iiil)
        /*023c*/ 	.short	0x0210
        /*023e*/ 	.short	0x0040


	//----- nvinfo : EIATTR_SW_WAR
	.align		4
.L_764:
        /*0240*/ 	.byte	0x04, 0x36
        /*0242*/ 	.short	(.L_766 - .L_765)
.L_765:
        /*0244*/ 	.word	0x00000008
.L_766:


//--------------------- .nv.info._ZN2at6native45_GLOBAL__N__efdd3984_12_NLLLoss2d_cu_e9278b4625nll_loss2d_forward_kernelIddlEEvPT_S4_PKS3_PKlS6_iiil --------------------------
	.section	.nv.info._ZN2at6native45_GLOBAL__N__efdd3984_12_NLLLoss2d_cu_e9278b4625nll_loss2d_forward_kernelIddlEEvPT_S4_PKS3_PKlS6_iiil,"",@"SHT_CUDA_INFO"
	.sectionflags	@""
	.align	4


	//----- nvinfo : EIATTR_CUDA_API_VERSION
	.align		4
        /*0000*/ 	.byte	0x04, 0x37
        /*0002*/ 	.short	(.L_768 - .L_767)
.L_767:
        /*0004*/ 	.word	0x00000082


	//----- nvinfo : EIATTR_KPARAM_INFO
	.align		4
.L_768:
        /*0008*/ 	.byte	0x04, 0x17
        /*000a*/ 	.short	(.L_770 - .L_769)
.L_769:
        /*000c*/ 	.word	0x00000000
        /*0010*/ 	.short	0x0008
        /*0012*/ 	.short	0x0038
        /*0014*/ 	.byte	0x00, 0xf0, 0x21, 0x00


	//----- nvinfo : EIATTR_KPARAM_INFO
	.align		4
.L_770:
        /*0018*/ 	.byte	0x04, 0x17
        /*001a*/ 	.short	(.L_772 - .L_771)
.L_771:
        /*001c*/ 	.word	0x00000000
        /*0020*/ 	.short	0x0007
        /*0022*/ 	.short	0x0030
        /*0024*/ 	.byte	0x00, 0xf0, 0x11, 0x00


	//----- nvinfo : EIATTR_KPARAM_INFO
	.align		4
.L_772:
        /*0028*/ 	.byte	0x04, 0x17
        /*002a*/ 	.short	(.L_774 - .L_773)
.L_773:
        /*002c*/ 	.word	0x00000000
        /*0030*/ 	.short	0x0006
        /*0032*/ 	.short	0x002c
        /*0034*/ 	.byte	0x00, 0xf0, 0x11, 0x00


	//----- nvinfo : EIATTR_KPARAM_INFO
	.align		4
.L_774:
        /*0038*/ 	.byte	0x04, 0x17
        /*003a*/ 	.short	(.L_776 - .L_775)
.L_775:
        /*003c*/ 	.word	0x00000000
        /*0040*/ 	.short	0x0005
        /*0042*/ 	.short	0x0028
        /*0044*/ 	.byte	0x00, 0xf0, 0x11, 0x00


	//----- nvinfo : EIATTR_KPARAM_INFO
	.align		4
.L_776:
        /*0048*/ 	.byte	0x04, 0x17
        /*004a*/ 	.short	(.L_778 - .L_777)
.L_777:
        /*004c*/ 	.word	0x00000000
        /*0050*/ 	.short	0x0004
        /*0052*/ 	.short	0x0020
        /*0054*/ 	.byte	0x00, 0xf0, 0x21, 0x00


	//----- nvinfo : EIATTR_KPARAM_INFO
	.align		4
.L_778:
        /*0058*/ 	.byte	0x04, 0x17
        /*005a*/ 	.short	(.L_780 - .L_779)
.L_779:
        /*005c*/ 	.word	0x00000000
        /*0060*/ 	.short	0x0003
        /*0062*/ 	.short	0x0018
        /*0064*/ 	.byte	0x00, 0xf0, 0x21, 0x00


	//----- nvinfo : EIATTR_KPARAM_INFO
	.align		4
.L_780:
        /*0068*/ 	.byte	0x04, 0x17
        /*006a*/ 	.short	(.L_782 - .L_781)
.L_781:
        /*006c*/ 	.word	0x00000000
        /*0070*/ 	.short	0x0002
        /*0072*/ 	.short	0x0010
        /*0074*/ 	.byte	0x00, 0xf0, 0x21, 0x00


	//----- nvinfo : EIATTR_KPARAM_INFO
	.align		4
.L_782:
        /*0078*/ 	.byte	0x04, 0x17
        /*007a*/ 	.short	(.L_784 - .L_783)
.L_783:
        /*007c*/ 	.word	0x00000000
        /*0080*/ 	.short	0x0001
        /*0082*/ 	.short	0x0008
        /*0084*/ 	.byte	0x00, 0xf0, 0x21, 0x00


	//----- nvinfo : EIATTR_KPARAM_INFO
	.align		4
.L_784:
        /*0088*/ 	.byte	0x04, 0x17
        /*008a*/ 	.short	(.L_786 - .L_785)
.L_785:
        /*008c*/ 	.word	0x00000000
        /*0090*/ 	.short	0x0000
        /*0092*/ 	.short	0x0000
        /*0094*/ 	.byte	0x00, 0xf0, 0x21, 0x00


	//----- nvinfo : EIATTR_SPARSE_MMA_MASK
	.align		4
.L_786:
        /*0098*/ 	.byte	0x03, 0x50
        /*009a*/ 	.short	0x0000


	//----- nvinfo : EIATTR_MAXREG_COUNT
	.align		4
        /*009c*/ 	.byte	0x03, 0x1b
        /*009e*/ 	.short	0x0040


	//----- nvinfo : EIATTR_NUM_BARRIERS
	.align		4
        /*00a0*/ 	.byte	0x02, 0x4c
        /*00a2*/ 	.byte	0x01
	.zero		1


	//----- nvinfo : EIATTR_EXTERNS
	.align		4
        /*00a4*/ 	.byte	0x04, 0x0f
        /*00a6*/ 	.short	(.L_788 - .L_787)


	//   ....[0]....
	.align		4
.L_787:
        /*00a8*/ 	.word	index@(__assertfail)


	//----- nvinfo : EIATTR_MERCURY_ISA_VERSION
	.align		4
.L_788:
        /*00ac*/ 	.byte	0x03, 0x5f
        /*00ae*/ 	.short	0x0101


	//----- nvinfo : EIATTR_COOP_GROUP_MASK_REGIDS
	.align		4
        /*00b0*/ 	.byte	0x04, 0x29
        /*00b2*/ 	.short	(.L_790 - .L_789)


	//   ....[0]....
.L_789:
        /*00b4*/ 	.word	0xffffffff


	//   ....[1]....
        /*00b8*/ 	.word	0xffffffff


	//   ....[2]....
        /*00bc*/ 	.word	0xffffffff


	//   ....[3]....
        /*00c0*/ 	.word	0xffffffff


	//   ....[4]....
        /*00c4*/ 	.word	0xffffffff


	//   ....[5]....
        /*00c8*/ 	.word	0xffffffff


	//   ....[6]....
        /*00cc*/ 	.word	0xffffffff


	//   ....[7]....
        /*00d0*/ 	.word	0xffffffff


	//   ....[8]....
        /*00d4*/ 	.word	0xffffffff


	//   ....[9]....
        /*00d8*/ 	.word	0xffffffff


	//   ....[10]....
        /*00dc*/ 	.word	0xffffffff


	//   ....[11]....
        /*00e0*/ 	.word	0xffffffff


	//   ....[12]....
        /*00e4*/ 	.word	0xffffffff


	//   ....[13]....
        /*00e8*/ 	.word	0xffffffff


	//   ....[14]....
        /*00ec*/ 	.word	0xffffffff


	//   ....[15]....
        /*00f0*/ 	.word	0xffffffff


	//   ....[16]....
        /*00f4*/ 	.word	0xffffffff


	//   ....[17]....
        /*00f8*/ 	.word	0xffffffff


	//   ....[18]....
        /*00fc*/ 	.word	0xffffffff


	//   ....[19]....
        /*0100*/ 	.word	0xffffffff


	//   ....[20]....
        /*0104*/ 	.word	0xffffffff


	//   ....[21]....
        /*0108*/ 	.word	0xffffffff


	//   ....[22]....
        /*010c*/ 	.word	0xffffffff


	//   ....[23]....
        /*0110*/ 	.word	0xffffffff


	//   ....[24]....
        /*0114*/ 	.word	0xffffffff


	//   ....[25]....
        /*0118*/ 	.word	0xffffffff


	//   ....[26]....
        /*011c*/ 	.word	0xffffffff


	//   ....[27]....
        /*0120*/ 	.word	0xffffffff


	//   ....[28]....
        /*0124*/ 	.word	0xffffffff


	//   ....[29]....
        /*0128*/ 	.word	0xffffffff


	//   ....[30]....
        /*012c*/ 	.word	0xffffffff


	//   ....[31]....
        /*0130*/ 	.word	0xffffffff


	//   ....[32]....
        /*0134*/ 	.word	0xffffffff


	//   ....[33]....
        /*0138*/ 	.word	0xffffffff


	//   ....[34]....
        /*013c*/ 	.word	0xffffffff


	//   ....[35]....
        /*0140*/ 	.word	0xffffffff


	//   ....[36]....
        /*0144*/ 	.word	0xffffffff


	//   ....[37]....
        /*0148*/ 	.word	0xffffffff


	//   ....[38]....
        /*014c*/ 	.word	0xffffffff


	//   ....[39]....
        /*0150*/ 	.word	0xffffffff


	//   ....[40]....
        /*0154*/ 	.word	0x0500000f


	//   ....[41]....
        /*0158*/ 	.word	0x0500000f


	//   ....[42]....
        /*015c*/ 	.word	0x0500000f


	//   ....[43]....
        /*0160*/ 	.word	0x0500000f


	//   ....[44]....
        /*0164*/ 	.word	0x0500000f


	//   ....[45]....
        /*0168*/ 	.word	0x0500000f


	//   ....[46]....
        /*016c*/ 	.word	0x0500000f


	//   ....[47]....
        /*0170*/ 	.word	0x0500000f


	//   ....[48]....
        /*0174*/ 	.word	0x0500000f


	//   ....[49]....
        /*0178*/ 	.word	0x0500000f


	//   ....[50]....
        /*017c*/ 	.word	0x0500000f


	//   ....[51]....
        /*0180*/ 	.word	0x0500000f


	//   ....[52]....
        /*0184*/ 	.word	0x0500000f


	//   ....[53]....
        /*0188*/ 	.word	0x0500000f


	//   ....[54]....
        /*018c*/ 	.word	0x0500000f


	//   ....[55]....
        /*0190*/ 	.word	0x0500000f


	//   ....[56]....
        /*0194*/ 	.word	0x0500000f


	//   ....[57]....
        /*0198*/ 	.word	0x0500000f


	//   ....[58]....
        /*019c*/ 	.word	0x0500000f


	//   ....[59]....
        /*01a0*/ 	.word	0x0500000f


	//   ....[60]....
        /*01a4*/ 	.word	0x0500000f


	//   ....[61]....
        /*01a8*/ 	.word	0x0500000f


	//   ....[62]....
        /*01ac*/ 	.word	0x0500000f


	//   ....[63]....
        /*01b0*/ 	.word	0x0500000f


	//   ....[64]....
        /*01b4*/ 	.word	0x0500000f


	//   ....[65]....
        /*01b8*/ 	.word	0x0500000f


	//   ....[66]....
        /*01bc*/ 	.word	0x0500000f


	//   ....[67]....
        /*01c0*/ 	.word	0x0500000f


	//   ....[68]....
        /*01c4*/ 	.word	0x0500000f


	//   ....[69]....
        /*01c8*/ 	.word	0x0500000f


	//   ....[70]....
        /*01cc*/ 	.word	0x0500000f


	//   ....[71]....
        /*01d0*/ 	.word	0x0500000f


	//   ....[72]....
        /*01d4*/ 	.word	0x0500000f


	//   ....[73]....
        /*01d8*/ 	.word	0x0500000f


	//   ....[74]....
        /*01dc*/ 	.word	0x0500000f


	//   ....[75]....
        /*01e0*/ 	.word	0x0500000f


	//   ....[76]....
        /*01e4*/ 	.word	0x0500000f


	//   ....[77]....
        /*01e8*/ 	.word	0x0500000f


	//   ....[78]....
        /*01ec*/ 	.word	0x0500000f


	//   ....[79]....
        /*01f0*/ 	.word	0x0500000f


	//----- nvinfo : EIATTR_COOP_GROUP_INSTR_OFFSETS
	.align		4
.L_790:
        /*01f4*/ 	.byte	0x04, 0x28
        /*01f6*/ 	.short	(.L_792 - .L_791)


	//   ....[0]....
.L_791:
        /*01f8*/ 	.word	0x00000da0


	//   ....[1]....
        /*01fc*/ 	.word	0x00000db0


	//   ....[2]....
        /*0200*/ 	.word	0x00000de0


	//   ....[3]....
        /*0204*/ 	.word	0x00000df0


	//   ....[4]....
        /*0208*/ 	.word	0x00000e20


	//   ....[5]....
        /*020c*/ 	.word	0x00000e30


	//   ....[6]....
        /*0210*/ 	.word	0x00000e60


	//   ....[7]....
        /*0214*/ 	.word	0x00000e70


	//   ....[8]....
        /*0218*/ 	.word	0x00000ea0


	//   ....[9]....
        /*021c*/ 	.word	0x00000eb0


	//   ....[10]....
        /*0220*/ 	.word	0x000010a0


	//   ....[11]....
        /*0224*/ 	.word	0x000010b0


	//   ....[12]....
        /*0228*/ 	.word	0x000010e0


	//   ....[13]....
        /*022c*/ 	.word	0x000010f0


	//   ....[14]....
        /*0230*/ 	.word	0x00001120


	//   ....[15]....
        /*0234*/ 	.word	0x00001130


	//   ....[16]....
        /*0238*/ 	.word	0x00001160


	//   ....[17]....
        /*023c*/ 	.word	0x00001170


	//   ....[18]....
        /*0240*/ 	.word	0x000011a0


	//   ....[19]....
        /*0244*/ 	.word	0x000011b0


	//   ....[20]....
        /*0248*/ 	.word	0x00001210


	//   ....[21]....
        /*024c*/ 	.word	0x00001220


	//   ....[22]....
        /*0250*/ 	.word	0x00001250


	//   ....[23]....
        /*0254*/ 	.word	0x00001260


	//   ....[24]....
        /*0258*/ 	.word	0x00001290


	//   ....[25]....
        /*025c*/ 	.word	0x000012a0


	//   ....[26]....
        /*0260*/ 	.word	0x000012d0


	//   ....[27]....
        /*0264*/ 	.word	0x000012e0


	//   ....[28]....
        /*0268*/ 	.word	0x00001310


	//   ....[29]....
        /*026c*/ 	.word	0x00001320


	//   ....[30]....
        /*0270*/ 	.word	0x000014a0


	//   ....[31]....
        /*0274*/ 	.word	0x000014b0


	//   ....[32]....
        /*0278*/ 	.word	0x000014e0


	//   ....[33]....
        /*027c*/ 	.word	0x000014f0


	//   ....[34]....
        /*0280*/ 	.word	0x00001520


	//   ....[35]....
        /*0284*/ 	.word	0x00001530


	//   ....[36]....
        /*0288*/ 	.word	0x00001560


	//   ....[37]....
        /*028c*/ 	.word	0x00001570


	//   ....[38]....
        /*0290*/ 	.word	0x000015a0


	//   ....[39]....
        /*0294*/ 	.word	0x000015b0


	//   ....[40]....
        /*0298*/ 	.word	0x000016b0


	//   ....[41]....
        /*029c*/ 	.word	0x00001700


	//   ....[42]....
        /*02a0*/ 	.word	0x00001780


	//   ....[43]....
        /*02a4*/ 	.word	0x000017d0


	//   ....[44]....
        /*02a8*/ 	.word	0x00001850


	//   ....[45]....
        /*02ac*/ 	.word	0x000018a0


	//   ....[46]....
        /*02b0*/ 	.word	0x00001920


	//   ....[47]....
        /*02b4*/ 	.word	0x00001970


	//   ....[48]....
        /*02b8*/ 	.word	0x000019e0


	//   ....[49]....
        /*02bc*/ 	.word	0x00001a30


	//   ....[50]....
        /*02c0*/ 	.word	0x00001ab0


	//   ....[51]....
        /*02c4*/ 	.word	0x00001b00


	//   ....[52]....
        /*02c8*/ 	.word	0x00001b70


	//   ....[53]....
        /*02cc*/ 	.word	0x00001bc0


	//   ....[54]....
        /*02d0*/ 	.word	0x00001c30


	//   ....[55]....
        /*02d4*/ 	.word	0x00001c80


	//   ....[56]....
        /*02d8*/ 	.word	0x00001d00


	//   ....[57]....
        /*02dc*/ 	.word	0x00001d50


	//   ....[58]....
        /*02e0*/ 	.word	0x00001dc0


	//   ....[59]....
        /*02e4*/ 	.word	0x00001e10


	//   ....[60]....
        /*02e8*/ 	.word	0x00001ea0


	//   ....[61]....
        /*02ec*/ 	.word	0x00001f30


	//   ....[62]....
        /*02f0*/ 	.word	0x00001fb0


	//   ....[63]....
        /*02f4*/ 	.word	0x00002000


	//   ....[64]....
        /*02f8*/ 	.word	0x00002080


	//   ....[65]....
        /*02fc*/ 	.word	0x000020d0


	//   ....[66]....
        /*0300*/ 	.word	0x00002150


	//   ....[67]....
        /*0304*/ 	.word	0x000021a0


	//   ....[68]....
        /*0308*/ 	.word	0x00002210


	//   ....[69]....
        /*030c*/ 	.word	0x00002260


	//   ....[70]....
        /*0310*/ 	.word	0x000022e0


	//   ....[71]....
        /*0314*/ 	.word	0x00002330


	//   ....[72]....
        /*0318*/ 	.word	0x000023a0


	//   ....[73]....
        /*031c*/ 	.word	0x000023f0


	//   ....[74]....
        /*0320*/ 	.word	0x00002460


	//   ....[75]....
        /*0324*/ 	.word	0x000024b0


	//   ....[76]....
        /*0328*/ 	.word	0x00002530


	//   ....[77]....
        /*032c*/ 	.word	0x00002580


	//   ....[78]....
        /*0330*/ 	.word	0x000025f0


	//   ....[79]....
        /*0334*/ 	.word	0x00002640


	//----- nvinfo : EIATTR_SYSCALL_OFFSETS
	.align		4
.L_792:
        /*0338*/ 	.byte	0x04, 0x46
        /*033a*/ 	.short	(.L_794 - .L_793)


	//   ....[0]....
.L_793:
        /*033c*/ 	.word	0x00000570


	//   ....[1]....
        /*0340*/ 	.word	0x00000770


	//   ....[2]....
        /*0344*/ 	.word	0x00000ab0


	//   ....[3]....
        /*0348*/ 	.word	0x00000c90


	//----- nvinfo : EIATTR_EXIT_INSTR_OFFSETS
	.align		4
.L_794:
        /*034c*/ 	.byte	0x04, 0x1c
        /*034e*/ 	.short	(.L_796 - .L_795)


	//   ....[0]....
.L_795:
        /*0350*/ 	.word	0x00001600


	//   ....[1]....
        /*0354*/ 	.word	0x00001650


	//----- nvinfo : EIATTR_MAX_THREADS
	.align		4
.L_796:
        /*0358*/ 	.byte	0x04, 0x05
        /*035a*/ 	.short	(.L_798 - .L_797)
.L_797:
        /*035c*/ 	.word	0x00000400
        /*0360*/ 	.word	0x00000001
        /*0364*/ 	.word	0x00000001


	//----- nvinfo : EIATTR_CRS_STACK_SIZE
	.align		4
.L_798:
        /*0368*/ 	.byte	0x04, 0x1e
        /*036a*/ 	.short	(.L_800 - .L_799)
.L_799:
        /*036c*/ 	.word	0x00000000


	//----- nvinfo : EIATTR_CBANK_PARAM_SIZE
	.align		4
.L_800:
        /*0370*/ 	.byte	0x03, 0x19
        /*0372*/ 	.short	0x0040


	//----- nvinfo : EIATTR_PARAM_CBANK
	.align		4
        /*0374*/ 	.byte	0x04, 0x0a
        /*0376*/ 	.short	(.L_802 - .L_801)
	.align		4
.L_801:
        /*0378*/ 	.word	index@(.nv.constant0._ZN2at6native45_GLOBAL__N__efdd3984_12_NLLLoss2d_cu_e9278b4625nll_loss2d_forward_kernelIddlEEvPT_S4_PKS3_PKlS6_iiil)
        /*037c*/ 	.short	0x0210
        /*037e*/ 	.short	0x0040


	//----- nvinfo : EIATTR_SW_WAR
	.align		4
.L_802:
        /*0380*/ 	.byte	0x04, 0x36
        /*0382*/ 	.short	(.L_804 - .L_803)
.L_803:
        /*0384*/ 	.word	0x00000008
.L_804:


//--------------------- .nv.info._ZN2at6native45_GLOBAL__N__efdd3984_12_NLLLoss2d_cu_e9278b4638nll_loss2d_forward_size_average_kernelIdEEvPT_PKS3_ --------------------------
	.section	.nv.info._ZN2at6native45_GLOBAL__N__efdd3984_12_NLLLoss2d_cu_e9278b4638nll_loss2d_forward_size_average_kernelIdEEvPT_PKS3_,"",@"SHT_CUDA_INFO"
	.sectionflags	@""
	.align	4


	//----- nvinfo : EIATTR_CUDA_API_VERSION
	.align		4
        /*0000*/ 	.byte	0x04, 0x37
        /*0002*/ 	.short	(.L_806 - .L_805)
.L_805:
        /*0004*/ 	.word	0x00000082


	//----- nvinfo : EIATTR_KPARAM_INFO
	.align		4
.L_806:
        /*0008*/ 	.byte	0x04, 0x17
        /*000a*/ 	.short	(.L_808 - .L_807)
.L_807:
        /*000c*/ 	.word	0x00000000
        /*0010*/ 	.short	0x0001
        /*0012*/ 	.short	0x0008
        /*0014*/ 	.byte	0x00, 0xf0, 0x21, 0x00


	//----- nvinfo : EIATTR_KPARAM_INFO
	.align		4
.L_808:
        /*0018*/ 	.byte	0x04, 0x17
        /*001a*/ 	.short	(.L_810 - .L_809)
.L_809:
        /*001c*/ 	.word	0x00000000
        /*0020*/ 	.short	0x0000
        /*0022*/ 	.short	0x0000
        /*0024*/ 	.byte	0x00, 0xf0, 0x21, 0x00


	//----- nvinfo : EIATTR_SPARSE_MMA_MASK
	.align		4
.L_810:
        /*0028*/ 	.byte	0x03, 0x50
        /*002a*/ 	.short	0x0000


	//----- nvinfo : EIATTR_MAXREG_COUNT
	.align		4
        /*002c*/ 	.byte	0x03, 0x1b
        /*002e*/ 	.short	0x0040


	//----- nvinfo : EIATTR_MERCURY_ISA_VERSION
	.align		4
        /*0030*/ 	.byte	0x03, 0x5f
        /*0032*/ 	.short	0x0101


	//----- nvinfo : EIATTR_EXIT_INSTR_OFFSETS
	.align		4
        /*0034*/ 	.byte	0x04, 0x1c
        /*0036*/ 	.short	(.L_812 - .L_811)


	//   ....[0]....
.L_811:
        /*0038*/ 	.word	0x000001a0


	//----- nvinfo : EIATTR_MAX_THREADS
	.align		4
.L_812:
        /*003c*/ 	.byte	0x04, 0x05
        /*003e*/ 	.short	(.L_814 - .L_813)
.L_813:
        /*0040*/ 	.word	0x00000400
        /*0044*/ 	.word	0x00000001
        /*0048*/ 	.word	0x00000001


	//----- nvinfo : EIATTR_CRS_STACK_SIZE
	.align		4
.L_814:
        /*004c*/ 	.byte	0x04, 0x1e
        /*004e*/ 	.short	(.L_816 - .L_815)
.L_815:
        /*0050*/ 	.word	0x00000000


	//----- nvinfo : EIATTR_CBANK_PARAM_SIZE
	.align		4
.L_816:
        /*0054*/ 	.byte	0x03, 0x19
        /*0056*/ 	.short	0x0010


	//----- nvinfo : EIATTR_PARAM_CBANK
	.align		4
        /*0058*/ 	.byte	0x04, 0x0a
        /*005a*/ 	.short	(.L_818 - .L_817)
	.align		4
.L_817:
        /*005c*/ 	.word	index@(.nv.constant0._ZN2at6native45_GLOBAL__N__efdd3984_12_NLLLoss2d_cu_e9278b4638nll_loss2d_forward_size_average_kernelIdEEvPT_PKS3_)
        /*0060*/ 	.short	0x0210
        /*0062*/ 	.short	0x0010


	//----- nvinfo : EIATTR_SW_WAR
	.align		4
.L_818:
        /*0064*/ 	.byte	0x04, 0x36
        /*0066*/ 	.short	(.L_820 - .L_819)
.L_819:
        /*0068*/ 	.word	0x00000008
.L_820:


//--------------------- .nv.info._ZN2at6native45_GLOBAL__N__efdd3984_12_NLLLoss2d_cu_e9278b4625nll_loss2d_forward_kernelIddiEEvPT_S4_PKS3_PKlS6_iiil --------------------------
	.section	.nv.info._ZN2at6native45_GLOBAL__N__efdd3984_12_NLLLoss2d_cu_e9278b4625nll_loss2d_forward_kernelIddiEEvPT_S4_PKS3_PKlS6_iiil,"",@"SHT_CUDA_INFO"
	.sectionflags	@""
	.align	4


	//----- nvinfo : EIATTR_CUDA_API_VERSION
	.align		4
        /*0000*/ 	.byte	0x04, 0x37
        /*0002*/ 	.short	(.L_822 - .L_821)
.L_821:
        /*0004*/ 	.word	0x00000082


	//----- nvinfo : EIATTR_KPARAM_INFO
	.align		4
.L_822:
        /*0008*/ 	.byte	0x04, 0x17
        /*000a*/ 	.short	(.L_824 - .L_823)
.L_823:
        /*000c*/ 	.word	0x00000000
        /*0010*/ 	.short	0x0008
        /*0012*/ 	.short	0x0038
        /*0014*/ 	.byte	0x00, 0xf0, 0x21, 0x00


	//----- nvinfo : EIATTR_KPARAM_INFO
	.align		4
.L_824:
        /*0018*/ 	.byte	0x04, 0x17
        /*001a*/ 	.short	(.L_826 - .L_825)
.L_825:
        /*001c*/ 	.word	0x00000000
        /*0020*/ 	.short	0x0007
        /*0022*/ 	.short	0x0030
        /*0024*/ 	.byte	0x00, 0xf0, 0x11, 0x00


	//----- nvinfo : EIATTR_KPARAM_INFO
	.align		4
.L_826:
        /*0028*/ 	.byte	0x04, 0x17
        /*002a*/ 	.short	(.L_828 - .L_827)
.L_827:
        /*002c*/ 	.word	0x00000000
        /*0030*/ 	.short	0x0006
        /*0032*/ 	.short	0x002c
        /*0034*/ 	.byte	0x00, 0xf0, 0x11, 0x00


	//----- nvinfo : EIATTR_KPARAM_INFO
	.align		4
.L_828:
        /*0038*/ 	.byte	0x04, 0x17
        /*003a*/ 	.short	(.L_830 - .L_829)
.L_829:
        /*003c*/ 	.word	0x00000000
        /*0040*/ 	.short	0x0005
        /*0042*/ 	.short	0x0028
        /*0044*/ 	.byte	0x00, 0xf0, 0x11, 0x00


	//----- nvinfo : EIATTR_KPARAM_INFO
	.align		4
.L_830:
        /*0048*/ 	.byte	0x04, 0x17
        /*004a*/ 	.short	(.L_832 - .L_831)
.L_831:
        /*004c*/ 	.word	0x00000000
        /*0050*/ 	.short	0x0004
        /*0052*/ 	.short	0x0020
        /*0054*/ 	.byte	0x00, 0xf0, 0x21, 0x00


	//----- nvinfo : EIATTR_KPARAM_INFO
	.align		4
.L_832:
        /*0058*/ 	.byte	0x04, 0x17
        /*005a*/ 	.short	(.L_834 - .L_833)
.L_833:
        /*005c*/ 	.word	0x00000000
        /*0060*/ 	.short	0x0003
        /*0062*/ 	.short	0x0018
        /*0064*/ 	.byte	0x00, 0xf0, 0x21, 0x00


	//----- nvinfo : EIATTR_KPARAM_INFO
	.align		4
.L_834:
        /*0068*/ 	.byte	0x04, 0x17
        /*006a*/ 	.short	(.L_836 - .L_835)
.L_835:
        /*006c*/ 	.word	0x00000000
        /*0070*/ 	.short	0x0002
        /*0072*/ 	.short	0x0010
        /*0074*/ 	.byte	0x00, 0xf0, 0x21, 0x00


	//----- nvinfo : EIATTR_KPARAM_INFO
	.align		4
.L_836:
        /*0078*/ 	.byte	0x04, 0x17
        /*007a*/ 	.short	(.L_838 - .L_837)
.L_837:
        /*007c*/ 	.word	0x00000000
        /*0080*/ 	.short	0x0001
        /*0082*/ 	.short	0x0008
        /*0084*/ 	.byte	0x00, 0xf0, 0x21, 0x00


	//----- nvinfo : EIATTR_KPARAM_INFO
	.align		4
.L_838:
        /*0088*/ 	.byte	0x04, 0x17
        /*008a*/ 	.short	(.L_840 - .L_839)
.L_839:
        /*008c*/ 	.word	0x00000000
        /*0090*/ 	.short	0x0000
        /*0092*/ 	.short	0x0000
        /*0094*/ 	.byte	0x00, 0xf0, 0x21, 0x00


	//----- nvinfo : EIATTR_SPARSE_MMA_MASK
	.align		4
.L_840:
        /*0098*/ 	.byte	0x03, 0x50
        /*009a*/ 	.short	0x0000


	//----- nvinfo : EIATTR_MAXREG_COUNT
	.align		4
        /*009c*/ 	.byte	0x03, 0x1b
        /*009e*/ 	.short	0x0040


	//----- nvinfo : EIATTR_NUM_BARRIERS
	.align		4
        /*00a0*/ 	.byte	0x02, 0x4c
        /*00a2*/ 	.byte	0x01
	.zero		1


	//----- nvinfo : EIATTR_EXTERNS
	.align		4
        /*00a4*/ 	.byte	0x04, 0x0f
        /*00a6*/ 	.short	(.L_842 - .L_841)


	//   ....[0]....
	.align		4
.L_841:
        /*00a8*/ 	.word	index@(__assertfail)


	//----- nvinfo : EIATTR_MERCURY_ISA_VERSION
	.align		4
.L_842:
        /*00ac*/ 	.byte	0x03, 0x5f
        /*00ae*/ 	.short	0x0101


	//----- nvinfo : EIATTR_COOP_GROUP_MASK_REGIDS
	.align		4
        /*00b0*/ 	.byte	0x04, 0x29
        /*00b2*/ 	.short	(.L_844 - .L_843)


	//   ....[0]....
.L_843:
        /*00b4*/ 	.word	0xffffffff


	//   ....[1]....
        /*00b8*/ 	.word	0xffffffff


	//   ....[2]....
        /*00bc*/ 	.word	0xffffffff


	//   ....[3]....
        /*00c0*/ 	.word	0xffffffff


	//   ....[4]....
        /*00c4*/ 	.word	0xffffffff


	//   ....[5]....
        /*00c8*/ 	.word	0xffffffff


	//   ....[6]....
        /*00cc*/ 	.word	0xffffffff


	//   ....[7]....
        /*00d0*/ 	.word	0xffffffff


	//   ....[8]....
        /*00d4*/ 	.word	0xffffffff


	//   ....[9]....
        /*00d8*/ 	.word	0xffffffff


	//   ....[10]....
        /*00dc*/ 	.word	0xffffffff


	//   ....[11]....
        /*00e0*/ 	.word	0xffffffff


	//   ....[12]....
        /*00e4*/ 	.word	0xffffffff


	//   ....[13]....
        /*00e8*/ 	.word	0xffffffff


	//   ....[14]....
        /*00ec*/ 	.word	0xffffffff


	//   ....[15]....
        /*00f0*/ 	.word	0xffffffff


	//   ....[16]....
        /*00f4*/ 	.word	0xffffffff


	//   ....[17]....
        /*00f8*/ 	.word	0xffffffff


	//   ....[18]....
        /*00fc*/ 	.word	0xffffffff


	//   ....[19]....
        /*0100*/ 	.word	0xffffffff


	//   ....[20]....
        /*0104*/ 	.word	0xffffffff


	//   ....[21]....
        /*0108*/ 	.word	0xffffffff


	//   ....[22]....
        /*010c*/ 	.word	0xffffffff


	//   ....[23]....
        /*0110*/ 	.word	0xffffffff


	//   ....[24]....
        /*0114*/ 	.word	0xffffffff


	//   ....[25]....
        /*0118*/ 	.word	0xffffffff


	//   ....[26]....
        /*011c*/ 	.word	0xffffffff


	//   ....[27]....
        /*0120*/ 	.word	0xffffffff


	//   ....[28]....
        /*0124*/ 	.word	0xffffffff


	//   ....[29]....
        /*0128*/ 	.word	0xffffffff


	//   ....[30]....
        /*012c*/ 	.word	0xffffffff


	//   ....[31]....
        /*0130*/ 	.word	0xffffffff


	//   ....[32]....
        /*0134*/ 	.word	0xffffffff


	//   ....[33]....
        /*0138*/ 	.word	0xffffffff


	//   ....[34]....
        /*013c*/ 	.word	0xffffffff


	//   ....[35]....
        /*0140*/ 	.word	0xffffffff


	//   ....[36]....
        /*0144*/ 	.word	0xffffffff


	//   ....[37]....
        /*0148*/ 	.word	0xffffffff


	//   ....[38]....
        /*014c*/ 	.word	0xffffffff


	//   ....[39]....
        /*0150*/ 	.word	0xffffffff


	//   ....[40]....
        /*0154*/ 	.word	0x0500000f


	//   ....[41]....
        /*0158*/ 	.word	0x0500000f


	//   ....[42]....
        /*015c*/ 	.word	0x0500000f


	//   ....[43]....
        /*0160*/ 	.word	0x0500000f


	//   ....[44]....
        /*0164*/ 	.word	0x0500000f


	//   ....[45]....
        /*0168*/ 	.word	0x0500000f


	//   ....[46]....
        /*016c*/ 	.word	0x0500000f


	//   ....[47]....
        /*0170*/ 	.word	0x0500000f


	//   ....[48]....
        /*0174*/ 	.word	0x0500000f


	//   ....[49]....
        /*0178*/ 	.word	0x0500000f


	//   ....[50]....
        /*017c*/ 	.word	0x0500000f


	//   ....[51]....
        /*0180*/ 	.word	0x0500000f


	//   ....[52]....
        /*0184*/ 	.word	0x0500000f


	//   ....[53]....
        /*0188*/ 	.word	0x0500000f


	//   ....[54]....
        /*018c*/ 	.word	0x0500000f


	//   ....[55]....
        /*0190*/ 	.word	0x0500000f


	//   ....[56]....
        /*0194*/ 	.word	0x0500000f


	//   ....[57]....
        /*0198*/ 	.word	0x0500000f


	//   ....[58]....
        /*019c*/ 	.word	0x0500000f


	//   ....[59]....
        /*01a0*/ 	.word	0x0500000f


	//   ....[60]....
        /*01a4*/ 	.word	0x0500000f


	//   ....[61]....
        /*01a8*/ 	.word	0x0500000f


	//   ....[62]....
        /*01ac*/ 	.word	0x0500000f


	//   ....[63]....
        /*01b0*/ 	.word	0x0500000f


	//   ....[64]....
        /*01b4*/ 	.word	0x0500000f


	//   ....[65]....
        /*01b8*/ 	.word	0x0500000f


	//   ....[66]....
        /*01bc*/ 	.word	0x0500000f


	//   ....[67]....
        /*01c0*/ 	.word	0x0500000f


	//   ....[68]....
        /*01c4*/ 	.word	0x0500000f


	//   ....[69]....
        /*01c8*/ 	.word	0x0500000f


	//   ....[70]....
        /*01cc*/ 	.word	0x0500000f


	//   ....[71]....
        /*01d0*/ 	.word	0x0500000f


	//   ....[72]....
        /*01d4*/ 	.word	0x0500000f


	//   ....[73]....
        /*01d8*/ 	.word	0x0500000f


	//   ....[74]....
        /*01dc*/ 	.word	0x0500000f


	//   ....[75]....
        /*01e0*/ 	.word	0x0500000f


	//   ....[76]....
        /*01e4*/ 	.word	0x0500000f


	//   ....[77]....
        /*01e8*/ 	.word	0x0500000f


	//   ....[78]....
        /*01ec*/ 	.word	0x0500000f


	//   ....[79]....
        /*01f0*/ 	.word	0x0500000f


	//----- nvinfo : EIATTR_COOP_GROUP_INSTR_OFFSETS
	.align		4
.L_844:
        /*01f4*/ 	.byte	0x04, 0x28
        /*01f6*/ 	.short	(.L_846 - .L_845)


	//   ....[0]....
.L_845:
        /*01f8*/ 	.word	0x00000bb0


	//   ....[1]....
        /*01fc*/ 	.word	0x00000bc0


	//   ....[2]....
        /*0200*/ 	.word	0x00000bf0


	//   ....[3]....
        /*0204*/ 	.word	0x00000c00


	//   ....[4]....
        /*0208*/ 	.word	0x00000c30


	//   ....[5]....
        /*020c*/ 	.word	0x00000c40


	//   ....[6]....
        /*0210*/ 	.word	0x00000c70


	//   ....[7]....
        /*0214*/ 	.word	0x00000c80


	//   ....[8]....
        /*0218*/ 	.word	0x00000cb0


	//   ....[9]....
        /*021c*/ 	.word	0x00000cc0


	//   ....[10]....
        /*0220*/ 	.word	0x00000eb0


	//   ....[11]....
        /*0224*/ 	.word	0x00000ec0


	//   ....[12]....
        /*0228*/ 	.word	0x00000ef0


	//   ....[13]....
        /*022c*/ 	.word	0x00000f00


	//   ....[14]....
        /*0230*/ 	.word	0x00000f30


	//   ....[15]....
        /*0234*/ 	.word	0x00000f40


	//   ....[16]....
        /*0238*/ 	.word	0x00000f70


	//   ....[17]....
        /*023c*/ 	.word	0x00000f80


	//   ....[18]....
        /*0240*/ 	.word	0x00000fb0


	//   ....[19]....
        /*0244*/ 	.word	0x00000fc0


	//   ....[20]....
        /*0248*/ 	.word	0x00001020


	//   ....[21]....
        /*024c*/ 	.word	0x00001030


	//   ....[22]....
        /*0250*/ 	.word	0x00001060


	//   ....[23]....
        /*0254*/ 	.word	0x00001070


	//   ....[24]....
        /*0258*/ 	.word	0x000010a0


	//   ....[25]....
        /*025c*/ 	.word	0x000010b0


	//   ....[26]....
        /*0260*/ 	.word	0x000010e0


	//   ....[27]....
        /*0264*/ 	.word	0x000010f0


	//   ....[28]....
        /*0268*/ 	.word	0x00001120


	//   ....[29]....
        /*026c*/ 	.word	0x00001130


	//   ....[30]....
        /*0270*/ 	.word	0x000012b0


	//   ....[31]....
        /*0274*/ 	.word	0x000012c0


	//   ....[32]....
        /*0278*/ 	.word	0x000012f0


	//   ....[33]....
        /*027c*/ 	.word	0x00001300


	//   ....[34]....
        /*0280*/ 	.word	0x00001330


	//   ....[35]....
        /*0284*/ 	.word	0x00001340


	//   ....[36]....
        /*0288*/ 	.word	0x00001370


	//   ....[37]....
        /*028c*/ 	.word	0x00001380


	//   ....[38]....
        /*0290*/ 	.word	0x000013b0


	//   ....[39]....
        /*0294*/ 	.word	0x000013c0


	//   ....[40]....
        /*0298*/ 	.word	0x000014c0


	//   ....[41]....
        /*029c*/ 	.word	0x00001510


	//   ....[42]....
        /*02a0*/ 	.word	0x00001590


	//   ....[43]....
        /*02a4*/ 	.word	0x000015e0


	//   ....[44]....
        /*02a8*/ 	.word	0x00001660


	//   ....[45]....
        /*02ac*/ 	.word	0x000016b0


	//   ....[46]....
        /*02b0*/ 	.word	0x00001730


	//   ....[47]....
        /*02b4*/ 	.word	0x00001780


	//   ....[48]....
        /*02b8*/ 	.word	0x000017f0


	//   ....[49]....
        /*02bc*/ 	.word	0x00001840


	//   ....[50]....
        /*02c0*/ 	.word	0x000018c0


	//   ....[51]....
        /*02c4*/ 	.word	0x00001910


	//   ....[52]....
        /*02c8*/ 	.word	0x00001980


	//   ....[53]....
        /*02cc*/ 	.word	0x000019d0


	//   ....[54]....
        /*02d0*/ 	.word	0x00001a40


	//   ....[55]....
        /*02d4*/ 	.word	0x00001a90


	//   ....[56]....
        /*02d8*/ 	.word	0x00001b10


	//   ....[57]....
        /*02dc*/ 	.word	0x00001b60


	//   ....[58]....
        /*02e0*/ 	.word	0x00001bd0


	//   ....[59]....
        /*02e4*/ 	.word	0x00001c20


	//   ....[60]....
        /*02e8*/ 	.word	0x00001cb0


	//   ....[61]....
        /*02ec*/ 	.word	0x00001d40


	//   ....[62]....
        /*02f0*/ 	.word	0x00001dc0


	//   ....[63]....
        /*02f4*/ 	.word	0x00001e10


	//   ....[64]....
        /*02f8*/ 	.word	0x00001e90


	//   ....[65]....
        /*02fc*/ 	.word	0x00001ee0


	//   ....[66]....
        /*0300*/ 	.word	0x00001f60


	//   ....[67]....
        /*0304*/ 	.word	0x00001fb0


	//   ....[68]....
        /*0308*/ 	.word	0x00002020


	//   ....[69]....
        /*030c*/ 	.word	0x00002070


	//   ....[70]....
        /*0310*/ 	.word	0x000020f0


	//   ....[71]....
        /*0314*/ 	.word	0x00002140


	//   ....[72]....
        /*0318*/ 	.word	0x000021b0


	//   ....[73]....
        /*031c*/ 	.word	0x00002200


	//   ....[74]....
        /*0320*/ 	.word	0x00002270


	//   ....[75]....
        /*0324*/ 	.word	0x000022c0


	//   ....[76]....
        /*0328*/ 	.word	0x00002340


	//   ....[77]....
        /*032c*/ 	.word	0x00002390


	//   ....[78]....
        /*0330*/ 	.word	0x00002400


	//   ....[79]....
        /*0334*/ 	.word	0x00002450


	//----- nvinfo : EIATTR_SYSCALL_OFFSETS
	.align		4
.L_846:
        /*0338*/ 	.byte	0x04, 0x46
        /*033a*/ 	.short	(.L_848 - .L_847)


	//   ....[0]....
.L_847:
        /*033c*/ 	.word	0x000004f0


	//   ....[1]....
        /*0340*/ 	.word	0x00000680


	//   ....[2]....
        /*0344*/ 	.word	0x00000950


	//   ....[3]....
        /*0348*/ 	.word	0x00000ab0


	//----- nvinfo : EIATTR_EXIT_INSTR_OFFSETS
	.align		4
.L_848:
        /*034c*/ 	.byte	0x04, 0x1c
        /*034e*/ 	.short	(.L_850 - .L_849)


	//   ....[0]....
.L_849:
        /*0350*/ 	.word	0x00001410


	//   ....[1]....
        /*0354*/ 	.word	0x00001460


	//----- nvinfo : EIATTR_MAX_THREADS
	.align		4
.L_850:
        /*0358*/ 	.byte	0x04, 0x05
        /*035a*/ 	.short	(.L_852 - .L_851)
.L_851:
        /*035c*/ 	.word	0x00000400
        /*0360*/ 	.word	0x00000001
        /*0364*/ 	.word	0x00000001


	//----- nvinfo : EIATTR_CRS_STACK_SIZE
	.align		4
.L_852:
        /*0368*/ 	.byte	0x04, 0x1e
        /*036a*/ 	.short	(.L_854 - .L_853)
.L_853:
        /*036c*/ 	.word	0x00000000


	//----- nvinfo : EIATTR_CBANK_PARAM_SIZE
	.align		4
.L_854:
        /*0370*/ 	.byte	0x03, 0x19
        /*0372*/ 	.short	0x0040


	//----- nvinfo : EIATTR_PARAM_CBANK
	.align		4
        /*0374*/ 	.byte	0x04, 0x0a
        /*0376*/ 	.short	(.L_856 - .L_855)
	.align		4
.L_855:
        /*0378*/ 	.word	index@(.nv.constant0._ZN2at6native45_GLOBAL__N__efdd3984_12_NLLLoss2d_cu_e9278b4625nll_loss2d_forward_kernelIddiEEvPT_S4_PKS3_PKlS6_iiil)
        /*037c*/ 	.short	0x0210
        /*037e*/ 	.short	0x0040


	//----- nvinfo : EIATTR_SW_WAR
	.align		4
.L_856:
        /*0380*/ 	.byte	0x04, 0x36
        /*0382*/ 	.short	(.L_858 - .L_857)
.L_857:
        /*0384*/ 	.word	0x00000008
.L_858:


//--------------------- .nv.info._ZN2at6native45_GLOBAL__N__efdd3984_12_NLLLoss2d_cu_e9278b4635nll_loss2d_forward_no_reduce_kernelIN3c108BFloat16EEEvlNS_27GenericPackedTensorAccessorIT_Lm4ENS_16DefaultPtrTraitsElEENS5_IlLm3ES7_lEENS5_IS6_Lm3ES7_lEEPKS6_l --------------------------
	.section	.nv.info._ZN2at6native45_GLOBAL__N__efdd3984_12_NLLLoss2d_cu_e9278b4635nll_loss2d_forward_no_reduce_kernelIN3c108BFloat16EEEvlNS_27GenericPackedTensorAccessorIT_Lm4ENS_16DefaultPtrTraitsElEENS5_IlLm3ES7_lEENS5_IS6_Lm3ES7_lEEPKS6_l,"",@"SHT_CUDA_INFO"
	.sectionflags	@""
	.align	4


	//----- nvinfo : EIATTR_CUDA_API_VERSION
	.align		4
        /*0000*/ 	.byte	0x04, 0x37
        /*0002*/ 	.short	(.L_860 - .L_859)
.L_859:
        /*0004*/ 	.word	0x00000082


	//----- nvinfo : EIATTR_KPARAM_INFO
	.align		4
.L_860:
        /*0008*/ 	.byte	0x04, 0x17
        /*000a*/ 	.short	(.L_862 - .L_861)
.L_861:
        /*000c*/ 	.word	0x00000000
        /*0010*/ 	.short	0x0005
        /*0012*/ 	.short	0x00c8
        /*0014*/ 	.byte	0x00, 0xf0, 0x21, 0x00


	//----- nvinfo : EIATTR_KPARAM_INFO
	.align		4
.L_862:
        /*0018*/ 	.byte	0x04, 0x17
        /*001a*/ 	.short	(.L_864 - .L_863)
.L_863:
        /*001c*/ 	.word	0x00000000
        /*0020*/ 	.short	0x0004
        /*0022*/ 	.short	0x00c0
        /*0024*/ 	.byte	0x00, 0xf0, 0x21, 0x00


	//----- nvinfo : EIATTR_KPARAM_INFO
	.align		4
.L_864:
        /*0028*/ 	.byte	0x04, 0x17
        /*002a*/ 	.short	(.L_866 - .L_865)
.L_865:
        /*002c*/ 	.word	0x00000000
        /*0030*/ 	.short	0x0003
        /*0032*/ 	.short	0x0088
        /*0034*/ 	.byte	0x00, 0xf0, 0xe1, 0x00


	//----- nvinfo : EIATTR_KPARAM_INFO
	.align		4
.L_866:
        /*0038*/ 	.byte	0x04, 0x17
        /*003a*/ 	.short	(.L_868 - .L_867)
.L_867:
        /*003c*/ 	.word	0x00000000
        /*0040*/ 	.short	0x0002
        /*0042*/ 	.short	0x0050
        /*0044*/ 	.byte	0x00, 0xf0, 0xe1, 0x00


	//----- nvinfo : EIATTR_KPARAM_INFO
	.align		4
.L_868:
        /*0048*/ 	.byte	0x04, 0x17
        /*004a*/ 	.short	(.L_870 - .L_869)
.L_869:
        /*004c*/ 	.word	0x00000000
        /*0050*/ 	.short	0x0001
        /*0052*/ 	.short	0x0008
        /*0054*/ 	.byte	0x00, 0xf0, 0x21, 0x01


	//----- nvinfo : EIATTR_KPARAM_INFO
	.align		4
.L_870:
        /*0058*/ 	.byte	0x04, 0x17
        /*005a*/ 	.short	(.L_872 - .L_871)
.L_871:
        /*005c*/ 	.word	0x00000000
        /*0060*/ 	.short	0x0000
        /*0062*/ 	.short	0x0000
        /*0064*/ 	.byte	0x00, 0xf0, 0x21, 0x00


	//----- nvinfo : EIATTR_SPARSE_MMA_MASK
	.align		4
.L_872:
        /*0068*/ 	.byte	0x03, 0x50
        /*006a*/ 	.short	0x0000


	//----- nvinfo : EIATTR_MAXREG_COUNT
	.align		4
        /*006c*/ 	.byte	0x03, 0x1b
        /*006e*/ 	.short	0x0040


	//----- nvinfo : EIATTR_EXTERNS
	.align		4
        /*0070*/ 	.byte	0x04, 0x0f
        /*0072*/ 	.short	(.L_874 - .L_873)


	//   ....[0]....
	.align		4
.L_873:
        /*0074*/ 	.word	index@(__assertfail)


	//----- nvinfo : EIATTR_MERCURY_ISA_VERSION
	.align		4
.L_874:
        /*0078*/ 	.byte	0x03, 0x5f
        /*007a*/ 	.short	0x0101


	//----- nvinfo : EIATTR_SYSCALL_OFFSETS
	.align		4
        /*007c*/ 	.byte	0x04, 0x46
        /*007e*/ 	.short	(.L_876 - .L_875)


	//   ....[0]....
.L_875:
        /*0080*/ 	.word	0x00000ee0


	//   ....[1]....
        /*0084*/ 	.word	0x00001ee0


	//----- nvinfo : EIATTR_EXIT_INSTR_OFFSETS
	.align		4
.L_876:
        /*0088*/ 	.byte	0x04, 0x1c
        /*008a*/ 	.short	(.L_878 - .L_877)


	//   ....[0]....
.L_877:
        /*008c*/ 	.word	0x00000090


	//   ....[1]....
        /*0090*/ 	.word	0x000011f0


	//   ....[2]....
        /*0094*/ 	.word	0x000021a0


	//----- nvinfo : EIATTR_MAX_THREADS
	.align		4
.L_878:
        /*0098*/ 	.byte	0x04, 0x05
        /*009a*/ 	.short	(.L_880 - .L_879)
.L_879:
        /*009c*/ 	.word	0x00000400
        /*00a0*/ 	.word	0x00000001
        /*00a4*/ 	.word	0x00000001


	//----- nvinfo : EIATTR_CRS_STACK_SIZE
	.align		4
.L_880:
        /*00a8*/ 	.byte	0x04, 0x1e
        /*00aa*/ 	.short	(.L_882 - .L_881)
.L_881:
        /*00ac*/ 	.word	0x00000000


	//----- nvinfo : EIATTR_CBANK_PARAM_SIZE
	.align		4
.L_882:
        /*00b0*/ 	.byte	0x03, 0x19
        /*00b2*/ 	.short	0x00d0


	//----- nvinfo : EIATTR_PARAM_CBANK
	.align		4
        /*00b4*/ 	.byte	0x04, 0x0a
        /*00b6*/ 	.short	(.L_884 - .L_883)
	.align		4
.L_883:
        /*00b8*/ 	.word	index@(.nv.constant0._ZN2at6native45_GLOBAL__N__efdd3984_12_NLLLoss2d_cu_e9278b4635nll_loss2d_forward_no_reduce_kernelIN3c108BFloat16EEEvlNS_27GenericPackedTensorAccessorIT_Lm4ENS_16DefaultPtrTraitsElEENS5_IlLm3ES7_lEENS5_IS6_Lm3ES7_lEEPKS6_l)
        /*00bc*/ 	.short	0x0210
        /*00be*/ 	.short	0x00d0


	//----- nvinfo : EIATTR_SW_WAR
	.align		4
.L_884:
        /*00c0*/ 	.byte	0x04, 0x36
        /*00c2*/ 	.short	(.L_886 - .L_885)
.L_885:
        /*00c4*/ 	.word	0x00000008
.L_886:


//--------------------- .nv.info._ZN2at6native45_GLOBAL__N__efdd3984_12_NLLLoss2d_cu_e9278b4635nll_loss2d_forward_no_reduce_kernelIN3c104HalfEEEvlNS_27GenericPackedTensorAccessorIT_Lm4ENS_16DefaultPtrTraitsElEENS5_IlLm3ES7_lEENS5_IS6_Lm3ES7_lEEPKS6_l --------------------------
	.section	.nv.info._ZN2at6native45_GLOBAL__N__efdd3984_12_NLLLoss2d_cu_e9278b4635nll_loss2d_forward_no_reduce_kernelIN3c104HalfEEEvlNS_27GenericPackedTensorAccessorIT_Lm4ENS_16DefaultPtrTraitsElEENS5_IlLm3ES7_lEENS5_IS6_Lm3ES7_lEEPKS6_l,"",@"SHT_CUDA_INFO"
	.sectionflags	@""
	.align	4


	//----- nvinfo : EIATTR_CUDA_API_VERSION
	.align		4
        /*0000*/ 	.byte	0x04, 0x37
        /*0002*/ 	.short	(.L_888 - .L_887)
.L_887:
        /*0004*/ 	.word	0x00000082


	//----- nvinfo : EIATTR_KPARAM_INFO
	.align		4
.L_888:
        /*0008*/ 	.byte	0x04, 0x17
        /*000a*/ 	.short	(.L_890 - .L_889)
.L_889:
        /*000c*/ 	.word	0x00000000
        /*0010*/ 	.short	0x0005
        /*0012*/ 	.short	0x00c8
        /*0014*/ 	.byte	0x00, 0xf0, 0x21, 0x00


	//----- nvinfo : EIATTR_KPARAM_INFO
	.align		4
.L_890:
        /*0018*/ 	.byte	0x04, 0x17
        /*001a*/ 	.short	(.L_892 - .L_891)
.L_891:
        /*001c*/ 	.word	0x00000000
        /*0020*/ 	.short	0x0004
        /*0022*/ 	.short	0x00c0
        /*0024*/ 	.byte	0x00, 0xf0, 0x21, 0x00


	//----- nvinfo : EIATTR_KPARAM_INFO
	.align		4
.L_892:
        /*0028*/ 	.byte	0x04, 0x17
        /*002a*/ 	.short	(.L_894 - .L_893)
.L_893:
        /*002c*/ 	.word	0x00000000
        /*0030*/ 	.short	0x0003
        /*0032*/ 	.short	0x0088
        /*0034*/ 	.byte	0x00, 0xf0, 0xe1, 0x00


	//----- nvinfo : EIATTR_KPARAM_INFO
	.align		4
.L_894:
        /*0038*/ 	.byte	0x04, 0x17
        /*003a*/ 	.short	(.L_896 - .L_895)
.L_895:
        /*003c*/ 	.word	0x00000000
        /*0040*/ 	.short	0x0002
        /*0042*/ 	.short	0x0050
        /*0044*/ 	.byte	0x00, 0xf0, 0xe1, 0x00


	//----- nvinfo : EIATTR_KPARAM_INFO
	.align		4
.L_896:
        /*0048*/ 	.byte	0x04, 0x17
        /*004a*/ 	.short	(.L_898 - .L_897)
.L_897:
        /*004c*/ 	.word	0x00000000
        /*0050*/ 	.short	0x0001
        /*0052*/ 	.short	0x0008
        /*0054*/ 	.byte	0x00, 0xf0, 0x21, 0x01


	//----- nvinfo : EIATTR_KPARAM_INFO
	.align		4
.L_898:
        /*0058*/ 	.byte	0x04, 0x17
        /*005a*/ 	.short	(.L_900 - .L_899)
.L_899:
        /*005c*/ 	.word	0x00000000
        /*0060*/ 	.short	0x0000
        /*0062*/ 	.short	0x0000
        /*0064*/ 	.byte	0x00, 0xf0, 0x21, 0x00


	//----- nvinfo : EIATTR_SPARSE_MMA_MASK
	.align		4
.L_900:
        /*0068*/ 	.byte	0x03, 0x50
        /*006a*/ 	.short	0x0000


	//----- nvinfo : EIATTR_MAXREG_COUNT
	.align		4
        /*006c*/ 	.byte	0x03, 0x1b
        /*006e*/ 	.short	0x0040


	//----- nvinfo : EIATTR_EXTERNS
	.align		4
        /*0070*/ 	.byte	0x04, 0x0f
        /*0072*/ 	.short	(.L_902 - .L_901)


	//   ....[0]....
	.align		4
.L_901:
        /*0074*/ 	.word	index@(__assertfail)


	//----- nvinfo : EIATTR_MERCURY_ISA_VERSION
	.align		4
.L_902:
        /*0078*/ 	.byte	0x03, 0x5f
        /*007a*/ 	.short	0x0101


	//----- nvinfo : EIATTR_SYSCALL_OFFSETS
	.align		4
        /*007c*/ 	.byte	0x04, 0x46
        /*007e*/ 	.short	(.L_904 - .L_903)


	//   ....[0]....
.L_903:
        /*0080*/ 	.word	0x00000ee0


	//   ....[1]....
        /*0084*/ 	.word	0x00001eb0


	//----- nvinfo : EIATTR_EXIT_INSTR_OFFSETS
	.align		4
.L_904:
        /*0088*/ 	.byte	0x04, 0x1c
        /*008a*/ 	.short	(.L_906 - .L_905)


	//   ....[0]....
.L_905:
        /*008c*/ 	.word	0x00000090


	//   ....[1]....
        /*0090*/ 	.word	0x000011c0


	//   ....[2]....
        /*0094*/ 	.word	0x00002140


	//----- nvinfo : EIATTR_MAX_THREADS
	.align		4
.L_906:
        /*0098*/ 	.byte	0x04, 0x05
        /*009a*/ 	.short	(.L_908 - .L_907)
.L_907:
        /*009c*/ 	.word	0x00000400
        /*00a0*/ 	.word	0x00000001
        /*00a4*/ 	.word	0x00000001


	//----- nvinfo : EIATTR_CRS_STACK_SIZE
	.align		4
.L_908:
        /*00a8*/ 	.byte	0x04, 0x1e
        /*00aa*/ 	.short	(.L_910 - .L_909)
.L_909:
        /*00ac*/ 	.word	0x00000000


	//----- nvinfo : EIATTR_CBANK_PARAM_SIZE
	.align		4
.L_910:
        /*00b0*/ 	.byte	0x03, 0x19
        /*00b2*/ 	.short	0x00d0


	//----- nvinfo : EIATTR_PARAM_CBANK
	.align		4
        /*00b4*/ 	.byte	0x04, 0x0a
        /*00b6*/ 	.short	(.L_912 - .L_911)
	.align		4
.L_911:
        /*00b8*/ 	.word	index@(.nv.constant0._ZN2at6native45_GLOBAL__N__efdd3984_12_NLLLoss2d_cu_e9278b4635nll_loss2d_forward_no_reduce_kernelIN3c104HalfEEEvlNS_27GenericPackedTensorAccessorIT_Lm4ENS_16DefaultPtrTraitsElEENS5_IlLm3ES7_lEENS5_IS6_Lm3ES7_lEEPKS6_l)
        /*00bc*/ 	.short	0x0210
        /*00be*/ 	.short	0x00d0


	//----- nvinfo : EIATTR_SW_WAR
	.align		4
.L_912:
        /*00c0*/ 	.byte	0x04, 0x36
        /*00c2*/ 	.short	(.L_914 - .L_913)
.L_913:
        /*00c4*/ 	.word	0x00000008
.L_914:


//--------------------- .nv.info._ZN2at6native45_GLOBAL__N__efdd3984_12_NLLLoss2d_cu_e9278b4635nll_loss2d_forward_no_reduce_kernelIfEEvlNS_27GenericPackedTensorAccessorIT_Lm4ENS_16DefaultPtrTraitsElEENS3_IlLm3ES5_lEENS3_IS4_Lm3ES5_lEEPKS4_l --------------------------
	.section	.nv.info._ZN2at6native45_GLOBAL__N__efdd3984_12_NLLLoss2d_cu_e9278b4635nll_loss2d_forward_no_reduce_kernelIfEEvlNS_27GenericPackedTensorAccessorIT_Lm4ENS_16DefaultPtrTraitsElEENS3_IlLm3ES5_lEENS3_IS4_Lm3ES5_lEEPKS4_l,"",@"SHT_CUDA_INFO"
	.sectionflags	@""
	.align	4


	//----- nvinfo : EIATTR_CUDA_API_VERSION
	.align		4
        /*0000*/ 	.byte	0x04, 0x37
        /*0002*/ 	.short	(.L_916 - .L_915)
.L_915:
        /*0004*/ 	.word	0x00000082


	//----- nvinfo : EIATTR_KPARAM_INFO
	.align		4
.L_916:
        /*0008*/ 	.byte	0x04, 0x17
        /*000a*/ 	.short	(.L_918 - .L_917)
.L_917:
        /*000c*/ 	.word	0x00000000
        /*0010*/ 	.short	0x0005
        /*0012*/ 	.short	0x00c8
        /*0014*/ 	.byte	0x00, 0xf0, 0x21, 0x00


	//----- nvinfo : EIATTR_KPARAM_INFO
	.align		4
.L_918:
        /*0018*/ 	.byte	0x04, 0x17
        /*001a*/ 	.short	(.L_920 - .L_919)
.L_919:
        /*001c*/ 	.word	0x00000000
        /*0020*/ 	.short	0x0004
        /*0022*/ 	.short	0x00c0
        /*0024*/ 	.byte	0x00, 0xf0, 0x21, 0x00


	//----- nvinfo : EIATTR_KPARAM_INFO
	.align		4
.L_920:
        /*0028*/ 	.byte	0x04, 0x17
        /*002a*/ 	.short	(.L_922 - .L_921)
.L_921:
        /*002c*/ 	.word	0x00000000
        /*0030*/ 	.short	0x0003
        /*0032*/ 	.short	0x0088
        /*0034*/ 	.byte	0x00, 0xf0, 0xe1, 0x00


	//----- nvinfo : EIATTR_KPARAM_INFO
	.align		4
.L_922:
        /*0038*/ 	.byte	0x04, 0x17
        /*003a*/ 	.short	(.L_924 - .L_923)
.L_923:
        /*003c*/ 	.word	0x00000000
        /*0040*/ 	.short	0x0002
        /*0042*/ 	.short	0x0050
        /*0044*/ 	.byte	0x00, 0xf0, 0xe1, 0x00


	//----- nvinfo : EIATTR_KPARAM_INFO
	.align		4
.L_924:
        /*0048*/ 	.byte	0x04, 0x17
        /*004a*/ 	.short	(.L_926 - .L_925)
.L_925:
        /*004c*/ 	.word	0x00000000
        /*0050*/ 	.short	0x0001
        /*0052*/ 	.short	0x0008
        /*0054*/ 	.byte	0x00, 0xf0, 0x21, 0x01


	//----- nvinfo : EIATTR_KPARAM_INFO
	.align		4
.L_926:
        /*0058*/ 	.byte	0x04, 0x17
        /*005a*/ 	.short	(.L_928 - .L_927)
.L_927:
        /*005c*/ 	.word	0x00000000
        /*0060*/ 	.short	0x0000
        /*0062*/ 	.short	0x0000
        /*0064*/ 	.byte	0x00, 0xf0, 0x21, 0x00


	//----- nvinfo : EIATTR_SPARSE_MMA_MASK
	.align		4
.L_928:
        /*0068*/ 	.byte	0x03, 0x50
        /*006a*/ 	.short	0x0000


	//----- nvinfo : EIATTR_MAXREG_COUNT
	.align		4
        /*006c*/ 	.byte	0x03, 0x1b
        /*006e*/ 	.short	0x0040


	//----- nvinfo : EIATTR_EXTERNS
	.align		4
        /*0070*/ 	.byte	0x04, 0x0f
        /*0072*/ 	.short	(.L_930 - .L_929)


	//   ....[0]....
	.align		4
.L_929:
        /*0074*/ 	.word	index@(__assertfail)


	//----- nvinfo : EIATTR_MERCURY_ISA_VERSION
	.align		4
.L_930:
        /*0078*/ 	.byte	0x03, 0x5f
        /*007a*/ 	.short	0x0101


	//----- nvinfo : EIATTR_SYSCALL_OFFSETS
	.align		4
        /*007c*/ 	.byte	0x04, 0x46
        /*007e*/ 	.short	(.L_932 - .L_931)


	//   ....[0]....
.L_931:
        /*0080*/ 	.word	0x00000ee0


	//   ....[1]....
        /*0084*/ 	.word	0x00001e80


	//----- nvinfo : EIATTR_EXIT_INSTR_OFFSETS
	.align		4
.L_932:
        /*0088*/ 	.byte	0x04, 0x1c
        /*008a*/ 	.short	(.L_934 - .L_933)


	//   ....[0]....
.L_933:
        /*008c*/ 	.word	0x00000090


	//   ....[1]....
        /*0090*/ 	.word	0x00001190


	//   ....[2]....
        /*0094*/ 	.word	0x000020f0


	//----- nvinfo : EIATTR_MAX_THREADS
	.align		4
.L_934:
        /*0098*/ 	.byte	0x04, 0x05
        /*009a*/ 	.short	(.L_936 - .L_935)
.L_935:
        /*009c*/ 	.word	0x00000400
        /*00a0*/ 	.word	0x00000001
        /*00a4*/ 	.word	0x00000001


	//----- nvinfo : EIATTR_CRS_STACK_SIZE
	.align		4
.L_936:
        /*00a8*/ 	.byte	0x04, 0x1e
        /*00aa*/ 	.short	(.L_938 - .L_937)
.L_937:
        /*00ac*/ 	.word	0x00000000


	//----- nvinfo : EIATTR_CBANK_PARAM_SIZE
	.align		4
.L_938:
        /*00b0*/ 	.byte	0x03, 0x19
        /*00b2*/ 	.short	0x00d0


	//----- nvinfo : EIATTR_PARAM_CBANK
	.align		4
        /*00b4*/ 	.byte	0x04, 0x0a
        /*00b6*/ 	.short	(.L_940 - .L_939)
	.align		4
.L_939:
        /*00b8*/ 	.word	index@(.nv.constant0._ZN2at6native45_GLOBAL__N__efdd3984_12_NLLLoss2d_cu_e9278b4635nll_loss2d_forward_no_reduce_kernelIfEEvlNS_27GenericPackedTensorAccessorIT_Lm4ENS_16DefaultPtrTraitsElEENS3_IlLm3ES5_lEENS3_IS4_Lm3ES5_lEEPKS4_l)
        /*00bc*/ 	.short	0x0210
        /*00be*/ 	.short	0x00d0


	//----- nvinfo : EIATTR_SW_WAR
	.align		4
.L_940:
        /*00c0*/ 	.byte	0x04, 0x36
        /*00c2*/ 	.short	(.L_942 - .L_941)
.L_941:
        /*00c4*/ 	.word	0x00000008
.L_942:


//--------------------- .nv.info._ZN2at6native45_GLOBAL__N__efdd3984_12_NLLLoss2d_cu_e9278b4635nll_loss2d_forward_no_reduce_kernelIdEEvlNS_27GenericPackedTensorAccessorIT_Lm4ENS_16DefaultPtrTraitsElEENS3_IlLm3ES5_lEENS3_IS4_Lm3ES5_lEEPKS4_l --------------------------
	.section	.nv.info._ZN2at6native45_GLOBAL__N__efdd3984_12_NLLLoss2d_cu_e9278b4635nll_loss2d_forward_no_reduce_kernelIdEEvlNS_27GenericPackedTensorAccessorIT_Lm4ENS_16DefaultPtrTraitsElEENS3_IlLm3ES5_lEENS3_IS4_Lm3ES5_lEEPKS4_l,"",@"SHT_CUDA_INFO"
	.sectionflags	@""
	.align	4


	//----- nvinfo : EIATTR_CUDA_API_VERSION
	.align		4
        /*0000*/ 	.byte	0x04, 0x37
        /*0002*/ 	.short	(.L_944 - .L_943)
.L_943:
        /*0004*/ 	.word	0x00000082


	//----- nvinfo : EIATTR_KPARAM_INFO
	.align		4
.L_944:
        /*0008*/ 	.byte	0x04, 0x17
        /*000a*/ 	.short	(.L_946 - .L_945)
.L_945:
        /*000c*/ 	.word	0x00000000
        /*0010*/ 	.short	0x0005
        /*0012*/ 	.short	0x00c8
        /*0014*/ 	.byte	0x00, 0xf0, 0x21, 0x00


	//----- nvinfo : EIATTR_KPARAM_INFO
	.align		4
.L_946:
        /*0018*/ 	.byte	0x04, 0x17
        /*001a*/ 	.short	(.L_948 - .L_947)
.L_947:
        /*001c*/ 	.word	0x00000000
        /*0020*/ 	.short	0x0004
        /*0022*/ 	.short	0x00c0
        /*0024*/ 	.byte	0x00, 0xf0, 0x21, 0x00


	//----- nvinfo : EIATTR_KPARAM_INFO
	.align		4
.L_948:
        /*0028*/ 	.byte	0x04, 0x17
        /*002a*/ 	.short	(.L_950 - .L_949)
.L_949:
        /*002c*/ 	.word	0x00000000
        /*0030*/ 	.short	0x0003
        /*0032*/ 	.short	0x0088
        /*0034*/ 	.byte	0x00, 0xf0, 0xe1, 0x00


	//----- nvinfo : EIATTR_KPARAM_INFO
	.align		4
.L_950:
        /*0038*/ 	.byte	0x04, 0x17
        /*003a*/ 	.short	(.L_952 - .L_951)
.L_951:
        /*003c*/ 	.word	0x00000000
        /*0040*/ 	.short	0x0002
        /*0042*/ 	.short	0x0050
        /*0044*/ 	.byte	0x00, 0xf0, 0xe1, 0x00


	//----- nvinfo : EIATTR_KPARAM_INFO
	.align		4
.L_952:
        /*0048*/ 	.byte	0x04, 0x17
        /*004a*/ 	.short	(.L_954 - .L_953)
.L_953:
        /*004c*/ 	.word	0x00000000
        /*0050*/ 	.short	0x0001
        /*0052*/ 	.short	0x0008
        /*0054*/ 	.byte	0x00, 0xf0, 0x21, 0x01


	//----- nvinfo : EIATTR_KPARAM_INFO
	.align		4
.L_954:
        /*0058*/ 	.byte	0x04, 0x17
        /*005a*/ 	.short	(.L_956 - .L_955)
.L_955:
        /*005c*/ 	.word	0x00000000
        /*0060*/ 	.short	0x0000
        /*0062*/ 	.short	0x0000
        /*0064*/ 	.byte	0x00, 0xf0, 0x21, 0x00


	//----- nvinfo : EIATTR_SPARSE_MMA_MASK
	.align		4
.L_956:
        /*0068*/ 	.byte	0x03, 0x50
        /*006a*/ 	.short	0x0000


	//----- nvinfo : EIATTR_MAXREG_COUNT
	.align		4
        /*006c*/ 	.byte	0x03, 0x1b
        /*006e*/ 	.short	0x0040


	//----- nvinfo : EIATTR_EXTERNS
	.align		4
        /*0070*/ 	.byte	0x04, 0x0f
        /*0072*/ 	.short	(.L_958 - .L_957)


	//   ....[0]....
	.align		4
.L_957:
        /*0074*/ 	.word	index@(__assertfail)


	//----- nvinfo : EIATTR_MERCURY_ISA_VERSION
	.align		4
.L_958:
        /*0078*/ 	.byte	0x03, 0x5f
        /*007a*/ 	.short	0x0101


	//----- nvinfo : EIATTR_SYSCALL_OFFSETS
	.align		4
        /*007c*/ 	.byte	0x04, 0x46
        /*007e*/ 	.short	(.L_960 - .L_959)


	//   ....[0]....
.L_959:
        /*0080*/ 	.word	0x00000ee0


	//   ....[1]....
        /*0084*/ 	.word	0x00001e90


	//----- nvinfo : EIATTR_EXIT_INSTR_OFFSETS
	.align		4
.L_960:
        /*0088*/ 	.byte	0x04, 0x1c
        /*008a*/ 	.short	(.L_962 - .L_961)


	//   ....[0]....
.L_961:
        /*008c*/ 	.word	0x00000090


	//   ....[1]....
        /*0090*/ 	.word	0x000011a0


	//   ....[2]....
        /*0094*/ 	.word	0x00002100


	//----- nvinfo : EIATTR_MAX_THREADS
	.align		4
.L_962:
        /*0098*/ 	.byte	0x04, 0x05
        /*009a*/ 	.short	(.L_964 - .L_963)
.L_963:
        /*009c*/ 	.word	0x00000400
        /*00a0*/ 	.word	0x00000001
        /*00a4*/ 	.word	0x00000001


	//----- nvinfo : EIATTR_CRS_STACK_SIZE
	.align		4
.L_964:
        /*00a8*/ 	.byte	0x04, 0x1e
        /*00aa*/ 	.short	(.L_966 - .L_965)
.L_965:
        /*00ac*/ 	.word	0x00000000


	//----- nvinfo : EIATTR_CBANK_PARAM_SIZE
	.align		4
.L_966:
        /*00b0*/ 	.byte	0x03, 0x19
        /*00b2*/ 	.short	0x00d0


	//----- nvinfo : EIATTR_PARAM_CBANK
	.align		4
        /*00b4*/ 	.byte	0x04, 0x0a
        /*00b6*/ 	.short	(.L_968 - .L_967)
	.align		4
.L_967:
        /*00b8*/ 	.word	index@(.nv.constant0._ZN2at6native45_GLOBAL__N__efdd3984_12_NLLLoss2d_cu_e9278b4635nll_loss2d_forward_no_reduce_kernelIdEEvlNS_27GenericPackedTensorAccessorIT_Lm4ENS_16DefaultPtrTraitsElEENS3_IlLm3ES5_lEENS3_IS4_Lm3ES5_lEEPKS4_l)
        /*00bc*/ 	.short	0x0210
        /*00be*/ 	.short	0x00d0


	//----- nvinfo : EIATTR_SW_WAR
	.align		4
.L_968:
        /*00c0*/ 	.byte	0x04, 0x36
        /*00c2*/ 	.short	(.L_970 - .L_969)
.L_969:
        /*00c4*/ 	.word	0x00000008
.L_970:


//--------------------- .nv.callgraph             --------------------------
	.section	.nv.callgraph,"",@"SHT_CUDA_CALLGRAPH"
	.align	4
	.sectionentsize	8
	.align		4
        /*0000*/ 	.word	0x00000000
	.align		4
        /*0004*/ 	.word	0xffffffff
	.align		4
        /*0008*/ 	.word	index@(_ZN2at6native45_GLOBAL__N__efdd3984_12_NLLLoss2d_cu_e9278b4626nll_loss2d_backward_kernelIN3c108BFloat16EEEvPT_PKS5_PKlS8_S8_biiil)
	.align		4
        /*000c*/ 	.word	index@(__assertfail)
	.align		4
        /*0010*/ 	.word	index@(_ZN2at6native45_GLOBAL__N__efdd3984_12_NLLLoss2d_cu_e9278b4626nll_loss2d_backward_kernelIN3c104HalfEEEvPT_PKS5_PKlS8_S8_biiil)
	.align		4
        /*0014*/ 	.word	index@(__assertfail)
	.align		4
        /*0018*/ 	.word	index@(_ZN2at6native45_GLOBAL__N__efdd3984_12_NLLLoss2d_cu_e9278b4626nll_loss2d_backward_kernelIfEEvPT_PKS3_PKlS6_S6_biiil)
	.align		4
        /*001c*/ 	.word	index@(__assertfail)
	.align		4
        /*0020*/ 	.word	index@(_ZN2at6native45_GLOBAL__N__efdd3984_12_NLLLoss2d_cu_e9278b4626nll_loss2d_backward_kernelIdEEvPT_PKS3_PKlS6_S6_biiil)
	.align		4
        /*0024*/ 	.word	index@(__assertfail)
	.align		4
        /*0028*/ 	.word	index@(_ZN2at6native45_GLOBAL__N__efdd3984_12_NLLLoss2d_cu_e9278b4636nll_loss2d_backward_no_reduce_kernelIN3c108BFloat16EEEvlNS_27GenericPackedTensorAccessorIlLm3ENS_16DefaultPtrTraitsElEENS5_IT_Lm3ES6_lEENS5_IS8_Lm4ES6_lEEPKS8_l)
	.align		4
        /*002c*/ 	.word	index@(__assertfail)
	.align		4
        /*0030*/ 	.word	index@(_ZN2at6native45_GLOBAL__N__efdd3984_12_NLLLoss2d_cu_e9278b4636nll_loss2d_backward_no_reduce_kernelIN3c104HalfEEEvlNS_27GenericPackedTensorAccessorIlLm3ENS_16DefaultPtrTraitsElEENS5_IT_Lm3ES6_lEENS5_IS8_Lm4ES6_lEEPKS8_l)
	.align		4
        /*0034*/ 	.word	index@(__assertfail)
	.align		4
        /*0038*/ 	.word	index@(_ZN2at6native45_GLOBAL__N__efdd3984_12_NLLLoss2d_cu_e9278b4636nll_loss2d_backward_no_reduce_kernelIfEEvlNS_27GenericPackedTensorAccessorIlLm3ENS_16DefaultPtrTraitsElEENS3_IT_Lm3ES4_lEENS3_IS6_Lm4ES4_lEEPKS6_l)
	.align		4
        /*003c*/ 	.word	index@(__assertfail)
	.align		4
        /*0040*/ 	.word	index@(_ZN2at6native45_GLOBAL__N__efdd3984_12_NLLLoss2d_cu_e9278b4636nll_loss2d_backward_no_reduce_kernelIdEEvlNS_27GenericPackedTensorAccessorIlLm3ENS_16DefaultPtrTraitsElEENS3_IT_Lm3ES4_lEENS3_IS6_Lm4ES4_lEEPKS6_l)
	.align		4
        /*0044*/ 	.word	index@(__assertfail)
	.align		4
        /*0048*/ 	.word	index@(_ZN2at6native45_GLOBAL__N__efdd3984_12_NLLLoss2d_cu_e9278b4625nll_loss2d_forward_kernelIN3c108BFloat16EflEEvPT_S6_PKS5_PKlS8_iiil)
	.align		4
        /*004c*/ 	.word	index@(__assertfail)
	.align		4
        /*0050*/ 	.word	index@(_ZN2at6native45_GLOBAL__N__efdd3984_12_NLLLoss2d_cu_e9278b4625nll_loss2d_forward_kernelIN3c108BFloat16EfiEEvPT_S6_PKS5_PKlS8_iiil)
	.align		4
        /*0054*/ 	.word	index@(__assertfail)
	.align		4
        /*0058*/ 	.word	index@(_ZN2at6native45_GLOBAL__N__efdd3984_12_NLLLoss2d_cu_e9278b4625nll_loss2d_forward_kernelIN3c104HalfEflEEvPT_S6_PKS5_PKlS8_iiil)
	.align		4
        /*005c*/ 	.word	index@(__assertfail)
	.align		4
        /*0060*/ 	.word	index@(_ZN2at6native45_GLOBAL__N__efdd3984_12_NLLLoss2d_cu_e9278b4625nll_loss2d_forward_kernelIN3c104HalfEfiEEvPT_S6_PKS5_PKlS8_iiil)
	.align		4
        /*0064*/ 	.word	index@(__assertfail)
	.align		4
        /*0068*/ 	.word	index@(_ZN2at6native45_GLOBAL__N__efdd3984_12_NLLLoss2d_cu_e9278b4625nll_loss2d_forward_kernelIfflEEvPT_S4_PKS3_PKlS6_iiil)
	.align		4
        /*006c*/ 	.word	index@(__assertfail)
	.align		4
        /*0070*/ 	.word	index@(_ZN2at6native45_GLOBAL__N__efdd3984_12_NLLLoss2d_cu_e9278b4625nll_loss2d_forward_kernelIffiEEvPT_S4_PKS3_PKlS6_iiil)
	.align		4
        /*0074*/ 	.word	index@(__assertfail)
	.align		4
        /*0078*/ 	.word	index@(_ZN2at6native45_GLOBAL__N__efdd3984_12_NLLLoss2d_cu_e9278b4625nll_loss2d_forward_kernelIddlEEvPT_S4_PKS3_PKlS6_iiil)
	.align		4
        /*007c*/ 	.word	index@(__assertfail)
	.align		4
        /*0080*/ 	.word	index@(_ZN2at6native45_GLOBAL__N__efdd3984_12_NLLLoss2d_cu_e9278b4625nll_loss2d_forward_kernelIddiEEvPT_S4_PKS3_PKlS6_iiil)
	.align		4
        /*0084*/ 	.word	index@(__assertfail)
	.align		4
        /*0088*/ 	.word	index@(_ZN2at6native45_GLOBAL__N__efdd3984_12_NLLLoss2d_cu_e9278b4635nll_loss2d_forward_no_reduce_kernelIN3c108BFloat16EEEvlNS_27GenericPackedTensorAccessorIT_Lm4ENS_16DefaultPtrTraitsElEENS5_IlLm3ES7_lEENS5_IS6_Lm3ES7_lEEPKS6_l)
	.align		4
        /*008c*/ 	.word	index@(__assertfail)
	.align		4
        /*0090*/ 	.word	index@(_ZN2at6native45_GLOBAL__N__efdd3984_12_NLLLoss2d_cu_e9278b4635nll_loss2d_forward_no_reduce_kernelIN3c104HalfEEEvlNS_27GenericPackedTensorAccessorIT_Lm4ENS_16DefaultPtrTraitsElEENS5_IlLm3ES7_lEENS5_IS6_Lm3ES7_lEEPKS6_l)
	.align		4
        /*0094*/ 	.word	index@(__assertfail)
	.align		4
        /*0098*/ 	.word	index@(_ZN2at6native45_GLOBAL__N__efdd3984_12_NLLLoss2d_cu_e9278b4635nll_loss2d_forward_no_reduce_kernelIfEEvlNS_27GenericPackedTensorAccessorIT_Lm4ENS_16DefaultPtrTraitsElEENS3_IlLm3ES5_lEENS3_IS4_Lm3ES5_lEEPKS4_l)
	.align		4
        /*009c*/ 	.word	index@(__assertfail)
	.align		4
        /*00a0*/ 	.word	index@(_ZN2at6native45_GLOBAL__N__efdd3984_12_NLLLoss2d_cu_e9278b4635nll_loss2d_forward_no_reduce_kernelIdEEvlNS_27GenericPackedTensorAccessorIT_Lm4ENS_16DefaultPtrTraitsElEENS3_IlLm3ES5_lEENS3_IS4_Lm3ES5_lEEPKS4_l)
	.align		4
        /*00a4*/ 	.word	index@(__assertfail)
	.align		4
        /*00a8*/ 	.word	0x00000000
	.align		4
        /*00ac*/ 	.word	0xfffffffe
	.align		4
        /*00b0*/ 	.word	0x00000000
	.align		4
        /*00b4*/ 	.word	0xfffffffd
	.align		4
        /*00b8*/ 	.word	0x00000000
	.align		4
        /*00bc*/ 	.word	0xfffffffc


//--------------------- .nv.constant4             --------------------------
	.section	.nv.constant4,"a",@progbits
	.align	8
	.align		8
.nv.constant4:
        /*0000*/ 	.dword	__assertfail
	.align		8
        /*0008*/ 	.dword	__unnamed_1
	.align		8
        /*0010*/ 	.dword	__unnamed_2
	.align		8
        /*0018*/ 	.dword	__unnamed_3
	.align		8
        /*0020*/ 	.dword	__unnamed_4
	.align		8
        /*0028*/ 	.dword	__unnamed_5
	.align		8
        /*0030*/ 	.dword	__unnamed_6
	.align		8
        /*0038*/ 	.dword	__unnamed_7
	.align		8
        /*0040*/ 	.dword	__unnamed_8
	.align		8
        /*0048*/ 	.dword	__unnamed_9
	.align		8
        /*0050*/ 	.dword	__unnamed_10
	.align		8
        /*0058*/ 	.dword	__unnamed_11
	.align		8
        /*0060*/ 	.dword	__unnamed_12
	.align		8
        /*0068*/ 	.dword	__unnamed_13
	.align		8
        /*0070*/ 	.dword	__unnamed_14
	.align		8
        /*0078*/ 	.dword	__unnamed_15
	.align		8
        /*0080*/ 	.dword	__unnamed_16
	.align		8
        /*0088*/ 	.dword	__unnamed_17
	.align		8
        /*0090*/ 	.dword	__unnamed_18
	.align		8
        /*0098*/ 	.dword	__unnamed_19
	.align		8
        /*00a0*/ 	.dword	__unnamed_20
	.align		8
        /*00a8*/ 	.dword	_ZN43_INTERNAL_efdd3984_12_NLLLoss2d_cu_e9278b464cuda3std3__45__cpo5beginE
	.align		8
        /*00b0*/ 	.dword	_ZN43_INTERNAL_efdd3984_12_NLLLoss2d_cu_e9278b464cuda3std3__45__cpo3endE
	.align		8
        /*00b8*/ 	.dword	_ZN43_INTERNAL_efdd3984_12_NLLLoss2d_cu_e9278b464cuda3std3__45__cpo6cbeginE
	.align		8
        /*00c0*/ 	.dword	_ZN43_INTERNAL_efdd3984_12_NLLLoss2d_cu_e9278b464cuda3std3__45__cpo4cendE
	.align		8
        /*00c8*/ 	.dword	_ZN43_INTERNAL_efdd3984_12_NLLLoss2d_cu_e9278b464cuda3std3__45__cpo6rbeginE
	.align		8
        /*00d0*/ 	.dword	_ZN43_INTERNAL_efdd3984_12_NLLLoss2d_cu_e9278b464cuda3std3__45__cpo4rendE
	.align		8
        /*00d8*/ 	.dword	_ZN43_INTERNAL_efdd3984_12_NLLLoss2d_cu_e9278b464cuda3std3__45__cpo7crbeginE
	.align		8
        /*00e0*/ 	.dword	_ZN43_INTERNAL_efdd3984_12_NLLLoss2d_cu_e9278b464cuda3std3__45__cpo5crendE
	.align		8
        /*00e8*/ 	.dword	_ZN43_INTERNAL_efdd3984_12_NLLLoss2d_cu_e9278b464cuda3std3__445_GLOBAL__N__efdd3984_12_NLLLoss2d_cu_e9278b466ignoreE
	.align		8
        /*00f0*/ 	.dword	_ZN43_INTERNAL_efdd3984_12_NLLLoss2d_cu_e9278b464cuda3std3__419piecewise_constructE
	.align		8
        /*00f8*/ 	.dword	_ZN43_INTERNAL_efdd3984_12_NLLLoss2d_cu_e9278b464cuda3std3__48in_placeE
	.align		8
        /*0100*/ 	.dword	_ZN43_INTERNAL_efdd3984_12_NLLLoss2d_cu_e9278b464cuda3std3__420unreachable_sentinelE
	.align		8
        /*0108*/ 	.dword	_ZN43_INTERNAL_efdd3984_12_NLLLoss2d_cu_e9278b464cuda3std6ranges3__45__cpo4swapE
	.align		8
        /*0110*/ 	.dword	_ZN43_INTERNAL_efdd3984_12_NLLLoss2d_cu_e9278b464cuda3std6ranges3__45__cpo9iter_moveE
	.align		8
        /*0118*/ 	.dword	_ZN43_INTERNAL_efdd3984_12_NLLLoss2d_cu_e9278b464cuda3std6ranges3__45__cpo5beginE
	.align		8
        /*0120*/ 	.dword	_ZN43_INTERNAL_efdd3984_12_NLLLoss2d_cu_e9278b464cuda3std6ranges3__45__cpo3endE
	.align		8
        /*0128*/ 	.dword	_ZN43_INTERNAL_efdd3984_12_NLLLoss2d_cu_e9278b464cuda3std6ranges3__45__cpo6cbeginE
	.align		8
        /*0130*/ 	.dword	_ZN43_INTERNAL_efdd3984_12_NLLLoss2d_cu_e9278b464cuda3std6ranges3__45__cpo4cendE
	.align		8
        /*0138*/ 	.dword	_ZN43_INTERNAL_efdd3984_12_NLLLoss2d_cu_e9278b464cuda3std6ranges3__45__cpo7advanceE
	.align		8
        /*0140*/ 	.dword	_ZN43_INTERNAL_efdd3984_12_NLLLoss2d_cu_e9278b464cuda3std6ranges3__45__cpo9iter_swapE
	.align		8
        /*0148*/ 	.dword	_ZN43_INTERNAL_efdd3984_12_NLLLoss2d_cu_e9278b464cuda3std6ranges3__45__cpo4nextE
	.align		8
        /*0150*/ 	.dword	_ZN43_INTERNAL_efdd3984_12_NLLLoss2d_cu_e9278b464cuda3std6ranges3__45__cpo4prevE
	.align		8
        /*0158*/ 	.dword	_ZN43_INTERNAL_efdd3984_12_NLLLoss2d_cu_e9278b464cuda3std6ranges3__45__cpo4dataE
	.align		8
        /*0160*/ 	.dword	_ZN43_INTERNAL_efdd3984_12_NLLLoss2d_cu_e9278b464cuda3std6ranges3__45__cpo5cdataE
	.align		8
        /*0168*/ 	.dword	_ZN43_INTERNAL_efdd3984_12_NLLLoss2d_cu_e9278b464cuda3std6ranges3__45__cpo4sizeE
	.align		8
        /*0170*/ 	.dword	_ZN43_INTERNAL_efdd3984_12_NLLLoss2d_cu_e9278b464cuda3std6ranges3__45__cpo5ssizeE
	.align		8
        /*0178*/ 	.dword	_ZN43_INTERNAL_efdd3984_12_NLLLoss2d_cu_e9278b464cuda3std6ranges3__45__cpo8distanceE
	.align		8
        /*0180*/ 	.dword	_ZN43_INTERNAL_efdd3984_12_NLLLoss2d_cu_e9278b466thrust23THRUST_300001_SM_900_NS6system6detail10sequential3seqE
	.align		8
        /*0188*/ 	.dword	$str
	.align		8
        /*0190*/ 	.dword	$str$1
	.align		8
        /*0198*/ 	.dword	$str$2
	.align		8
        /*01a0*/ 	.dword	$str$3
	.align		8
        /*01a8*/ 	.dword	$str$4


//--------------------- .text._ZN2at6native45_GLOBAL__N__efdd3984_12_NLLLoss2d_cu_e9278b4626nll_loss2d_backward_kernelIN3c108BFloat16EEEvPT_PKS5_PKlS8_S8_biiil --------------------------
	.section	.text._ZN2at6native45_GLOBAL__N__efdd3984_12_NLLLoss2d_cu_e9278b4626nll_loss2d_backward_kernelIN3c108BFloat16EEEvPT_PKS5_PKlS8_S8_biiil,"ax",@progbits
	.align	128
.text._ZN2at6native45_GLOBAL__N__efdd3984_12_NLLLoss2d_cu_e9278b4626nll_loss2d_backward_kernelIN3c108BFloat16EEEvPT_PKS5_PKlS8_S8_biiil:
        .type           _ZN2at6native45_GLOBAL__N__efdd3984_12_NLLLoss2d_cu_e9278b4626nll_loss2d_backward_kernelIN3c108BFloat16EEEvPT_PKS5_PKlS8_S8_biiil,@function
        .size           _ZN2at6native45_GLOBAL__N__efdd3984_12_NLLLoss2d_cu_e9278b4626nll_loss2d_backward_kernelIN3c108BFloat16EEEvPT_PKS5_PKlS8_S8_biiil,(.L_x_865 - _ZN2at6native45_GLOBAL__N__efdd3984_12_NLLLoss2d_cu_e9278b4626nll_loss2d_backward_kernelIN3c108BFloat16EEEvPT_PKS5_PKlS8_S8_biiil)
        .other          _ZN2at6native45_GLOBAL__N__efdd3984_12_NLLLoss2d_cu_e9278b4626nll_loss2d_backward_kernelIN3c108BFloat16EEEvPT_PKS5_PKlS8_S8_biiil,@"STO_CUDA_ENTRY STV_DEFAULT"
_ZN2at6native45_GLOBAL__N__efdd3984_12_NLLLoss2d_cu_e9278b4626nll_loss2d_backward_kernelIN3c108BFloat16EEEvPT_PKS5_PKlS8_S8_biiil:
[----:B------:R-:W0:Y:S01]  /*0000*/  LDC R1, c[0x0][0x28] ;  /* 0x00000a00ff017b82 */ /* 0x000e220000000800 */
[----:B------:R-:W-:-:S07]  /*0010*/  ULDC.U8 UR4, c[0x0][0x238] ;  /* 0x00008e0000047ab9 */ /* 0x000fce0000000000 */
[----:B------:R-:W1:Y:S01]  /*0020*/  LDC.64 R4, c[0x0][0x218] ;  /* 0x00008600ff047b82 */ /* 0x000e620000000a00 */
[----:B------:R-:W-:Y:S01]  /*0030*/  UPRMT UR4, UR4, 0x8880, URZ ;  /* 0x0000888004047896 */ /* 0x000fe2000800003f */
[----:B------:R-:W-:-:S05]  /*0040*/  ULDC.64 UR36, c[0x0][0x208] ;  /* 0x0000820000247ab9 */ /* 0x000fca0000000a00 */
[----:B------:R-:W-:Y:S01]  /*0050*/  ISETP.NE.AND P3, PT, RZ, UR4, PT ;  /* 0x00000004ff007c0c */ /* 0x000fe2000bf65270 */
[----:B------:R-:W2:-:S12]  /*0060*/  LDC.64 R2, c[0x0][0x240] ;  /* 0x00009000ff027b82 */ /* 0x000e980000000a00 */
[----:B------:R-:W3:Y:S01]  /*0070*/  @P3 LDC.64 R6, c[0x0][0x230] ;  /* 0x00008c00ff063b82 */ /* 0x000ee20000000a00 */
[----:B-1----:R-:W4:Y:S04]  /*0080*/  LDG.E.U16 R4, desc[UR36][R4.64] ;  /* 0x0000002404047981 */ /* 0x002f28000c1e1500 */
[----:B---3--:R-:W3:Y:S01]  /*0090*/  @P3 LDG.E.U16 R6, desc[UR36][R6.64] ;  /* 0x0000002406063981 */ /* 0x008ee2000c1e1500 */
[----:B--2---:R-:W1:Y:S08]  /*00a0*/  I2F.U32.RP R0, R3 ;  /* 0x0000000300007306 */ /* 0x004e700000209000 */
[----:B-1----:R-:W1:Y:S01]  /*00b0*/  MUFU.RCP R0, R0 ;  /* 0x0000000000007308 */ /* 0x002e620000001000 */
[----:B------:R-:W2:Y:S01]  /*00c0*/  S2UR UR4, SR_CTAID.X ;  /* 0x00000000000479c3 */ /* 0x000ea20000002500 */
[----:B-1----:R-:W-:-:S06]  /*00d0*/  VIADD R8, R0, 0xffffffe ;  /* 0x0ffffffe00087836 */ /* 0x002fcc0000000000 */
[----:B------:R1:W5:Y:S02]  /*00e0*/  F2I.FTZ.U32.TRUNC.NTZ R9, R8 ;  /* 0x0000000800097305 */ /* 0x000364000021f000 */
[----:B-1----:R-:W-:Y:S02]  /*00f0*/  IMAD.MOV.U32 R8, RZ, RZ, RZ ;  /* 0x000000ffff087224 */ /* 0x002fe400078e00ff */
[----:B-----5:R-:W-:-:S04]  /*0100*/  IMAD.MOV R10, RZ, RZ, -R9 ;  /* 0x000000ffff0a7224 */ /* 0x020fc800078e0a09 */
[----:B------:R-:W-:-:S04]  /*0110*/  IMAD R11, R10, R3, RZ ;  /* 0x000000030a0b7224 */ /* 0x000fc800078e02ff */
[----:B------:R-:W-:-:S06]  /*0120*/  IMAD.HI.U32 R9, R9, R11, R8 ;  /* 0x0000000b09097227 */ /* 0x000fcc00078e0008 */
[----:B--2---:R-:W-:-:S04]  /*0130*/  IMAD.HI.U32 R9, R9, UR4, RZ ;  /* 0x0000000409097c27 */ /* 0x004fc8000f8e00ff */
[----:B------:R-:W-:-:S04]  /*0140*/  IMAD.MOV R10, RZ, RZ, -R9 ;  /* 0x000000ffff0a7224 */ /* 0x000fc800078e0a09 */
[----:B------:R-:W-:-:S05]  /*0150*/  IMAD R0, R3, R10, UR4 ;  /* 0x0000000403007e24 */ /* 0x000fca000f8e020a */
[----:B------:R-:W-:Y:S01]  /*0160*/  ISETP.GE.U32.AND P0, PT, R0, R3, PT ;  /* 0x000000030000720c */ /* 0x000fe20003f06070 */
[----:B------:R-:W1:Y:S01]  /*0170*/  S2R R22, SR_TID.X ;  /* 0x0000000000167919 */ /* 0x000e620000002100 */
[----:B------:R-:W-:-:S11]  /*0180*/  ISETP.NE.U32.AND P2, PT, R3, RZ, PT ;  /* 0x000000ff0300720c */ /* 0x000fd60003f45070 */
[----:B------:R-:W-:-:S05]  /*0190*/  @P0 IMAD.IADD R0, R0, 0x1, -R3 ;  /* 0x0000000100000824 */ /* 0x000fca00078e0a03 */
[----:B------:R-:W-:Y:S02]  /*01a0*/  ISETP.GE.U32.AND P1, PT, R0, R3, PT ;  /* 0x000000030000720c */ /* 0x000fe40003f26070 */
[----:B------:R-:W-:-:S11]  /*01b0*/  @P0 IADD3 R9, R9, 0x1, RZ ;  /* 0x0000000109090810 */ /* 0x000fd60007ffe0ff */
[----:B------:R-:W-:Y:S01]  /*01c0*/  @P1 VIADD R9, R9, 0x1 ;  /* 0x0000000109091836 */ /* 0x000fe20000000000 */
[----:B------:R-:W-:-:S05]  /*01d0*/  @!P2 LOP3.LUT R9, RZ, R3, RZ, 0x33, !PT ;  /* 0x00000003ff09a212 */ /* 0x000fca00078e33ff */
[----:B------:R-:W-:Y:S01]  /*01e0*/  IMAD.MOV R8, RZ, RZ, -R9 ;  /* 0x000000ffff087224 */ /* 0x000fe200078e0a09 */
[----:B------:R-:W-:-:S03]  /*01f0*/  ULDC UR38, c[0x0][0x0] ;  /* 0x0000000000267ab9 */ /* 0x000fc60000000800 */
[----:B------:R-:W-:-:S04]  /*0200*/  IMAD R3, R3, R8, UR4 ;  /* 0x0000000403037e24 */ /* 0x000fc8000f8e0208 */
[----:B-1----:R-:W-:-:S05]  /*0210*/  IMAD R22, R3, UR38, R22 ;  /* 0x0000002603167c24 */ /* 0x002fca000f8e0216 */
[----:B------:R-:W-:Y:S01]  /*0220*/  ISETP.GE.AND P0, PT, R22, R2, PT ;  /* 0x000000021600720c */ /* 0x000fe20003f06270 */
[----:B----4-:R-:W-:Y:S02]  /*0230*/  @P3 IMAD.U32 R0, R4, 0x10000, RZ ;  /* 0x0001000004003824 */ /* 0x010fe400078e00ff */
[----:B---3--:R-:W-:-:S04]  /*0240*/  @P3 IMAD.U32 R6, R6, 0x10000, RZ ;  /* 0x0001000006063824 */ /* 0x008fc800078e00ff */
[----:B------:R-:W1:Y:S02]  /*0250*/  @P3 MUFU.RCP R5, R6 ;  /* 0x0000000600053308 */ /* 0x000e640000001000 */
[----:B-1----:R-:W-:-:S05]  /*0260*/  @P3 FMUL.FTZ R0, R0, R5 ;  /* 0x0000000500003220 */ /* 0x002fca0000410000 */
[----:B------:R-:W-:-:S04]  /*0270*/  @P3 F2FP.BF16.F32.PACK_AB R0, RZ, R0 ;  /* 0x00000000ff00323e */ /* 0x000fc800000010ff */
[----:B------:R-:W-:-:S05]  /*0280*/  @!P3 PRMT R0, R4, 0x7610, R0 ;  /* 0x000076100400b816 */ /* 0x000fca0000000000 */
[----:B------:R-:W-:-:S04]  /*0290*/  IMAD.U32 R0, R0, 0x10000, RZ ;  /* 0x0001000000007824 */ /* 0x000fc800078e00ff */
[----:B------:R-:W-:Y:S01]  /*02a0*/  FADD.FTZ R0, -R0, -RZ ;  /* 0x800000ff00007221 */ /* 0x000fe20000010100 */
[----:B0-----:R-:W-:Y:S06]  /*02b0*/  @P0 EXIT ;  /* 0x000000000000094d */ /* 0x001fec0003800000 */
[----:B------:R-:W-:Y:S01]  /*02c0*/  ULDC.64 UR4, c[0x0][0x228] ;  /* 0x00008a0000047ab9 */ /* 0x000fe20000000a00 */
[----:B------:R0:W1:Y:S01]  /*02d0*/  F2F.BF16.F32 R26, R0 ;  /* 0x00000000001a7304 */ /* 0x0000620000202000 */
[----:B------:R-:W-:Y:S01]  /*02e0*/  ISETP.NE.U32.AND P0, PT, RZ, UR4, PT ;  /* 0x00000004ff007c0c */ /* 0x000fe2000bf05070 */
[----:B------:R-:W-:Y:S01]  /*02f0*/  IMAD R25, R9, R2, RZ ;  /* 0x0000000209197224 */ /* 0x000fe200078e02ff */
[----:B------:R-:W-:Y:S02]  /*0300*/  SHF.R.S32.HI R23, RZ, 0x1f, R2 ;  /* 0x0000001fff177819 */ /* 0x000fe40000011402 */
[----:B------:R-:W-:Y:S02]  /*0310*/  ISETP.NE.AND.EX P0, PT, RZ, UR5, PT, P0 ;  /* 0x00000005ff007c0c */ /* 0x000fe4000bf05300 */
[----:B------:R-:W-:-:S11]  /*0320*/  SHF.R.S32.HI R2, RZ, 0x1f, R25 ;  /* 0x0000001fff027819 */ /* 0x000fd60000011419 */
[----:B01----:R-:W-:Y:S05]  /*0330*/  @!P0 BRA `(.L_x_0) ;  /* 0x0000000400648947 */ /* 0x003fea0003800000 */
[----:B------:R-:W-:Y:S01]  /*0340*/  ULDC UR4, c[0x0][0x23c] ;  /* 0x00008f0000047ab9 */ /* 0x000fe20000000800 */
[----:B------:R-:W-:Y:S01]  /*0350*/  BSSY B8, `(.L_x_1) ;  /* 0x0000056000087945 */ /* 0x000fe20003800000 */
[----:B------:R-:W-:Y:S01]  /*0360*/  IMAD.U32 R26, R26, 0x10000, RZ ;  /* 0x000100001a1a7824 */ /* 0x000fe200078e00ff */
[----:B------:R-:W-:Y:S01]  /*0370*/  ULDC UR39, c[0x0][0x23c] ;  /* 0x00008f0000277ab9 */ /* 0x000fe20000000800 */
[----:B------:R-:W-:Y:S01]  /*0380*/  IMAD R27, R25, UR4, RZ ;  /* 0x00000004191b7c24 */ /* 0x000fe2000f8e02ff */
[----:B------:R-:W-:Y:S01]  /*0390*/  ULDC UR48, c[0x0][0x240] ;  /* 0x0000900000307ab9 */ /* 0x000fe20000000800 */
[----:B------:R-:W-:Y:S01]  /*03a0*/  ULDC.64 UR40, c[0x0][0x220] ;  /* 0x0000880000287ab9 */ /* 0x000fe20000000a00 */
[----:B------:R-:W-:Y:S01]  /*03b0*/  ULDC.64 UR42, c[0x0][0x248] ;  /* 0x00009200002a7ab9 */ /* 0x000fe20000000a00 */
[----:B------:R-:W-:Y:S01]  /*03c0*/  ULDC.64 UR44, c[0x0][0x228] ;  /* 0x00008a00002c7ab9 */ /* 0x000fe20000000a00 */
[----:B------:R-:W-:-:S05]  /*03d0*/  ULDC.64 UR46, c[0x0][0x210] ;  /* 0x00008400002e7ab9 */ /* 0x000fca0000000a00 */
.L_x_8:
[----:B------:R-:W-:Y:S02]  /*03e0*/  SHF.R.S32.HI R17, RZ, 0x1f, R22 ;  /* 0x0000001fff117819 */ /* 0x000fe40000011416 */
[----:B------:R-:W-:-:S04]  /*03f0*/  IADD3 R0, P0, R25, R22, RZ ;  /* 0x0000001619007210 */ /* 0x000fc80007f1e0ff */
[----:B0-----:R-:W-:Y:S02]  /*0400*/  IADD3.X R3, R2, R17, RZ, P0, !PT ;  /* 0x0000001102037210 */ /* 0x001fe400007fe4ff */
[----:B------:R-:W-:-:S04]  /*0410*/  LEA R18, P0, R0, UR40, 0x3 ;  /* 0x0000002800127c11 */ /* 0x000fc8000f8018ff */
[----:B------:R-:W-:-:S06]  /*0420*/  LEA.HI.X R19, R0, UR41, R3, 0x3, P0 ;  /* 0x0000002900137c11 */ /* 0x000fcc00080f1c03 */
[----:B------:R-:W2:Y:S01]  /*0430*/  LDG.E.64 R18, desc[UR36][R18.64] ;  /* 0x0000002412127981 */ /* 0x000ea2000c1e1b00 */
[----:B------:R-:W-:Y:S01]  /*0440*/  BSSY B7, `(.L_x_2) ;  /* 0x0000042000077945 */ /* 0x000fe20003800000 */
[----:B--2---:R-:W-:-:S04]  /*0450*/  ISETP.NE.U32.AND P0, PT, R18, UR42, PT ;  /* 0x0000002a12007c0c */ /* 0x004fc8000bf05070 */
[----:B------:R-:W-:-:S13]  /*0460*/  ISETP.NE.AND.EX P0, PT, R19, UR43, PT, P0 ;  /* 0x0000002b13007c0c */ /* 0x000fda000bf05300 */
[----:B------:R-:W-:Y:S05]  /*0470*/  @!P0 BRA `(.L_x_3) ;  /* 0x0000000000f88947 */ /* 0x000fea0003800000 */
[----:B------:R-:W-:Y:S02]  /*0480*/  USHF.R.S32.HI UR4, URZ, 0x1f, UR39 ;  /* 0x0000001f3f047899 */ /* 0x000fe40008011427 */
[----:B------:R-:W-:Y:S01]  /*0490*/  ISETP.GE.U32.AND P0, PT, R18, UR39, PT ;  /* 0x0000002712007c0c */ /* 0x000fe2000bf06070 */
[----:B------:R-:W-:Y:S01]  /*04a0*/  BSSY B6, `(.L_x_4) ;  /* 0x0000016000067945 */ /* 0x000fe20003800000 */
[----:B------:R-:W-:Y:S02]  /*04b0*/  SHF.R.U32.HI R3, RZ, 0x1f, R19 ;  /* 0x0000001fff037819 */ /* 0x000fe40000011613 */
[----:B------:R-:W-:-:S04]  /*04c0*/  ISETP.GE.AND.EX P0, PT, R19, UR4, PT, P0 ;  /* 0x0000000413007c0c */ /* 0x000fc8000bf06300 */
[----:B------:R-:W-:-:S04]  /*04d0*/  SEL R0, RZ, 0x1, !P0 ;  /* 0x00000001ff007807 */ /* 0x000fc80004000000 */
[----:B------:R-:W-:-:S13]  /*04e0*/  LOP3.LUT P0, RZ, R0, R3, RZ, 0xfc, !PT ;  /* 0x0000000300ff7212 */ /* 0x000fda000780fcff */
[----:B------:R-:W-:Y:S05]  /*04f0*/  @!P0 BRA `(.L_x_5) ;  /* 0x0000000000408947 */ /* 0x000fea0003800000 */
[----:B------:R-:W-:Y:S01]  /*0500*/  MOV R14, 0x0 ;  /* 0x00000000000e7802 */ /* 0x000fe20000000f00 */
[----:B------:R-:W-:Y:S01]  /*0510*/  ULDC.64 UR4, c[0x4][0x198] ;  /* 0x0100660000047ab9 */ /* 0x000fe20000000a00 */
[----:B------:R-:W-:Y:S01]  /*0520*/  ULDC.64 UR6, c[0x4][0xa0] ;  /* 0x0100280000067ab9 */ /* 0x000fe20000000a00 */
[----:B------:R-:W-:Y:S01]  /*0530*/  IMAD.U32 R4, RZ, RZ, UR4 ;  /* 0x00000004ff047e24 */ /* 0x000fe2000f8e00ff */
[----:B------:R-:W-:Y:S01]  /*0540*/  MOV R11, UR7 ;  /* 0x00000007000b7c02 */ /* 0x000fe20008000f00 */
[----:B------:R-:W-:Y:S01]  /*0550*/  IMAD.U32 R5, RZ, RZ, UR5 ;  /* 0x00000005ff057e24 */ /* 0x000fe2000f8e00ff */
[----:B------:R-:W0:Y:S01]  /*0560*/  LDC.64 R14, c[0x4][R14] ;  /* 0x010000000e0e7b82 */ /* 0x000e220000000a00 */
[----:B------:R-:W-:Y:S01]  /*0570*/  ULDC.64 UR4, c[0x4][0x190] ;  /* 0x0100640000047ab9 */ /* 0x000fe20000000a00 */
[----:B------:R-:W-:Y:S02]  /*0580*/  IMAD.U32 R10, RZ, RZ, UR6 ;  /* 0x00000006ff0a7e24 */ /* 0x000fe4000f8e00ff */
[----:B------:R-:W-:-:S02]  /*0590*/  IMAD.U32 R6, RZ, RZ, UR4 ;  /* 0x00000004ff067e24 */ /* 0x000fc4000f8e00ff */
[----:B------:R-:W-:Y:S02]  /*05a0*/  IMAD.U32 R7, RZ, RZ, UR5 ;  /* 0x00000005ff077e24 */ /* 0x000fe4000f8e00ff */
[----:B------:R-:W-:Y:S02]  /*05b0*/  IMAD.MOV.U32 R8, RZ, RZ, 0xc5 ;  /* 0x000000c5ff087424 */ /* 0x000fe400078e00ff */
[----:B------:R-:W-:Y:S02]  /*05c0*/  IMAD.MOV.U32 R12, RZ, RZ, 0x1 ;  /* 0x00000001ff0c7424 */ /* 0x000fe400078e00ff */
[----:B------:R-:W-:-:S07]  /*05d0*/  IMAD.MOV.U32 R13, RZ, RZ, RZ ;  /* 0x000000ffff0d7224 */ /* 0x000fce00078e00ff */
[----:B------:R-:W-:-:S07]  /*05e0*/  LEPC R20, `(.L_x_5) ;  /* 0x000000001014794e */ /* 0x000fce0000000000 */
[----:B0-----:R-:W-:Y:S05]  /*05f0*/  CALL.ABS.NOINC R14 ;  /* 0x000000000e007343 */ /* 0x001fea0003c00000 */
.L_x_5:
[----:B------:R-:W-:Y:S05]  /*0600*/  BSYNC B6 ;  /* 0x0000000000067941 */ /* 0x000fea0003800000 */
.L_x_4:
[----:B------:R-:W-:Y:S01]  /*0610*/  IMAD R0, R19, UR48, RZ ;  /* 0x0000003013007c24 */ /* 0x000fe2000f8e02ff */
[----:B------:R-:W-:Y:S01]  /*0620*/  BSSY B6, `(.L_x_6) ;  /* 0x0000018000067945 */ /* 0x000fe20003800000 */
[----:B------:R-:W-:Y:S02]  /*0630*/  IMAD.MOV.U32 R16, RZ, RZ, R22 ;  /* 0x000000ffff107224 */ /* 0x000fe400078e0016 */
[C---:B------:R-:W-:Y:S02]  /*0640*/  IMAD R3, R18.reuse, R23, R0 ;  /* 0x0000001712037224 */ /* 0x040fe400078e0200 */
[----:B------:R-:W-:-:S04]  /*0650*/  IMAD.WIDE.U32 R16, R18, UR48, R16 ;  /* 0x0000003012107c25 */ /* 0x000fc8000f8e0010 */
[----:B------:R-:W-:Y:S01]  /*0660*/  IMAD.IADD R24, R17, 0x1, R3 ;  /* 0x0000000111187824 */ /* 0x000fe200078e0203 */
[----:B------:R-:W-:-:S04]  /*0670*/  ISETP.GT.U32.AND P0, PT, R16, -0x1, PT ;  /* 0xffffffff1000780c */ /* 0x000fc80003f04070 */
[----:B------:R-:W-:-:S13]  /*0680*/  ISETP.GT.AND.EX P0, PT, R24, -0x1, PT, P0 ;  /* 0xffffffff1800780c */ /* 0x000fda0003f04300 */
[----:B------:R-:W-:Y:S05]  /*0690*/  @P0 BRA `(.L_x_7) ;  /* 0x0000000000400947 */ /* 0x000fea0003800000 */
[----:B------:R-:W-:Y:S01]  /*06a0*/  MOV R14, 0x0 ;  /* 0x00000000000e7802 */ /* 0x000fe20000000f00 */
[----:B------:R-:W-:Y:S01]  /*06b0*/  ULDC.64 UR4, c[0x4][0x1a8] ;  /* 0x01006a0000047ab9 */ /* 0x000fe20000000a00 */
[----:B------:R-:W-:Y:S01]  /*06c0*/  ULDC.64 UR6, c[0x4][0xa0] ;  /* 0x0100280000067ab9 */ /* 0x000fe20000000a00 */
[----:B------:R-:W-:Y:S01]  /*06d0*/  MOV R4, UR4 ;  /* 0x0000000400047c02 */ /* 0x000fe20008000f00 */
[----:B------:R-:W-:Y:S01]  /*06e0*/  IMAD.U32 R5, RZ, RZ, UR5 ;  /* 0x00000005ff057e24 */ /* 0x000fe2000f8e00ff */
[----:B------:R-:W-:Y:S01]  /*06f0*/  ULDC.64 UR4, c[0x4][0x190] ;  /* 0x0100640000047ab9 */ /* 0x000fe20000000a00 */
[----:B------:R-:W0:Y:S01]  /*0700*/  LDC.64 R14, c[0x4][R14] ;  /* 0x010000000e0e7b82 */ /* 0x000e220000000a00 */
[----:B------:R-:W-:Y:S01]  /*0710*/  HFMA2.MMA R8, -RZ, RZ, 0, 1.1861324310302734375e-05 ;  /* 0x000000c7ff087435 */ /* 0x000fe200000001ff */
[----:B------:R-:W-:Y:S02]  /*0720*/  IMAD.U32 R6, RZ, RZ, UR4 ;  /* 0x00000004ff067e24 */ /* 0x000fe4000f8e00ff */
[----:B------:R-:W-:-:S02]  /*0730*/  IMAD.U32 R7, RZ, RZ, UR5 ;  /* 0x00000005ff077e24 */ /* 0x000fc4000f8e00ff */
[----:B------:R-:W-:Y:S02]  /*0740*/  IMAD.U32 R10, RZ, RZ, UR6 ;  /* 0x00000006ff0a7e24 */ /* 0x000fe4000f8e00ff */
[----:B------:R-:W-:Y:S02]  /*0750*/  IMAD.U32 R11, RZ, RZ, UR7 ;  /* 0x00000007ff0b7e24 */ /* 0x000fe4000f8e00ff */
[----:B------:R-:W-:Y:S02]  /*0760*/  IMAD.MOV.U32 R12, RZ, RZ, 0x1 ;  /* 0x00000001ff0c7424 */ /* 0x000fe400078e00ff */
[----:B------:R-:W-:-:S07]  /*0770*/  IMAD.MOV.U32 R13, RZ, RZ, RZ ;  /* 0x000000ffff0d7224 */ /* 0x000fce00078e00ff */
[----:B------:R-:W-:-:S07]  /*0780*/  LEPC R20, `(.L_x_7) ;  /* 0x000000001014794e */ /* 0x000fce0000000000 */
[----:B0-----:R-:W-:Y:S05]  /*0790*/  CALL.ABS.NOINC R14 ;  /* 0x000000000e007343 */ /* 0x001fea0003c00000 */
.L_x_7:
[----:B------:R-:W-:Y:S05]  /*07a0*/  BSYNC B6 ;  /* 0x0000000000067941 */ /* 0x000fea0003800000 */
.L_x_6:
[----:B------:R-:W-:-:S04]  /*07b0*/  LEA R4, P0, R18, UR44, 0x1 ;  /* 0x0000002c12047c11 */ /* 0x000fc8000f8008ff */
[----:B------:R-:W-:-:S05]  /*07c0*/  LEA.HI.X R5, R18, UR45, R19, 0x1, P0 ;  /* 0x0000002d12057c11 */ /* 0x000fca00080f0c13 */
[----:B------:R-:W2:Y:S01]  /*07d0*/  LDG.E.U16 R4, desc[UR36][R4.64] ;  /* 0x0000002404047981 */ /* 0x000ea2000c1e1500 */
[----:B------:R-:W-:-:S04]  /*07e0*/  IADD3 R16, P0, R27, R16, RZ ;  /* 0x000000101b107210 */ /* 0x000fc80007f1e0ff */
[----:B------:R-:W-:Y:S02]  /*07f0*/  LEA.HI.X.SX32 R7, R27, R24, 0x1, P0 ;  /* 0x000000181b077211 */ /* 0x000fe400000f0eff */
[----:B------:R-:W-:-:S04]  /*0800*/  LEA R6, P0, R16, UR46, 0x1 ;  /* 0x0000002e10067c11 */ /* 0x000fc8000f8008ff */
[----:B------:R-:W-:Y:S01]  /*0810*/  LEA.HI.X R7, R16, UR47, R7, 0x1, P0 ;  /* 0x0000002f10077c11 */ /* 0x000fe200080f0c07 */
[----:B--2---:R-:W-:-:S04]  /*0820*/  IMAD.U32 R3, R4, 0x10000, RZ ;  /* 0x0001000004037824 */ /* 0x004fc800078e00ff */
[----:B------:R-:W-:-:S05]  /*0830*/  FMUL.FTZ R3, R26, R3 ;  /* 0x000000031a037220 */ /* 0x000fca0000410000 */
[----:B------:R-:W-:-:S05]  /*0840*/  F2FP.BF16.F32.PACK_AB R3, RZ, R3 ;  /* 0x00000003ff03723e */ /* 0x000fca00000010ff */
[----:B------:R0:W-:Y:S02]  /*0850*/  STG.E.U16 desc[UR36][R6.64], R3 ;  /* 0x0000000306007986 */ /* 0x0001e4000c101524 */
.L_x_3:
[----:B------:R-:W-:Y:S05]  /*0860*/  BSYNC B7 ;  /* 0x0000000000077941 */ /* 0x000fea0003800000 */
.L_x_2:
[----:B------:R-:W1:Y:S02]  /*0870*/  LDC.64 R4, c[0x0][0x240] ;  /* 0x00009000ff047b82 */ /* 0x000e640000000a00 */
[----:B-1----:R-:W-:-:S05]  /*0880*/  IMAD R22, R5, UR38, R22 ;  /* 0x0000002605167c24 */ /* 0x002fca000f8e0216 */
[----:B------:R-:W-:-:S13]  /*0890*/  ISETP.GE.AND P0, PT, R22, R4, PT ;  /* 0x000000041600720c */ /* 0x000fda0003f06270 */
[----:B------:R-:W-:Y:S05]  /*08a0*/  @!P0 BRA `(.L_x_8) ;  /* 0xfffffff800cc8947 */ /* 0x000fea000383ffff */
[----:B------:R-:W-:Y:S05]  /*08b0*/  BSYNC B8 ;  /* 0x0000000000087941 */ /* 0x000fea0003800000 */
.L_x_1:
[----:B------:R-:W-:Y:S05]  /*08c0*/  EXIT ;  /* 0x000000000000794d */ /* 0x000fea0003800000 */
.L_x_0:
[----:B------:R-:W-:Y:S01]  /*08d0*/  ULDC UR4, c[0x0][0x23c] ;  /* 0x00008f0000047ab9 */ /* 0x000fe20000000800 */
[----:B------:R-:W-:Y:S01]  /*08e0*/  BSSY B8, `(.L_x_9) ;  /* 0x000004e000087945 */ /* 0x000fe20003800000 */
[----:B------:R-:W-:Y:S01]  /*08f0*/  IMAD R27, R25, UR4, RZ ;  /* 0x00000004191b7c24 */ /* 0x000fe2000f8e02ff */
[----:B------:R-:W-:Y:S01]  /*0900*/  USHF.R.S32.HI UR39, URZ, 0x1f, UR4 ;  /* 0x0000001f3f277899 */ /* 0x000fe20008011404 */
[----:B------:R-:W-:Y:S01]  /*0910*/  ULDC UR46, c[0x0][0x23c] ;  /* 0x00008f00002e7ab9 */ /* 0x000fe20000000800 */
[----:B------:R-:W-:Y:S01]  /*0920*/  ULDC UR47, c[0x0][0x240] ;  /* 0x00009000002f7ab9 */ /* 0x000fe20000000800 */
[----:B------:R-:W-:Y:S01]  /*0930*/  ULDC.64 UR40, c[0x0][0x220] ;  /* 0x0000880000287ab9 */ /* 0x000fe20000000a00 */
[----:B------:R-:W-:Y:S01]  /*0940*/  ULDC.64 UR42, c[0x0][0x248] ;  /* 0x00009200002a7ab9 */ /* 0x000fe20000000a00 */
[----:B------:R-:W-:-:S07]  /*0950*/  ULDC.64 UR44, c[0x0][0x210] ;  /* 0x00008400002c7ab9 */ /* 0x000fce0000000a00 */
.L_x_16:
[----:B------:R-:W-:Y:S02]  /*0960*/  SHF.R.S32.HI R17, RZ, 0x1f, R22 ;  /* 0x0000001fff117819 */ /* 0x000fe40000011416 */
[----:B------:R-:W-:-:S05]  /*0970*/  IADD3 R0, P0, R25, R22, RZ ;  /* 0x0000001619007210 */ /* 0x000fca0007f1e0ff */
[----:B------:R-:W-:Y:S01]  /*0980*/  IMAD.X R3, R2, 0x1, R17, P0 ;  /* 0x0000000102037824 */ /* 0x000fe200000e0611 */
[----:B------:R-:W-:-:S04]  /*0990*/  LEA R18, P0, R0, UR40, 0x3 ;  /* 0x0000002800127c11 */ /* 0x000fc8000f8018ff */
[----:B------:R-:W-:-:S06]  /*09a0*/  LEA.HI.X R19, R0, UR41, R3, 0x3, P0 ;  /* 0x0000002900137c11 */ /* 0x000fcc00080f1c03 */
[----:B------:R-:W2:Y:S01]  /*09b0*/  LDG.E.64 R18, desc[UR36][R18.64] ;  /* 0x0000002412127981 */ /* 0x000ea2000c1e1b00 */
[----:B------:R-:W-:Y:S01]  /*09c0*/  BSSY B7, `(.L_x_10) ;  /* 0x000003b000077945 */ /* 0x000fe20003800000 */
[----:B--2---:R-:W-:-:S04]  /*09d0*/  ISETP.NE.U32.AND P0, PT, R18, UR42, PT ;  /* 0x0000002a12007c0c */ /* 0x004fc8000bf05070 */
[----:B------:R-:W-:-:S13]  /*09e0*/  ISETP.NE.AND.EX P0, PT, R19, UR43, PT, P0 ;  /* 0x0000002b13007c0c */ /* 0x000fda000bf05300 */
[----:B------:R-:W-:Y:S05]  /*09f0*/  @!P0 BRA `(.L_x_11) ;  /* 0x0000000000dc8947 */ /* 0x000fea0003800000 */
        /* <DEDUP_REMOVED lines=12> */
[----:B------:R-:W-:Y:S01]  /*0ac0*/  ULDC.64 UR4, c[0x4][0x190] ;  /* 0x0100640000047ab9 */ /* 0x000fe20000000a00 */
[----:B------:R-:W0:Y:S01]  /*0ad0*/  LDC.64 R14, c[0x4][R14] ;  /* 0x010000000e0e7b82 */ /* 0x000e220000000a00 */
[----:B------:R-:W-:Y:S01]  /*0ae0*/  HFMA2.MMA R8, -RZ, RZ, 0, 1.1742115020751953125e-05 ;  /* 0x000000c5ff087435 */ /* 0x000fe200000001ff */
        /* <DEDUP_REMOVED lines=8> */
.L_x_13:
[----:B------:R-:W-:Y:S05]  /*0b70*/  BSYNC B6 ;  /* 0x0000000000067941 */ /* 0x000fea0003800000 */
.L_x_12:
        /* <DEDUP_REMOVED lines=16> */
[----:B------:R-:W-:Y:S01]  /*0c80*/  IMAD.U32 R6, RZ, RZ, UR4 ;  /* 0x00000004ff067e24 */ /* 0x000fe2000f8e00ff */
[----:B------:R-:W-:Y:S01]  /*0c90*/  MOV R11, UR7 ;  /* 0x00000007000b7c02 */ /* 0x000fe20008000f00 */
[----:B------:R-:W-:Y:S02]  /*0ca0*/  IMAD.U32 R7, RZ, RZ, UR5 ;  /* 0x00000005ff077e24 */ /* 0x000fe4000f8e00ff */
[----:B------:R-:W-:-:S02]  /*0cb0*/  IMAD.U32 R10, RZ, RZ, UR6 ;  /* 0x00000006ff0a7e24 */ /* 0x000fc4000f8e00ff */
[----:B------:R-:W-:Y:S02]  /*0cc0*/  IMAD.MOV.U32 R8, RZ, RZ, 0xc7 ;  /* 0x000000c7ff087424 */ /* 0x000fe400078e00ff */
[----:B------:R-:W-:Y:S02]  /*0cd0*/  IMAD.MOV.U32 R12, RZ, RZ, 0x1 ;  /* 0x00000001ff0c7424 */ /* 0x000fe400078e00ff */
[----:B------:R-:W-:-:S07]  /*0ce0*/  IMAD.MOV.U32 R13, RZ, RZ, RZ ;  /* 0x000000ffff0d7224 */ /* 0x000fce00078e00ff */
[----:B------:R-:W-:-:S07]  /*0cf0*/  LEPC R20, `(.L_x_15) ;  /* 0x000000001014794e */ /* 0x000fce0000000000 */
[----:B0-----:R-:W-:Y:S05]  /*0d00*/  CALL.ABS.NOINC R14 ;  /* 0x000000000e007343 */ /* 0x001fea0003c00000 */
.L_x_15:
[----:B------:R-:W-:Y:S05]  /*0d10*/  BSYNC B6 ;  /* 0x0000000000067941 */ /* 0x000fea0003800000 */
.L_x_14:
[----:B------:R-:W-:-:S04]  /*0d20*/  IADD3 R16, P0, R27, R16, RZ ;  /* 0x000000101b107210 */ /* 0x000fc80007f1e0ff */
[----:B------:R-:W-:Y:S02]  /*0d30*/  LEA.HI.X.SX32 R3, R27, R18, 0x1, P0 ;  /* 0x000000121b037211 */ /* 0x000fe400000f0eff */
[----:B------:R-:W-:-:S04]  /*0d40*/  LEA R4, P0, R16, UR44, 0x1 ;  /* 0x0000002c10047c11 */ /* 0x000fc8000f8008ff */
[----:B------:R-:W-:-:S05]  /*0d50*/  LEA.HI.X R5, R16, UR45, R3, 0x1, P0 ;  /* 0x0000002d10057c11 */ /* 0x000fca00080f0c03 */
[----:B------:R0:W-:Y:S04]  /*0d60*/  STG.E.U16 desc[UR36][R4.64], R26 ;  /* 0x0000001a04007986 */ /* 0x0001e8000c101524 */
.L_x_11:
[----:B------:R-:W-:Y:S05]  /*0d70*/  BSYNC B7 ;  /* 0x0000000000077941 */ /* 0x000fea0003800000 */
.L_x_10:
[----:B0-----:R-:W0:Y:S02]  /*0d80*/  LDC.64 R4, c[0x0][0x240] ;  /* 0x00009000ff047b82 */ /* 0x001e240000000a00 */
[----:B0-----:R-:W-:-:S05]  /*0d90*/  IMAD R22, R5, UR38, R22 ;  /* 0x0000002605167c24 */ /* 0x001fca000f8e0216 */
[----:B------:R-:W-:-:S13]  /*0da0*/  ISETP.GE.AND P0, PT, R22, R4, PT ;  /* 0x000000041600720c */ /* 0x000fda0003f06270 */
[----:B------:R-:W-:Y:S05]  /*0db0*/  @!P0 BRA `(.L_x_16) ;  /* 0xfffffff800e88947 */ /* 0x000fea000383ffff */
[----:B------:R-:W-:Y:S05]  /*0dc0*/  BSYNC B8 ;  /* 0x0000000000087941 */ /* 0x000fea0003800000 */
.L_x_9:
[----:B------:R-:W-:Y:S05]  /*0dd0*/  EXIT ;  /* 0x000000000000794d */ /* 0x000fea0003800000 */
.L_x_17:
[----:B------:R-:W-:-:S00]  /*0de0*/  BRA `(.L_x_17) ;  /* 0xfffffffc00fc7947 */ /* 0x000fc0000383ffff */
[----:B------:R-:W-:-:S00]  /*0df0*/  NOP ;  /* 0x0000000000007918 */ /* 0x000fc00000000000 */
        /* <DEDUP_REMOVED lines=8> */
.L_x_865:


//--------------------- .text._ZN2at6native45_GLOBAL__N__efdd3984_12_NLLLoss2d_cu_e9278b4626nll_loss2d_backward_kernelIN3c104HalfEEEvPT_PKS5_PKlS8_S8_biiil --------------------------
	.section	.text._ZN2at6native45_GLOBAL__N__efdd3984_12_NLLLoss2d_cu_e9278b4626nll_loss2d_backward_kernelIN3c104HalfEEEvPT_PKS5_PKlS8_S8_biiil,"ax",@progbits
	.align	128
.text._ZN2at6native45_GLOBAL__N__efdd3984_12_NLLLoss2d_cu_e9278b4626nll_loss2d_backward_kernelIN3c104HalfEEEvPT_PKS5_PKlS8_S8_biiil:
        .type           _ZN2at6native45_GLOBAL__N__efdd3984_12_NLLLoss2d_cu_e9278b4626nll_loss2d_backward_kernelIN3c104HalfEEEvPT_PKS5_PKlS8_S8_biiil,@function
        .size           _ZN2at6native45_GLOBAL__N__efdd3984_12_NLLLoss2d_cu_e9278b4626nll_loss2d_backward_kernelIN3c104HalfEEEvPT_PKS5_PKlS8_S8_biiil,(.L_x_866 - _ZN2at6native45_GLOBAL__N__efdd3984_12_NLLLoss2d_cu_e9278b4626nll_loss2d_backward_kernelIN3c104HalfEEEvPT_PKS5_PKlS8_S8_biiil)
        .other          _ZN2at6native45_GLOBAL__N__efdd3984_12_NLLLoss2d_cu_e9278b4626nll_loss2d_backward_kernelIN3c104HalfEEEvPT_PKS5_PKlS8_S8_biiil,@"STO_CUDA_ENTRY STV_DEFAULT"
_ZN2at6native45_GLOBAL__N__efdd3984_12_NLLLoss2d_cu_e9278b4626nll_loss2d_backward_kernelIN3c104HalfEEEvPT_PKS5_PKlS8_S8_biiil:
        /* <DEDUP_REMOVED lines=26> */
[----:B------:R-:W-:Y:S01]  /*01a0*/  ISETP.GE.U32.AND P2, PT, R0, R3, PT ;  /* 0x000000030000720c */ /* 0x000fe20003f46070 */
[----:B------:R-:W-:-:S12]  /*01b0*/  @P0 VIADD R9, R9, 0x1 ;  /* 0x0000000109090836 */ /* 0x000fd80000000000 */
[----:B------:R-:W-:Y:S02]  /*01c0*/  @P2 IADD3 R9, R9, 0x1, RZ ;  /* 0x0000000109092810 */ /* 0x000fe40007ffe0ff */
[----:B------:R-:W-:-:S05]  /*01d0*/  @!P3 LOP3.LUT R9, RZ, R3, RZ, 0x33, !PT ;  /* 0x00000003ff09b212 */ /* 0x000fca00078e33ff */
[----:B------:R-:W-:Y:S01]  /*01e0*/  IMAD.MOV R0, RZ, RZ, -R9 ;  /* 0x000000ffff007224 */ /* 0x000fe200078e0a09 */
[----:B------:R-:W-:-:S03]  /*01f0*/  ULDC UR38, c[0x0][0x0] ;  /* 0x0000000000267ab9 */ /* 0x000fc60000000800 */
[----:B------:R-:W-:-:S04]  /*0200*/  IMAD R3, R3, R0, UR4 ;  /* 0x0000000403037e24 */ /* 0x000fc8000f8e0200 */
[----:B-1----:R-:W-:-:S05]  /*0210*/  IMAD R22, R3, UR38, R22 ;  /* 0x0000002603167c24 */ /* 0x002fca000f8e0216 */
[----:B------:R-:W-:Y:S01]  /*0220*/  ISETP.GE.AND P0, PT, R22, R2, PT ;  /* 0x000000021600720c */ /* 0x000fe20003f06270 */
[----:B----4-:R-:W-:Y:S02]  /*0230*/  @P1 HADD2.F32 R0, -RZ, R4.H0_H0 ;  /* 0x20000004ff001230 */ /* 0x010fe40000004100 */
[----:B---3--:R-:W-:-:S04]  /*0240*/  @P1 HADD2.F32 R6, -RZ, R6.H0_H0 ;  /* 0x20000006ff061230 */ /* 0x008fc80000004100 */
[----:B------:R-:W1:Y:S02]  /*0250*/  @P1 MUFU.RCP R5, R6 ;  /* 0x0000000600051308 */ /* 0x000e640000001000 */
[----:B-1----:R-:W-:-:S05]  /*0260*/  @P1 FMUL.FTZ R0, R0, R5 ;  /* 0x0000000500001220 */ /* 0x002fca0000410000 */
[----:B------:R-:W-:Y:S01]  /*0270*/  @P1 F2FP.F16.F32.PACK_AB R0, RZ, R0 ;  /* 0x00000000ff00123e */ /* 0x000fe200000000ff */
[----:B0-----:R-:W-:Y:S06]  /*0280*/  @P0 EXIT ;  /* 0x000000000000094d */ /* 0x001fec0003800000 */
[----:B------:R-:W-:Y:S01]  /*0290*/  ULDC.64 UR4, c[0x0][0x228] ;  /* 0x00008a0000047ab9 */ /* 0x000fe20000000a00 */
[----:B------:R-:W-:Y:S01]  /*02a0*/  @!P1 PRMT R0, R4, 0x7610, R0 ;  /* 0x0000761004009816 */ /* 0x000fe20000000000 */
[----:B------:R-:W-:Y:S01]  /*02b0*/  IMAD R25, R9, R2, RZ ;  /* 0x0000000209197224 */ /* 0x000fe200078e02ff */
[----:B------:R-:W-:Y:S02]  /*02c0*/  ISETP.NE.U32.AND P0, PT, RZ, UR4, PT ;  /* 0x00000004ff007c0c */ /* 0x000fe4000bf05070 */
[----:B------:R-:W-:Y:S01]  /*02d0*/  SHF.R.S32.HI R23, RZ, 0x1f, R2 ;  /* 0x0000001fff177819 */ /* 0x000fe20000011402 */
[----:B------:R-:W-:Y:S01]  /*02e0*/  HADD2 R24, -R0.H0_H0, -RZ.H0_H0 ;  /* 0xa00000ff00187230 */ /* 0x000fe20000000900 */
[----:B------:R-:W-:Y:S02]  /*02f0*/  ISETP.NE.AND.EX P0, PT, RZ, UR5, PT, P0 ;  /* 0x00000005ff007c0c */ /* 0x000fe4000bf05300 */
[----:B------:R-:W-:Y:S02]  /*0300*/  SHF.R.S32.HI R2, RZ, 0x1f, R25 ;  /* 0x0000001fff027819 */ /* 0x000fe40000011419 */
[----:B------:R-:W-:-:S09]  /*0310*/  PRMT R24, R24, 0x5410, RZ ;  /* 0x0000541018187816 */ /* 0x000fd200000000ff */
[----:B------:R-:W-:Y:S05]  /*0320*/  @!P0 BRA `(.L_x_18) ;  /* 0x0000000400648947 */ /* 0x000fea0003800000 */
[----:B------:R-:W-:Y:S01]  /*0330*/  ULDC UR4, c[0x0][0x23c] ;  /* 0x00008f0000047ab9 */ /* 0x000fe20000000800 */
[----:B------:R-:W-:Y:S01]  /*0340*/  BSSY B8, `(.L_x_19) ;  /* 0x0000056000087945 */ /* 0x000fe20003800000 */
[----:B------:R-:W-:Y:S01]  /*0350*/  HADD2.F32 R26, -RZ, -R0.H0_H0 ;  /* 0xa0000000ff1a7230 */ /* 0x000fe20000004100 */
[----:B------:R-:W-:Y:S01]  /*0360*/  ULDC UR39, c[0x0][0x23c] ;  /* 0x00008f0000277ab9 */ /* 0x000fe20000000800 */
[----:B------:R-:W-:Y:S01]  /*0370*/  IMAD R27, R25, UR4, RZ ;  /* 0x00000004191b7c24 */ /* 0x000fe2000f8e02ff */
[----:B------:R-:W-:Y:S01]  /*0380*/  ULDC UR48, c[0x0][0x240] ;  /* 0x0000900000307ab9 */ /* 0x000fe20000000800 */
[----:B------:R-:W-:Y:S01]  /*0390*/  ULDC.64 UR40, c[0x0][0x220] ;  /* 0x0000880000287ab9 */ /* 0x000fe20000000a00 */
[----:B------:R-:W-:Y:S01]  /*03a0*/  ULDC.64 UR42, c[0x0][0x248] ;  /* 0x00009200002a7ab9 */ /* 0x000fe20000000a00 */
[----:B------:R-:W-:Y:S01]  /*03b0*/  ULDC.64 UR44, c[0x0][0x228] ;  /* 0x00008a00002c7ab9 */ /* 0x000fe20000000a00 */
[----:B------:R-:W-:-:S05]  /*03c0*/  ULDC.64 UR46, c[0x0][0x210] ;  /* 0x00008400002e7ab9 */ /* 0x000fca0000000a00 */
.L_x_26:
[----:B------:R-:W-:Y:S02]  /*03d0*/  SHF.R.S32.HI R17, RZ, 0x1f, R22 ;  /* 0x0000001fff117819 */ /* 0x000fe40000011416 */
[----:B------:R-:W-:-:S05]  /*03e0*/  IADD3 R0, P0, R25, R22, RZ ;  /* 0x0000001619007210 */ /* 0x000fca0007f1e0ff */
[----:B0-----:R-:W-:Y:S01]  /*03f0*/  IMAD.X R3, R2, 0x1, R17, P0 ;  /* 0x0000000102037824 */ /* 0x001fe200000e0611 */
        /* <DEDUP_REMOVED lines=18> */
[----:B------:R-:W-:Y:S02]  /*0520*/  IMAD.U32 R4, RZ, RZ, UR4 ;  /* 0x00000004ff047e24 */ /* 0x000fe4000f8e00ff */
[----:B------:R-:W-:Y:S01]  /*0530*/  IMAD.U32 R5, RZ, RZ, UR5 ;  /* 0x00000005ff057e24 */ /* 0x000fe2000f8e00ff */
[----:B------:R-:W0:Y:S01]  /*0540*/  LDC.64 R14, c[0x4][R14] ;  /* 0x010000000e0e7b82 */ /* 0x000e220000000a00 */
[----:B------:R-:W-:Y:S01]  /*0550*/  ULDC.64 UR4, c[0x4][0x190] ;  /* 0x0100640000047ab9 */ /* 0x000fe20000000a00 */
[----:B------:R-:W-:Y:S01]  /*0560*/  IMAD.U32 R10, RZ, RZ, UR6 ;  /* 0x00000006ff0a7e24 */ /* 0x000fe2000f8e00ff */
[----:B------:R-:W-:Y:S01]  /*0570*/  MOV R7, UR5 ;  /* 0x0000000500077c02 */ /* 0x000fe20008000f00 */
[----:B------:R-:W-:-:S02]  /*0580*/  IMAD.U32 R6, RZ, RZ, UR4 ;  /* 0x00000004ff067e24 */ /* 0x000fc4000f8e00ff */
[----:B------:R-:W-:Y:S02]  /*0590*/  IMAD.U32 R11, RZ, RZ, UR7 ;  /* 0x00000007ff0b7e24 */ /* 0x000fe4000f8e00ff */
[----:B------:R-:W-:Y:S02]  /*05a0*/  IMAD.MOV.U32 R8, RZ, RZ, 0xc5 ;  /* 0x000000c5ff087424 */ /* 0x000fe400078e00ff */
[----:B------:R-:W-:Y:S02]  /*05b0*/  IMAD.MOV.U32 R12, RZ, RZ, 0x1 ;  /* 0x00000001ff0c7424 */ /* 0x000fe400078e00ff */
[----:B------:R-:W-:-:S07]  /*05c0*/  IMAD.MOV.U32 R13, RZ, RZ, RZ ;  /* 0x000000ffff0d7224 */ /* 0x000fce00078e00ff */
[----:B------:R-:W-:-:S07]  /*05d0*/  LEPC R20, `(.L_x_23) ;  /* 0x000000001014794e */ /* 0x000fce0000000000 */
[----:B0-----:R-:W-:Y:S05]  /*05e0*/  CALL.ABS.NOINC R14 ;  /* 0x000000000e007343 */ /* 0x001fea0003c00000 */
.L_x_23:
[----:B------:R-:W-:Y:S05]  /*05f0*/  BSYNC B6 ;  /* 0x0000000000067941 */ /* 0x000fea0003800000 */
.L_x_22:
[----:B------:R-:W-:Y:S01]  /*0600*/  MOV R16, R22 ;  /* 0x0000001600107202 */ /* 0x000fe20000000f00 */
[----:B------:R-:W-:Y:S01]  /*0610*/  IMAD R0, R19, UR48, RZ ;  /* 0x0000003013007c24 */ /* 0x000fe2000f8e02ff */
[----:B------:R-:W-:Y:S03]  /*0620*/  BSSY B6, `(.L_x_24) ;  /* 0x0000017000067945 */ /* 0x000fe60003800000 */
[----:B------:R-:W-:-:S04]  /*0630*/  IMAD.WIDE.U32 R16, R18, UR48, R16 ;  /* 0x0000003012107c25 */ /* 0x000fc8000f8e0010 */
[----:B------:R-:W-:Y:S01]  /*0640*/  IMAD R3, R18, R23, R0 ;  /* 0x0000001712037224 */ /* 0x000fe200078e0200 */
[----:B------:R-:W-:-:S03]  /*0650*/  ISETP.GT.U32.AND P0, PT, R16, -0x1, PT ;  /* 0xffffffff1000780c */ /* 0x000fc60003f04070 */
[----:B------:R-:W-:-:S05]  /*0660*/  IMAD.IADD R24, R17, 0x1, R3 ;  /* 0x0000000111187824 */ /* 0x000fca00078e0203 */
[----:B------:R-:W-:-:S13]  /*0670*/  ISETP.GT.AND.EX P0, PT, R24, -0x1, PT, P0 ;  /* 0xffffffff1800780c */ /* 0x000fda0003f04300 */
[----:B------:R-:W-:Y:S05]  /*0680*/  @P0 BRA `(.L_x_25) ;  /* 0x0000000000400947 */ /* 0x000fea0003800000 */
        /* <DEDUP_REMOVED lines=16> */
.L_x_25:
[----:B------:R-:W-:Y:S05]  /*0790*/  BSYNC B6 ;  /* 0x0000000000067941 */ /* 0x000fea0003800000 */
.L_x_24:
[----:B------:R-:W-:-:S04]  /*07a0*/  LEA R4, P0, R18, UR44, 0x1 ;  /* 0x0000002c12047c11 */ /* 0x000fc8000f8008ff */
[----:B------:R-:W-:-:S05]  /*07b0*/  LEA.HI.X R5, R18, UR45, R19, 0x1, P0 ;  /* 0x0000002d12057c11 */ /* 0x000fca00080f0c13 */
[----:B------:R-:W2:Y:S01]  /*07c0*/  LDG.E.U16 R4, desc[UR36][R4.64] ;  /* 0x0000002404047981 */ /* 0x000ea2000c1e1500 */
[----:B------:R-:W-:-:S04]  /*07d0*/  IADD3 R16, P0, R27, R16, RZ ;  /* 0x000000101b107210 */ /* 0x000fc80007f1e0ff */
[----:B------:R-:W-:Y:S02]  /*07e0*/  LEA.HI.X.SX32 R7, R27, R24, 0x1, P0 ;  /* 0x000000181b077211 */ /* 0x000fe400000f0eff */
[----:B------:R-:W-:-:S04]  /*07f0*/  LEA R6, P0, R16, UR46, 0x1 ;  /* 0x0000002e10067c11 */ /* 0x000fc8000f8008ff */
[----:B------:R-:W-:Y:S01]  /*0800*/  LEA.HI.X R7, R16, UR47, R7, 0x1, P0 ;  /* 0x0000002f10077c11 */ /* 0x000fe200080f0c07 */
[----:B--2---:R-:W-:-:S05]  /*0810*/  HADD2.F32 R3, -RZ, R4.H0_H0 ;  /* 0x20000004ff037230 */ /* 0x004fca0000004100 */
[----:B------:R-:W-:-:S05]  /*0820*/  FMUL.FTZ R3, R26, R3 ;  /* 0x000000031a037220 */ /* 0x000fca0000410000 */
[----:B------:R-:W-:-:S05]  /*0830*/  F2FP.F16.F32.PACK_AB R3, RZ, R3 ;  /* 0x00000003ff03723e */ /* 0x000fca00000000ff */
[----:B------:R0:W-:Y:S02]  /*0840*/  STG.E.U16 desc[UR36][R6.64], R3 ;  /* 0x0000000306007986 */ /* 0x0001e4000c101524 */
.L_x_21:
[----:B------:R-:W-:Y:S05]  /*0850*/  BSYNC B7 ;  /* 0x0000000000077941 */ /* 0x000fea0003800000 */
.L_x_20:
[----:B------:R-:W1:Y:S02]  /*0860*/  LDC.64 R4, c[0x0][0x240] ;  /* 0x00009000ff047b82 */ /* 0x000e640000000a00 */
[----:B-1----:R-:W-:-:S05]  /*0870*/  IMAD R22, R5, UR38, R22 ;  /* 0x0000002605167c24 */ /* 0x002fca000f8e0216 */
[----:B------:R-:W-:-:S13]  /*0880*/  ISETP.GE.AND P0, PT, R22, R4, PT ;  /* 0x000000041600720c */ /* 0x000fda0003f06270 */
[----:B------:R-:W-:Y:S05]  /*0890*/  @!P0 BRA `(.L_x_26) ;  /* 0xfffffff800cc8947 */ /* 0x000fea000383ffff */
[----:B------:R-:W-:Y:S05]  /*08a0*/  BSYNC B8 ;  /* 0x0000000000087941 */ /* 0x000fea0003800000 */
.L_x_19:
[----:B------:R-:W-:Y:S05]  /*08b0*/  EXIT ;  /* 0x000000000000794d */ /* 0x000fea0003800000 */
.L_x_18:
        /* <DEDUP_REMOVED lines=9> */
.L_x_34:
        /* <DEDUP_REMOVED lines=20> */
[----:B------:R-:W-:Y:S01]  /*0a90*/  MOV R4, UR4 ;  /* 0x0000000400047c02 */ /* 0x000fe20008000f00 */
[----:B------:R-:W-:Y:S01]  /*0aa0*/  IMAD.U32 R5, RZ, RZ, UR5 ;  /* 0x00000005ff057e24 */ /* 0x000fe2000f8e00ff */
        /* <DEDUP_REMOVED lines=11> */
.L_x_31:
[----:B------:R-:W-:Y:S05]  /*0b60*/  BSYNC B6 ;  /* 0x0000000000067941 */ /* 0x000fea0003800000 */
.L_x_30:
        /* <DEDUP_REMOVED lines=25> */
.L_x_33:
[----:B------:R-:W-:Y:S05]  /*0d00*/  BSYNC B6 ;  /* 0x0000000000067941 */ /* 0x000fea0003800000 */
.L_x_32:
[----:B------:R-:W-:-:S04]  /*0d10*/  IADD3 R16, P0, R27, R16, RZ ;  /* 0x000000101b107210 */ /* 0x000fc80007f1e0ff */
[----:B------:R-:W-:Y:S02]  /*0d20*/  LEA.HI.X.SX32 R3, R27, R18, 0x1, P0 ;  /* 0x000000121b037211 */ /* 0x000fe400000f0eff */
[----:B------:R-:W-:-:S04]  /*0d30*/  LEA R4, P0, R16, UR44, 0x1 ;  /* 0x0000002c10047c11 */ /* 0x000fc8000f8008ff */
[----:B------:R-:W-:-:S05]  /*0d40*/  LEA.HI.X R5, R16, UR45, R3, 0x1, P0 ;  /* 0x0000002d10057c11 */ /* 0x000fca00080f0c03 */
[----:B------:R0:W-:Y:S04]  /*0d50*/  STG.E.U16 desc[UR36][R4.64], R24 ;  /* 0x0000001804007986 */ /* 0x0001e8000c101524 */
.L_x_29:
[----:B------:R-:W-:Y:S05]  /*0d60*/  BSYNC B7 ;  /* 0x0000000000077941 */ /* 0x000fea0003800000 */
.L_x_28:
[----:B0-----:R-:W0:Y:S02]  /*0d70*/  LDC.64 R4, c[0x0][0x240] ;  /* 0x00009000ff047b82 */ /* 0x001e240000000a00 */
[----:B0-----:R-:W-:-:S05]  /*0d80*/  IMAD R22, R5, UR38, R22 ;  /* 0x0000002605167c24 */ /* 0x001fca000f8e0216 */
[----:B------:R-:W-:-:S13]  /*0d90*/  ISETP.GE.AND P0, PT, R22, R4, PT ;  /* 0x000000041600720c */ /* 0x000fda0003f06270 */
[----:B------:R-:W-:Y:S05]  /*0da0*/  @!P0 BRA `(.L_x_34) ;  /* 0xfffffff800e88947 */ /* 0x000fea000383ffff */
[----:B------:R-:W-:Y:S05]  /*0db0*/  BSYNC B8 ;  /* 0x0000000000087941 */ /* 0x000fea0003800000 */
.L_x_27:
[----:B------:R-:W-:Y:S05]  /*0dc0*/  EXIT ;  /* 0x000000000000794d */ /* 0x000fea0003800000 */
.L_x_35:
        /* <DEDUP_REMOVED lines=11> */
.L_x_866:


//--------------------- .text._ZN2at6native45_GLOBAL__N__efdd3984_12_NLLLoss2d_cu_e9278b4626nll_loss2d_backward_kernelIfEEvPT_PKS3_PKlS6_S6_biiil --------------------------
	.section	.text._ZN2at6native45_GLOBAL__N__efdd3984_12_NLLLoss2d_cu_e9278b4626nll_loss2d_backward_kernelIfEEvPT_PKS3_PKlS6_S6_biiil,"ax",@progbits
	.align	128
.text._ZN2at6native45_GLOBAL__N__efdd3984_12_NLLLoss2d_cu_e9278b4626nll_loss2d_backward_kernelIfEEvPT_PKS3_PKlS6_S6_biiil:
        .type           _ZN2at6native45_GLOBAL__N__efdd3984_12_NLLLoss2d_cu_e9278b4626nll_loss2d_backward_kernelIfEEvPT_PKS3_PKlS6_S6_biiil,@function
        .size           _ZN2at6native45_GLOBAL__N__efdd3984_12_NLLLoss2d_cu_e9278b4626nll_loss2d_backward_kernelIfEEvPT_PKS3_PKlS6_S6_biiil,(.L_x_867 - _ZN2at6native45_GLOBAL__N__efdd3984_12_NLLLoss2d_cu_e9278b4626nll_loss2d_backward_kernelIfEEvPT_PKS3_PKlS6_S6_biiil)
        .other          _ZN2at6native45_GLOBAL__N__efdd3984_12_NLLLoss2d_cu_e9278b4626nll_loss2d_backward_kernelIfEEvPT_PKS3_PKlS6_S6_biiil,@"STO_CUDA_ENTRY STV_DEFAULT"
_ZN2at6native45_GLOBAL__N__efdd3984_12_NLLLoss2d_cu_e9278b4626nll_loss2d_backward_kernelIfEEvPT_PKS3_PKlS6_S6_biiil:
        /* <DEDUP_REMOVED lines=8> */
[----:B-1----:R1:W5:Y:S04]  /*0080*/  LDG.E R26, desc[UR36][R26.64] ;  /* 0x000000241a1a7981 */ /* 0x002368000c1e1900 */
[----:B---3--:R-:W3:Y:S01]  /*0090*/  @P1 LDG.E R4, desc[UR36][R4.64] ;  /* 0x0000002404041981 */ /* 0x008ee2000c1e1900 */
[----:B--2---:R-:W2:Y:S08]  /*00a0*/  I2F.U32.RP R0, R3 ;  /* 0x0000000300007306 */ /* 0x004eb00000209000 */
[----:B--2---:R-:W2:Y:S01]  /*00b0*/  MUFU.RCP R0, R0 ;  /* 0x0000000000007308 */ /* 0x004ea20000001000 */
[----:B------:R-:W4:Y:S01]  /*00c0*/  S2UR UR4, SR_CTAID.X ;  /* 0x00000000000479c3 */ /* 0x000f220000002500 */
[----:B--2---:R-:W-:-:S06]  /*00d0*/  VIADD R6, R0, 0xffffffe ;  /* 0x0ffffffe00067836 */ /* 0x004fcc0000000000 */
[----:B------:R2:W0:Y:S02]  /*00e0*/  F2I.FTZ.U32.TRUNC.NTZ R7, R6 ;  /* 0x0000000600077305 */ /* 0x000424000021f000 */
[----:B--2---:R-:W-:Y:S02]  /*00f0*/  IMAD.MOV.U32 R6, RZ, RZ, RZ ;  /* 0x000000ffff067224 */ /* 0x004fe400078e00ff */
[----:B0-----:R-:W-:-:S04]  /*0100*/  IMAD.MOV R8, RZ, RZ, -R7 ;  /* 0x000000ffff087224 */ /* 0x001fc800078e0a07 */
[----:B------:R-:W-:-:S04]  /*0110*/  IMAD R9, R8, R3, RZ ;  /* 0x0000000308097224 */ /* 0x000fc800078e02ff */
[----:B------:R-:W-:-:S06]  /*0120*/  IMAD.HI.U32 R7, R7, R9, R6 ;  /* 0x0000000907077227 */ /* 0x000fcc00078e0006 */
[----:B----4-:R-:W-:-:S04]  /*0130*/  IMAD.HI.U32 R7, R7, UR4, RZ ;  /* 0x0000000407077c27 */ /* 0x010fc8000f8e00ff */
[----:B------:R-:W-:-:S04]  /*0140*/  IMAD.MOV R8, RZ, RZ, -R7 ;  /* 0x000000ffff087224 */ /* 0x000fc800078e0a07 */
[----:B------:R-:W-:-:S05]  /*0150*/  IMAD R0, R3, R8, UR4 ;  /* 0x0000000403007e24 */ /* 0x000fca000f8e0208 */
[----:B------:R-:W-:Y:S01]  /*0160*/  ISETP.GE.U32.AND P0, PT, R0, R3, PT ;  /* 0x000000030000720c */ /* 0x000fe20003f06070 */
[----:B------:R-:W0:Y:S01]  /*0170*/  S2R R22, SR_TID.X ;  /* 0x0000000000167919 */ /* 0x000e220000002100 */
        /* <DEDUP_REMOVED lines=9> */
[----:B0-----:R-:W-:-:S05]  /*0210*/  IMAD R22, R3, UR38, R22 ;  /* 0x0000002603167c24 */ /* 0x001fca000f8e0216 */
[----:B------:R-:W-:Y:S01]  /*0220*/  ISETP.GE.AND P0, PT, R22, R2, PT ;  /* 0x000000021600720c */ /* 0x000fe20003f06270 */
[----:B---3--:R1:W0:-:S12]  /*0230*/  @P1 MUFU.RCP R3, R4 ;  /* 0x0000000400031308 */ /* 0x0082180000001000 */
[----:B------:R-:W-:Y:S05]  /*0240*/  @P0 EXIT ;  /* 0x000000000000094d */ /* 0x000fea0003800000 */
[----:B------:R-:W-:Y:S01]  /*0250*/  ULDC.64 UR4, c[0x0][0x228] ;  /* 0x00008a0000047ab9 */ /* 0x000fe20000000a00 */
[----:B------:R-:W-:Y:S01]  /*0260*/  IMAD R25, R7, R2, RZ ;  /* 0x0000000207197224 */ /* 0x000fe200078e02ff */
[----:B------:R-:W-:Y:S01]  /*0270*/  ISETP.NE.U32.AND P0, PT, RZ, UR4, PT ;  /* 0x00000004ff007c0c */ /* 0x000fe2000bf05070 */
[----:B0----5:R-:W-:Y:S01]  /*0280*/  @P1 FMUL.FTZ R26, R26, R3 ;  /* 0x000000031a1a1220 */ /* 0x021fe20000410000 */
[----:B------:R-:W-:Y:S02]  /*0290*/  SHF.R.S32.HI R23, RZ, 0x1f, R2 ;  /* 0x0000001fff177819 */ /* 0x000fe40000011402 */
[----:B------:R-:W-:Y:S01]  /*02a0*/  ISETP.NE.AND.EX P0, PT, RZ, UR5, PT, P0 ;  /* 0x00000005ff007c0c */ /* 0x000fe2000bf05300 */
[----:B------:R-:W-:Y:S01]  /*02b0*/  FADD.FTZ R24, -R26, -RZ ;  /* 0x800000ff1a187221 */ /* 0x000fe20000010100 */
[----:B------:R-:W-:-:S11]  /*02c0*/  SHF.R.S32.HI R2, RZ, 0x1f, R25 ;  /* 0x0000001fff027819 */ /* 0x000fd60000011419 */
[----:B------:R-:W-:Y:S05]  /*02d0*/  @!P0 BRA `(.L_x_36) ;  /* 0x0000000400588947 */ /* 0x000fea0003800000 */
[----:B------:R-:W-:Y:S01]  /*02e0*/  ULDC UR4, c[0x0][0x23c] ;  /* 0x00008f0000047ab9 */ /* 0x000fe20000000800 */
[----:B------:R-:W-:Y:S01]  /*02f0*/  BSSY B8, `(.L_x_37) ;  /* 0x0000053000087945 */ /* 0x000fe20003800000 */
[----:B-1----:R-:W-:Y:S01]  /*0300*/  IMAD R27, R25, UR4, RZ ;  /* 0x00000004191b7c24 */ /* 0x002fe2000f8e02ff */
[----:B------:R-:W-:Y:S01]  /*0310*/  ULDC UR39, c[0x0][0x23c] ;  /* 0x00008f0000277ab9 */ /* 0x000fe20000000800 */
[----:B------:R-:W-:Y:S01]  /*0320*/  ULDC UR48, c[0x0][0x240] ;  /* 0x0000900000307ab9 */ /* 0x000fe20000000800 */
[----:B------:R-:W-:Y:S01]  /*0330*/  ULDC.64 UR40, c[0x0][0x220] ;  /* 0x0000880000287ab9 */ /* 0x000fe20000000a00 */
[----:B------:R-:W-:Y:S01]  /*0340*/  ULDC.64 UR42, c[0x0][0x248] ;  /* 0x00009200002a7ab9 */ /* 0x000fe20000000a00 */
[----:B------:R-:W-:Y:S01]  /*0350*/  ULDC.64 UR44, c[0x0][0x228] ;  /* 0x00008a00002c7ab9 */ /* 0x000fe20000000a00 */
[----:B------:R-:W-:-:S05]  /*0360*/  ULDC.64 UR46, c[0x0][0x210] ;  /* 0x00008400002e7ab9 */ /* 0x000fca0000000a00 */
.L_x_44:
        /* <DEDUP_REMOVED lines=34> */
.L_x_41:
[----:B------:R-:W-:Y:S05]  /*0590*/  BSYNC B6 ;  /* 0x0000000000067941 */ /* 0x000fea0003800000 */
.L_x_40:
        /* <DEDUP_REMOVED lines=25> */
.L_x_43:
[----:B------:R-:W-:Y:S05]  /*0730*/  BSYNC B6 ;  /* 0x0000000000067941 */ /* 0x000fea0003800000 */
.L_x_42:
[----:B------:R-:W-:-:S04]  /*0740*/  LEA R4, P0, R18, UR44, 0x2 ;  /* 0x0000002c12047c11 */ /* 0x000fc8000f8010ff */
[----:B------:R-:W-:-:S06]  /*0750*/  LEA.HI.X R5, R18, UR45, R19, 0x2, P0 ;  /* 0x0000002d12057c11 */ /* 0x000fcc00080f1413 */
[----:B------:R-:W2:Y:S01]  /*0760*/  LDG.E R5, desc[UR36][R4.64] ;  /* 0x0000002404057981 */ /* 0x000ea2000c1e1900 */
[----:B------:R-:W-:-:S04]  /*0770*/  IADD3 R16, P0, R27, R16, RZ ;  /* 0x000000101b107210 */ /* 0x000fc80007f1e0ff */
[----:B------:R-:W-:Y:S02]  /*0780*/  LEA.HI.X.SX32 R3, R27, R24, 0x1, P0 ;  /* 0x000000181b037211 */ /* 0x000fe400000f0eff */
[----:B------:R-:W-:-:S04]  /*0790*/  LEA R6, P0, R16, UR46, 0x2 ;  /* 0x0000002e10067c11 */ /* 0x000fc8000f8010ff */
[----:B------:R-:W-:Y:S01]  /*07a0*/  LEA.HI.X R7, R16, UR47, R3, 0x2, P0 ;  /* 0x0000002f10077c11 */ /* 0x000fe200080f1403 */
[----:B--2---:R-:W-:-:S05]  /*07b0*/  FMUL.FTZ R3, R5, -R26 ;  /* 0x8000001a05037220 */ /* 0x004fca0000410000 */
[----:B------:R0:W-:Y:S03]  /*07c0*/  STG.E desc[UR36][R6.64], R3 ;  /* 0x0000000306007986 */ /* 0x0001e6000c101924 */
.L_x_39:
[----:B------:R-:W-:Y:S05]  /*07d0*/  BSYNC B7 ;  /* 0x0000000000077941 */ /* 0x000fea0003800000 */
.L_x_38:
[----:B------:R-:W1:Y:S02]  /*07e0*/  LDC.64 R4, c[0x0][0x240] ;  /* 0x00009000ff047b82 */ /* 0x000e640000000a00 */
[----:B-1----:R-:W-:-:S05]  /*07f0*/  IMAD R22, R5, UR38, R22 ;  /* 0x0000002605167c24 */ /* 0x002fca000f8e0216 */
[----:B------:R-:W-:-:S13]  /*0800*/  ISETP.GE.AND P0, PT, R22, R4, PT ;  /* 0x000000041600720c */ /* 0x000fda0003f06270 */
[----:B------:R-:W-:Y:S05]  /*0810*/  @!P0 BRA `(.L_x_44) ;  /* 0xfffffff800d48947 */ /* 0x000fea000383ffff */
[----:B------:R-:W-:Y:S05]  /*0820*/  BSYNC B8 ;  /* 0x0000000000087941 */ /* 0x000fea0003800000 */
.L_x_37:
[----:B------:R-:W-:Y:S05]  /*0830*/  EXIT ;  /* 0x000000000000794d */ /* 0x000fea0003800000 */
.L_x_36:
[----:B------:R-:W-:Y:S01]  /*0840*/  ULDC UR4, c[0x0][0x23c] ;  /* 0x00008f0000047ab9 */ /* 0x000fe20000000800 */
[----:B------:R-:W-:Y:S01]  /*0850*/  BSSY B8, `(.L_x_45) ;  /* 0x000004e000087945 */ /* 0x000fe20003800000 */
[----:B-1----:R-:W-:Y:S01]  /*0860*/  IMAD R27, R25, UR4, RZ ;  /* 0x00000004191b7c24 */ /* 0x002fe2000f8e02ff */
[----:B------:R-:W-:Y:S01]  /*0870*/  USHF.R.S32.HI UR39, URZ, 0x1f, UR4 ;  /* 0x0000001f3f277899 */ /* 0x000fe20008011404 */
[----:B------:R-:W-:Y:S01]  /*0880*/  ULDC UR46, c[0x0][0x23c] ;  /* 0x00008f00002e7ab9 */ /* 0x000fe20000000800 */
[----:B------:R-:W-:Y:S01]  /*0890*/  ULDC UR47, c[0x0][0x240] ;  /* 0x00009000002f7ab9 */ /* 0x000fe20000000800 */
[----:B------:R-:W-:Y:S01]  /*08a0*/  ULDC.64 UR40, c[0x0][0x220] ;  /* 0x0000880000287ab9 */ /* 0x000fe20000000a00 */
[----:B------:R-:W-:Y:S01]  /*08b0*/  ULDC.64 UR42, c[0x0][0x248] ;  /* 0x00009200002a7ab9 */ /* 0x000fe20000000a00 */
[----:B------:R-:W-:-:S07]  /*08c0*/  ULDC.64 UR44, c[0x0][0x210] ;  /* 0x00008400002c7ab9 */ /* 0x000fce0000000a00 */
.L_x_52:
        /* <DEDUP_REMOVED lines=33> */
.L_x_49:
[----:B------:R-:W-:Y:S05]  /*0ae0*/  BSYNC B6 ;  /* 0x0000000000067941 */ /* 0x000fea0003800000 */
.L_x_48:
        /* <DEDUP_REMOVED lines=25> */
.L_x_51:
[----:B------:R-:W-:Y:S05]  /*0c80*/  BSYNC B6 ;  /* 0x0000000000067941 */ /* 0x000fea0003800000 */
.L_x_50:
[----:B------:R-:W-:-:S04]  /*0c90*/  IADD3 R16, P0, R27, R16, RZ ;  /* 0x000000101b107210 */ /* 0x000fc80007f1e0ff */
[----:B------:R-:W-:Y:S02]  /*0ca0*/  LEA.HI.X.SX32 R3, R27, R18, 0x1, P0 ;  /* 0x000000121b037211 */ /* 0x000fe400000f0eff */
[----:B------:R-:W-:-:S04]  /*0cb0*/  LEA R4, P0, R16, UR44, 0x2 ;  /* 0x0000002c10047c11 */ /* 0x000fc8000f8010ff */
[----:B------:R-:W-:-:S05]  /*0cc0*/  LEA.HI.X R5, R16, UR45, R3, 0x2, P0 ;  /* 0x0000002d10057c11 */ /* 0x000fca00080f1403 */
[----:B------:R0:W-:Y:S04]  /*0cd0*/  STG.E desc[UR36][R4.64], R24 ;  /* 0x0000001804007986 */ /* 0x0001e8000c101924 */
.L_x_47:
[----:B------:R-:W-:Y:S05]  /*0ce0*/  BSYNC B7 ;  /* 0x0000000000077941 */ /* 0x000fea0003800000 */
.L_x_46:
[----:B0-----:R-:W0:Y:S02]  /*0cf0*/  LDC.64 R4, c[0x0][0x240] ;  /* 0x00009000ff047b82 */ /* 0x001e240000000a00 */
[----:B0-----:R-:W-:-:S05]  /*0d00*/  IMAD R22, R5, UR38, R22 ;  /* 0x0000002605167c24 */ /* 0x001fca000f8e0216 */
[----:B------:R-:W-:-:S13]  /*0d10*/  ISETP.GE.AND P0, PT, R22, R4, PT ;  /* 0x000000041600720c */ /* 0x000fda0003f06270 */
[----:B------:R-:W-:Y:S05]  /*0d20*/  @!P0 BRA `(.L_x_52) ;  /* 0xfffffff800e88947 */ /* 0x000fea000383ffff */
[----:B------:R-:W-:Y:S05]  /*0d30*/  BSYNC B8 ;  /* 0x0000000000087941 */ /* 0x000fea0003800000 */
.L_x_45:
[----:B------:R-:W-:Y:S05]  /*0d40*/  EXIT ;  /* 0x000000000000794d */ /* 0x000fea0003800000 */
.L_x_53:
        /* <DEDUP_REMOVED lines=11> */
.L_x_867:


//--------------------- .text._ZN2at6native45_GLOBAL__N__efdd3984_12_NLLLoss2d_cu_e9278b4626nll_loss2d_backward_kernelIdEEvPT_PKS3_PKlS6_S6_biiil --------------------------
	.section	.text._ZN2at6native45_GLOBAL__N__efdd3984_12_NLLLoss2d_cu_e9278b4626nll_loss2d_backward_kernelIdEEvPT_PKS3_PKlS6_S6_biiil,"ax",@progbits
	.align	128
.text._ZN2at6native45_GLOBAL__N__efdd3984_12_NLLLoss2d_cu_e9278b4626nll_loss2d_backward_kernelIdEEvPT_PKS3_PKlS6_S6_biiil:
        .type           _ZN2at6native45_GLOBAL__N__efdd3984_12_NLLLoss2d_cu_e9278b4626nll_loss2d_backward_kernelIdEEvPT_PKS3_PKlS6_S6_biiil,@function
        .size           _ZN2at6native45_GLOBAL__N__efdd3984_12_NLLLoss2d_cu_e9278b4626nll_loss2d_backward_kernelIdEEvPT_PKS3_PKlS6_S6_biiil,(.L_x_868 - _ZN2at6native45_GLOBAL__N__efdd3984_12_NLLLoss2d_cu_e9278b4626nll_loss2d_backward_kernelIdEEvPT_PKS3_PKlS6_S6_biiil)
        .other          _ZN2at6native45_GLOBAL__N__efdd3984_12_NLLLoss2d_cu_e9278b4626nll_loss2d_backward_kernelIdEEvPT_PKS3_PKlS6_S6_biiil,@"STO_CUDA_ENTRY STV_DEFAULT"
_ZN2at6native45_GLOBAL__N__efdd3984_12_NLLLoss2d_cu_e9278b4626nll_loss2d_backward_kernelIdEEvPT_PKS3_PKlS6_S6_biiil:
[----:B------:R-:W0:Y:S08]  /*0000*/  LDC R1, c[0x0][0x28] ;  /* 0x00000a00ff017b82 */ /* 0x000e300000000800 */
[----:B------:R-:W1:Y:S01]  /*0010*/  LDC.64 R28, c[0x0][0x218] ;  /* 0x00008600ff1c7b82 */ /* 0x000e620000000a00 */
[----:B------:R-:W-:Y:S01]  /*0020*/  ULDC.64 UR36, c[0x0][0x208] ;  /* 0x0000820000247ab9 */ /* 0x000fe20000000a00 */
[----:B------:R-:W-:Y:S01]  /*0030*/  ULDC.U8 UR4, c[0x0][0x238] ;  /* 0x00008e0000047ab9 */ /* 0x000fe20000000000 */
[----:B-1----:R-:W5:Y:S01]  /*0040*/  LDG.E.64 R28, desc[UR36][R28.64] ;  /* 0x000000241c1c7981 */ /* 0x002f62000c1e1b00 */
[----:B------:R-:W-:-:S06]  /*0050*/  UPRMT UR4, UR4, 0x8880, URZ ;  /* 0x0000888004047896 */ /* 0x000fcc000800003f */
[----:B------:R-:W-:-:S13]  /*0060*/  ISETP.NE.AND P0, PT, RZ, UR4, PT ;  /* 0x00000004ff007c0c */ /* 0x000fda000bf05270 */
[----:B0-----:R-:W-:Y:S05]  /*0070*/  @!P0 BRA `(.L_x_54) ;  /* 0x0000000000588947 */ /* 0x001fea0003800000 */
[----:B------:R-:W0:Y:S02]  /*0080*/  LDC.64 R4, c[0x0][0x230] ;  /* 0x00008c00ff047b82 */ /* 0x000e240000000a00 */
[----:B0-----:R-:W2:Y:S01]  /*0090*/  LDG.E.64 R4, desc[UR36][R4.64] ;  /* 0x0000002404047981 */ /* 0x001ea2000c1e1b00 */
[----:B------:R-:W-:Y:S01]  /*00a0*/  IMAD.MOV.U32 R2, RZ, RZ, 0x1 ;  /* 0x00000001ff027424 */ /* 0x000fe200078e00ff */
[----:B-----5:R-:W-:Y:S01]  /*00b0*/  FSETP.GEU.AND P1, PT, |R29|, 6.5827683646048100446e-37, PT ;  /* 0x036000001d00780b */ /* 0x020fe20003f2e200 */
[----:B--2---:R-:W0:Y:S04]  /*00c0*/  MUFU.RCP64H R3, R5 ;  /* 0x0000000500037308 */ /* 0x004e280000001800 */
[----:B0-----:R-:W-:-:S08]  /*00d0*/  DFMA R6, -R4, R2, 1 ;  /* 0x3ff000000406742b */ /* 0x001fd00000000102 */
[----:B------:R-:W-:-:S08]  /*00e0*/  DFMA R6, R6, R6, R6 ;  /* 0x000000060606722b */ /* 0x000fd00000000006 */
[----:B------:R-:W-:-:S08]  /*00f0*/  DFMA R6, R2, R6, R2 ;  /* 0x000000060206722b */ /* 0x000fd00000000002 */
[----:B------:R-:W-:-:S08]  /*0100*/  DFMA R2, -R4, R6, 1 ;  /* 0x3ff000000402742b */ /* 0x000fd00000000106 */
[----:B------:R-:W-:-:S08]  /*0110*/  DFMA R2, R6, R2, R6 ;  /* 0x000000020602722b */ /* 0x000fd00000000006 */
[----:B------:R-:W-:-:S08]  /*0120*/  DMUL R6, R28, R2 ;  /* 0x000000021c067228 */ /* 0x000fd00000000000 */
[----:B------:R-:W-:-:S08]  /*0130*/  DFMA R8, -R4, R6, R28 ;  /* 0x000000060408722b */ /* 0x000fd0000000011c */
[----:B------:R-:W-:-:S10]  /*0140*/  DFMA R2, R2, R8, R6 ;  /* 0x000000080202722b */ /* 0x000fd40000000006 */
[----:B------:R-:W-:-:S05]  /*0150*/  FFMA R0, RZ, R5, R3 ;  /* 0x00000005ff007223 */ /* 0x000fca0000000003 */
[----:B------:R-:W-:-:S13]  /*0160*/  FSETP.GT.AND P0, PT, |R0|, 1.469367938527859385e-39, PT ;  /* 0x001000000000780b */ /* 0x000fda0003f04200 */
[----:B------:R-:W-:Y:S05]  /*0170*/  @P0 BRA P1, `(.L_x_55) ;  /* 0x0000000000100947 */ /* 0x000fea0000800000 */
[----:B------:R-:W-:-:S07]  /*0180*/  MOV R0, 0x1a0 ;  /* 0x000001a000007802 */ /* 0x000fce0000000f00 */
[----:B------:R-:W-:Y:S05]  /*0190*/  CALL.REL.NOINC `($__internal_0_$__cuda_sm20_div_rn_f64_full) ;  /* 0x0000000c00387944 */ /* 0x000fea0003c00000 */
[----:B------:R-:W-:Y:S02]  /*01a0*/  IMAD.MOV.U32 R2, RZ, RZ, R10 ;  /* 0x000000ffff027224 */ /* 0x000fe400078e000a */
[----:B------:R-:W-:-:S07]  /*01b0*/  IMAD.MOV.U32 R3, RZ, RZ, R11 ;  /* 0x000000ffff037224 */ /* 0x000fce00078e000b */
.L_x_55:
[----:B------:R-:W-:Y:S02]  /*01c0*/  IMAD.MOV.U32 R28, RZ, RZ, R2 ;  /* 0x000000ffff1c7224 */ /* 0x000fe400078e0002 */
[----:B------:R-:W-:-:S07]  /*01d0*/  IMAD.MOV.U32 R29, RZ, RZ, R3 ;  /* 0x000000ffff1d7224 */ /* 0x000fce00078e0003 */
.L_x_54:
[----:B------:R-:W0:Y:S01]  /*01e0*/  LDC.64 R4, c[0x0][0x240] ;  /* 0x00009000ff047b82 */ /* 0x000e220000000a00 */
[----:B------:R-:W1:Y:S01]  /*01f0*/  S2R R22, SR_TID.X ;  /* 0x0000000000167919 */ /* 0x000e620000002100 */
[----:B------:R-:W-:-:S06]  /*0200*/  ULDC UR38, c[0x0][0x0] ;  /* 0x0000000000267ab9 */ /* 0x000fcc0000000800 */
[----:B------:R-:W2:Y:S01]  /*0210*/  S2UR UR4, SR_CTAID.X ;  /* 0x00000000000479c3 */ /* 0x000ea20000002500 */
[----:B0-----:R-:W0:Y:S01]  /*0220*/  I2F.U32.RP R0, R5 ;  /* 0x0000000500007306 */ /* 0x001e220000209000 */
[----:B------:R-:W-:-:S07]  /*0230*/  ISETP.NE.U32.AND P2, PT, R5, RZ, PT ;  /* 0x000000ff0500720c */ /* 0x000fce0003f45070 */
[----:B0-----:R-:W0:Y:S02]  /*0240*/  MUFU.RCP R0, R0 ;  /* 0x0000000000007308 */ /* 0x001e240000001000 */
[----:B0-----:R-:W-:-:S06]  /*0250*/  VIADD R2, R0, 0xffffffe ;  /* 0x0ffffffe00027836 */ /* 0x001fcc0000000000 */
[----:B------:R0:W3:Y:S02]  /*0260*/  F2I.FTZ.U32.TRUNC.NTZ R3, R2 ;  /* 0x0000000200037305 */ /* 0x0000e4000021f000 */
[----:B0-----:R-:W-:Y:S02]  /*0270*/  IMAD.MOV.U32 R2, RZ, RZ, RZ ;  /* 0x000000ffff027224 */ /* 0x001fe400078e00ff */
[----:B---3--:R-:W-:-:S04]  /*0280*/  IMAD.MOV R6, RZ, RZ, -R3 ;  /* 0x000000ffff067224 */ /* 0x008fc800078e0a03 */
[----:B------:R-:W-:-:S04]  /*0290*/  IMAD R7, R6, R5, RZ ;  /* 0x0000000506077224 */ /* 0x000fc800078e02ff */
[----:B------:R-:W-:-:S06]  /*02a0*/  IMAD.HI.U32 R3, R3, R7, R2 ;  /* 0x0000000703037227 */ /* 0x000fcc00078e0002 */
[----:B--2---:R-:W-:-:S04]  /*02b0*/  IMAD.HI.U32 R3, R3, UR4, RZ ;  /* 0x0000000403037c27 */ /* 0x004fc8000f8e00ff */
[----:B------:R-:W-:-:S04]  /*02c0*/  IMAD.MOV R6, RZ, RZ, -R3 ;  /* 0x000000ffff067224 */ /* 0x000fc800078e0a03 */
[----:B------:R-:W-:-:S05]  /*02d0*/  IMAD R0, R5, R6, UR4 ;  /* 0x0000000405007e24 */ /* 0x000fca000f8e0206 */
[----:B------:R-:W-:-:S13]  /*02e0*/  ISETP.GE.U32.AND P0, PT, R0, R5, PT ;  /* 0x000000050000720c */ /* 0x000fda0003f06070 */
[----:B------:R-:W-:Y:S02]  /*02f0*/  @P0 IMAD.IADD R0, R0, 0x1, -R5 ;  /* 0x0000000100000824 */ /* 0x000fe400078e0a05 */
[----:B------:R-:W-:-:S03]  /*0300*/  @P0 VIADD R3, R3, 0x1 ;  /* 0x0000000103030836 */ /* 0x000fc60000000000 */
[----:B------:R-:W-:-:S13]  /*0310*/  ISETP.GE.U32.AND P1, PT, R0, R5, PT ;  /* 0x000000050000720c */ /* 0x000fda0003f26070 */
[----:B------:R-:W-:Y:S01]  /*0320*/  @P1 VIADD R3, R3, 0x1 ;  /* 0x0000000103031836 */ /* 0x000fe20000000000 */
[----:B------:R-:W-:-:S05]  /*0330*/  @!P2 LOP3.LUT R3, RZ, R5, RZ, 0x33, !PT ;  /* 0x00000005ff03a212 */ /* 0x000fca00078e33ff */
[----:B------:R-:W-:-:S04]  /*0340*/  IMAD.MOV R0, RZ, RZ, -R3 ;  /* 0x000000ffff007224 */ /* 0x000fc800078e0a03 */
[----:B------:R-:W-:-:S04]  /*0350*/  IMAD R5, R5, R0, UR4 ;  /* 0x0000000405057e24 */ /* 0x000fc8000f8e0200 */
[----:B-1----:R-:W-:-:S05]  /*0360*/  IMAD R22, R5, UR38, R22 ;  /* 0x0000002605167c24 */ /* 0x002fca000f8e0216 */
[----:B------:R-:W-:-:S13]  /*0370*/  ISETP.GE.AND P0, PT, R22, R4, PT ;  /* 0x000000041600720c */ /* 0x000fda0003f06270 */
[----:B------:R-:W-:Y:S05]  /*0380*/  @P0 EXIT ;  /* 0x000000000000094d */ /* 0x000fea0003800000 */
[----:B------:R-:W-:Y:S01]  /*0390*/  ULDC.64 UR4, c[0x0][0x228] ;  /* 0x00008a0000047ab9 */ /* 0x000fe20000000a00 */
[----:B------:R-:W-:Y:S01]  /*03a0*/  IMAD R2, R3, R4, RZ ;  /* 0x0000000403027224 */ /* 0x000fe200078e02ff */
[----:B------:R-:W-:Y:S02]  /*03b0*/  ISETP.NE.U32.AND P0, PT, RZ, UR4, PT ;  /* 0x00000004ff007c0c */ /* 0x000fe4000bf05070 */
[----:B------:R-:W-:Y:S02]  /*03c0*/  SHF.R.S32.HI R23, RZ, 0x1f, R4 ;  /* 0x0000001fff177819 */ /* 0x000fe40000011404 */
[----:B------:R-:W-:Y:S02]  /*03d0*/  ISETP.NE.AND.EX P0, PT, RZ, UR5, PT, P0 ;  /* 0x00000005ff007c0c */ /* 0x000fe4000bf05300 */
[----:B------:R-:W-:-:S11]  /*03e0*/  SHF.R.S32.HI R24, RZ, 0x1f, R2 ;  /* 0x0000001fff187819 */ /* 0x000fd60000011402 */
[----:B------:R-:W-:Y:S05]  /*03f0*/  @!P0 BRA `(.L_x_56) ;  /* 0x0000000400588947 */ /* 0x000fea0003800000 */
[----:B------:R-:W-:Y:S01]  /*0400*/  ULDC UR4, c[0x0][0x23c] ;  /* 0x00008f0000047ab9 */ /* 0x000fe20000000800 */
[----:B------:R-:W-:Y:S01]  /*0410*/  BSSY B8, `(.L_x_57) ;  /* 0x0000053000087945 */ /* 0x000fe20003800000 */
[----:B------:R-:W-:Y:S01]  /*0420*/  IMAD R25, R2, UR4, RZ ;  /* 0x0000000402197c24 */ /* 0x000fe2000f8e02ff */
[----:B------:R-:W-:Y:S01]  /*0430*/  ULDC UR39, c[0x0][0x23c] ;  /* 0x00008f0000277ab9 */ /* 0x000fe20000000800 */
[----:B------:R-:W-:Y:S01]  /*0440*/  ULDC UR48, c[0x0][0x240] ;  /* 0x0000900000307ab9 */ /* 0x000fe20000000800 */
[----:B------:R-:W-:Y:S01]  /*0450*/  ULDC.64 UR40, c[0x0][0x220] ;  /* 0x0000880000287ab9 */ /* 0x000fe20000000a00 */
[----:B------:R-:W-:Y:S01]  /*0460*/  ULDC.64 UR42, c[0x0][0x248] ;  /* 0x00009200002a7ab9 */ /* 0x000fe20000000a00 */
[----:B------:R-:W-:Y:S01]  /*0470*/  ULDC.64 UR44, c[0x0][0x228] ;  /* 0x00008a00002c7ab9 */ /* 0x000fe20000000a00 */
[----:B------:R-:W-:-:S05]  /*0480*/  ULDC.64 UR46, c[0x0][0x210] ;  /* 0x00008400002e7ab9 */ /* 0x000fca0000000a00 */
.L_x_64:
        /* <DEDUP_REMOVED lines=25> */
[----:B------:R-:W-:Y:S02]  /*0620*/  IMAD.U32 R10, RZ, RZ, UR6 ;  /* 0x00000006ff0a7e24 */ /* 0x000fe4000f8e00ff */
[----:B------:R-:W-:-:S02]  /*0630*/  IMAD.U32 R6, RZ, RZ, UR4 ;  /* 0x00000004ff067e24 */ /* 0x000fc4000f8e00ff */
[----:B------:R-:W-:Y:S02]  /*0640*/  IMAD.U32 R7, RZ, RZ, UR5 ;  /* 0x00000005ff077e24 */ /* 0x000fe4000f8e00ff */
[----:B------:R-:W-:Y:S02]  /*0650*/  IMAD.U32 R11, RZ, RZ, UR7 ;  /* 0x00000007ff0b7e24 */ /* 0x000fe4000f8e00ff */
[----:B------:R-:W-:Y:S02]  /*0660*/  IMAD.MOV.U32 R8, RZ, RZ, 0xc5 ;  /* 0x000000c5ff087424 */ /* 0x000fe400078e00ff */
[----:B------:R-:W-:Y:S02]  /*0670*/  IMAD.MOV.U32 R12, RZ, RZ, 0x1 ;  /* 0x00000001ff0c7424 */ /* 0x000fe400078e00ff */
[----:B------:R-:W-:-:S07]  /*0680*/  IMAD.MOV.U32 R13, RZ, RZ, RZ ;  /* 0x000000ffff0d7224 */ /* 0x000fce00078e00ff */
[----:B------:R-:W-:-:S07]  /*0690*/  LEPC R20, `(.L_x_61) ;  /* 0x000000001014794e */ /* 0x000fce0000000000 */
[----:B0----5:R-:W-:Y:S05]  /*06a0*/  CALL.ABS.NOINC R14 ;  /* 0x000000000e007343 */ /* 0x021fea0003c00000 */
.L_x_61:
[----:B------:R-:W-:Y:S05]  /*06b0*/  BSYNC B6 ;  /* 0x0000000000067941 */ /* 0x000fea0003800000 */
.L_x_60:
        /* <DEDUP_REMOVED lines=25> */
.L_x_63:
[----:B------:R-:W-:Y:S05]  /*0850*/  BSYNC B6 ;  /* 0x0000000000067941 */ /* 0x000fea0003800000 */
.L_x_62:
[----:B------:R-:W-:-:S04]  /*0860*/  LEA R6, P0, R18, UR44, 0x3 ;  /* 0x0000002c12067c11 */ /* 0x000fc8000f8018ff */
[----:B------:R-:W-:-:S05]  /*0870*/  LEA.HI.X R7, R18, UR45, R19, 0x3, P0 ;  /* 0x0000002d12077c11 */ /* 0x000fca00080f1c13 */
[----:B------:R-:W2:Y:S01]  /*0880*/  LDG.E.64 R4, desc[UR36][R6.64] ;  /* 0x0000002406047981 */ /* 0x000ea2000c1e1b00 */
[----:B------:R-:W-:-:S04]  /*0890*/  IADD3 R16, P0, R25, R16, RZ ;  /* 0x0000001019107210 */ /* 0x000fc80007f1e0ff */
[----:B------:R-:W-:Y:S02]  /*08a0*/  LEA.HI.X.SX32 R3, R25, R26, 0x1, P0 ;  /* 0x0000001a19037211 */ /* 0x000fe400000f0eff */
[----:B------:R-:W-:-:S04]  /*08b0*/  LEA R8, P0, R16, UR46, 0x3 ;  /* 0x0000002e10087c11 */ /* 0x000fc8000f8018ff */
[----:B------:R-:W-:Y:S01]  /*08c0*/  LEA.HI.X R9, R16, UR47, R3, 0x3, P0 ;  /* 0x0000002f10097c11 */ /* 0x000fe200080f1c03 */
[----:B--2--5:R-:W-:-:S07]  /*08d0*/  DMUL R4, R4, -R28 ;  /* 0x8000001c04047228 */ /* 0x024fce0000000000 */
[----:B------:R0:W-:Y:S04]  /*08e0*/  STG.E.64 desc[UR36][R8.64], R4 ;  /* 0x0000000408007986 */ /* 0x0001e8000c101b24 */
.L_x_59:
[----:B------:R-:W-:Y:S05]  /*08f0*/  BSYNC B7 ;  /* 0x0000000000077941 */ /* 0x000fea0003800000 */
.L_x_58:
[----:B0-----:R-:W0:Y:S02]  /*0900*/  LDC.64 R4, c[0x0][0x240] ;  /* 0x00009000ff047b82 */ /* 0x001e240000000a00 */
[----:B0-----:R-:W-:-:S05]  /*0910*/  IMAD R22, R5, UR38, R22 ;  /* 0x0000002605167c24 */ /* 0x001fca000f8e0216 */
[----:B------:R-:W-:-:S13]  /*0920*/  ISETP.GE.AND P0, PT, R22, R4, PT ;  /* 0x000000041600720c */ /* 0x000fda0003f06270 */
[----:B------:R-:W-:Y:S05]  /*0930*/  @!P0 BRA `(.L_x_64) ;  /* 0xfffffff800d48947 */ /* 0x000fea000383ffff */
[----:B------:R-:W-:Y:S05]  /*0940*/  BSYNC B8 ;  /* 0x0000000000087941 */ /* 0x000fea0003800000 */
.L_x_57:
[----:B------:R-:W-:Y:S05]  /*0950*/  EXIT ;  /* 0x000000000000794d */ /* 0x000fea0003800000 */
.L_x_56:
        /* <DEDUP_REMOVED lines=9> */
.L_x_72:
        /* <DEDUP_REMOVED lines=33> */
.L_x_69:
[----:B------:R-:W-:Y:S05]  /*0c00*/  BSYNC B6 ;  /* 0x0000000000067941 */ /* 0x000fea0003800000 */
.L_x_68:
        /* <DEDUP_REMOVED lines=25> */
.L_x_71:
[----:B------:R-:W-:Y:S05]  /*0da0*/  BSYNC B6 ;  /* 0x0000000000067941 */ /* 0x000fea0003800000 */
.L_x_70:
[----:B------:R-:W-:Y:S01]  /*0db0*/  IADD3 R16, P0, R25, R16, RZ ;  /* 0x0000001019107210 */ /* 0x000fe20007f1e0ff */
[----:B-----5:R-:W-:-:S03]  /*0dc0*/  DADD R6, -RZ, -R28 ;  /* 0x00000000ff067229 */ /* 0x020fc6000000091c */
[----:B------:R-:W-:Y:S02]  /*0dd0*/  LEA.HI.X.SX32 R3, R25, R18, 0x1, P0 ;  /* 0x0000001219037211 */ /* 0x000fe400000f0eff */
[----:B------:R-:W-:-:S04]  /*0de0*/  LEA R4, P0, R16, UR44, 0x3 ;  /* 0x0000002c10047c11 */ /* 0x000fc8000f8018ff */
[----:B------:R-:W-:-:S05]  /*0df0*/  LEA.HI.X R5, R16, UR45, R3, 0x3, P0 ;  /* 0x0000002d10057c11 */ /* 0x000fca00080f1c03 */
[----:B------:R0:W-:Y:S04]  /*0e00*/  STG.E.64 desc[UR36][R4.64], R6 ;  /* 0x0000000604007986 */ /* 0x0001e8000c101b24 */
.L_x_67:
[----:B------:R-:W-:Y:S05]  /*0e10*/  BSYNC B7 ;  /* 0x0000000000077941 */ /* 0x000fea0003800000 */
.L_x_66:
[----:B0-----:R-:W0:Y:S02]  /*0e20*/  LDC.64 R4, c[0x0][0x240] ;  /* 0x00009000ff047b82 */ /* 0x001e240000000a00 */
[----:B0-----:R-:W-:-:S05]  /*0e30*/  IMAD R22, R5, UR38, R22 ;  /* 0x0000002605167c24 */ /* 0x001fca000f8e0216 */
[----:B------:R-:W-:-:S13]  /*0e40*/  ISETP.GE.AND P0, PT, R22, R4, PT ;  /* 0x000000041600720c */ /* 0x000fda0003f06270 */
[----:B------:R-:W-:Y:S05]  /*0e50*/  @!P0 BRA `(.L_x_72) ;  /* 0xfffffff800e48947 */ /* 0x000fea000383ffff */
[----:B------:R-:W-:Y:S05]  /*0e60*/  BSYNC B8 ;  /* 0x0000000000087941 */ /* 0x000fea0003800000 */
.L_x_65:
[----:B------:R-:W-:Y:S05]  /*0e70*/  EXIT ;  /* 0x000000000000794d */ /* 0x000fea0003800000 */
        .weak           $__internal_0_$__cuda_sm20_div_rn_f64_full
        .type           $__internal_0_$__cuda_sm20_div_rn_f64_full,@function
        .size           $__internal_0_$__cuda_sm20_div_rn_f64_full,(.L_x_868 - $__internal_0_$__cuda_sm20_div_rn_f64_full)
$__internal_0_$__cuda_sm20_div_rn_f64_full:
[C---:B------:R-:W-:Y:S01]  /*0e80*/  FSETP.GEU.AND P0, PT, |R5|.reuse, 1.469367938527859385e-39, PT ;  /* 0x001000000500780b */ /* 0x040fe20003f0e200 */
[----:B------:R-:W-:Y:S01]  /*0e90*/  IMAD.MOV.U32 R6, RZ, RZ, 0x1 ;  /* 0x00000001ff067424 */ /* 0x000fe200078e00ff */
[C---:B------:R-:W-:Y:S01]  /*0ea0*/  LOP3.LUT R2, R5.reuse, 0x800fffff, RZ, 0xc0, !PT ;  /* 0x800fffff05027812 */ /* 0x040fe200078ec0ff */
[----:B------:R-:W-:Y:S01]  /*0eb0*/  IMAD.MOV.U32 R11, RZ, RZ, 0x1ca00000 ;  /* 0x1ca00000ff0b7424 */ /* 0x000fe200078e00ff */
[----:B------:R-:W-:Y:S02]  /*0ec0*/  LOP3.LUT R15, R5, 0x7ff00000, RZ, 0xc0, !PT ;  /* 0x7ff00000050f7812 */ /* 0x000fe400078ec0ff */
[----:B------:R-:W-:Y:S01]  /*0ed0*/  LOP3.LUT R3, R2, 0x3ff00000, RZ, 0xfc, !PT ;  /* 0x3ff0000002037812 */ /* 0x000fe200078efcff */
[----:B------:R-:W-:Y:S01]  /*0ee0*/  IMAD.MOV.U32 R2, RZ, RZ, R4 ;  /* 0x000000ffff027224 */ /* 0x000fe200078e0004 */
[----:B------:R-:W-:-:S04]  /*0ef0*/  LOP3.LUT R10, R29, 0x7ff00000, RZ, 0xc0, !PT ;  /* 0x7ff000001d0a7812 */ /* 0x000fc800078ec0ff */
[----:B------:R-:W-:Y:S01]  /*0f00*/  ISETP.GE.U32.AND P1, PT, R10, R15, PT ;  /* 0x0000000f0a00720c */ /* 0x000fe20003f26070 */
[----:B------:R-:W-:Y:S01]  /*0f10*/  @!P0 DMUL R2, R4, 8.98846567431157953865e+307 ;  /* 0x7fe0000004028828 */ /* 0x000fe20000000000 */
[----:B------:R-:W-:-:S05]  /*0f20*/  IMAD.MOV.U32 R17, RZ, RZ, R10 ;  /* 0x000000ffff117224 */ /* 0x000fca00078e000a */
[----:B------:R-:W0:Y:S02]  /*0f30*/  MUFU.RCP64H R7, R3 ;  /* 0x0000000300077308 */ /* 0x000e240000001800 */
[----:B0-----:R-:W-:-:S08]  /*0f40*/  DFMA R8, R6, -R2, 1 ;  /* 0x3ff000000608742b */ /* 0x001fd00000000802 */
[----:B------:R-:W-:-:S08]  /*0f50*/  DFMA R8, R8, R8, R8 ;  /* 0x000000080808722b */ /* 0x000fd00000000008 */
[----:B------:R-:W-:Y:S01]  /*0f60*/  DFMA R8, R6, R8, R6 ;  /* 0x000000080608722b */ /* 0x000fe20000000006 */
[----:B------:R-:W-:Y:S01]  /*0f70*/  SEL R7, R11, 0x63400000, !P1 ;  /* 0x634000000b077807 */ /* 0x000fe20004800000 */
[----:B------:R-:W-:Y:S01]  /*0f80*/  IMAD.MOV.U32 R6, RZ, RZ, R28 ;  /* 0x000000ffff067224 */ /* 0x000fe200078e001c */
[----:B------:R-:W-:Y:S02]  /*0f90*/  FSETP.GEU.AND P1, PT, |R29|, 1.469367938527859385e-39, PT ;  /* 0x001000001d00780b */ /* 0x000fe40003f2e200 */
[----:B------:R-:W-:-:S03]  /*0fa0*/  LOP3.LUT R7, R7, 0x800fffff, R29, 0xf8, !PT ;  /* 0x800fffff07077812 */ /* 0x000fc600078ef81d */
[----:B------:R-:W-:-:S08]  /*0fb0*/  DFMA R12, R8, -R2, 1 ;  /* 0x3ff00000080c742b */ /* 0x000fd00000000802 */
[----:B------:R-:W-:Y:S01]  /*0fc0*/  DFMA R8, R8, R12, R8 ;  /* 0x0000000c0808722b */ /* 0x000fe20000000008 */
[----:B------:R-:W-:Y:S10]  /*0fd0*/  @P1 BRA `(.L_x_73) ;  /* 0x0000000000201947 */ /* 0x000ff40003800000 */
[----:B------:R-:W-:Y:S01]  /*0fe0*/  LOP3.LUT R13, R5, 0x7ff00000, RZ, 0xc0, !PT ;  /* 0x7ff00000050d7812 */ /* 0x000fe200078ec0ff */
[----:B------:R-:W-:-:S03]  /*0ff0*/  IMAD.MOV.U32 R12, RZ, RZ, RZ ;  /* 0x000000ffff0c7224 */ /* 0x000fc600078e00ff */
[----:B------:R-:W-:-:S04]  /*1000*/  ISETP.GE.U32.AND P1, PT, R10, R13, PT ;  /* 0x0000000d0a00720c */ /* 0x000fc80003f26070 */
[----:B------:R-:W-:-:S04]  /*1010*/  SEL R13, R11, 0x63400000, !P1 ;  /* 0x634000000b0d7807 */ /* 0x000fc80004800000 */
[----:B------:R-:W-:-:S04]  /*1020*/  LOP3.LUT R13, R13, 0x80000000, R29, 0xf8, !PT ;  /* 0x800000000d0d7812 */ /* 0x000fc800078ef81d */
[----:B------:R-:W-:-:S06]  /*1030*/  LOP3.LUT R13, R13, 0x100000, RZ, 0xfc, !PT ;  /* 0x001000000d0d7812 */ /* 0x000fcc00078efcff */
[----:B------:R-:W-:-:S10]  /*1040*/  DFMA R6, R6, 2, -R12 ;  /* 0x400000000606782b */ /* 0x000fd4000000080c */
[----:B------:R-:W-:-:S07]  /*1050*/  LOP3.LUT R17, R7, 0x7ff00000, RZ, 0xc0, !PT ;  /* 0x7ff0000007117812 */ /* 0x000fce00078ec0ff */
.L_x_73:
[----:B------:R-:W-:Y:S01]  /*1060*/  IMAD.MOV.U32 R16, RZ, RZ, R15 ;  /* 0x000000ffff107224 */ /* 0x000fe200078e000f */
[----:B------:R-:W-:Y:S01]  /*1070*/  @!P0 LOP3.LUT R16, R3, 0x7ff00000, RZ, 0xc0, !PT ;  /* 0x7ff0000003108812 */ /* 0x000fe200078ec0ff */
[----:B------:R-:W-:Y:S01]  /*1080*/  VIADD R18, R17, 0xffffffff ;  /* 0xffffffff11127836 */ /* 0x000fe20000000000 */
[----:B------:R-:W-:-:S03]  /*1090*/  DMUL R12, R8, R6 ;  /* 0x00000006080c7228 */ /* 0x000fc60000000000 */
[----:B------:R-:W-:Y:S01]  /*10a0*/  VIADD R19, R16, 0xffffffff ;  /* 0xffffffff10137836 */ /* 0x000fe20000000000 */
[----:B------:R-:W-:-:S04]  /*10b0*/  ISETP.GT.U32.AND P0, PT, R18, 0x7feffffe, PT ;  /* 0x7feffffe1200780c */ /* 0x000fc80003f04070 */
[----:B------:R-:W-:Y:S01]  /*10c0*/  ISETP.GT.U32.OR P0, PT, R19, 0x7feffffe, P0 ;  /* 0x7feffffe1300780c */ /* 0x000fe20000704470 */
[----:B------:R-:W-:-:S08]  /*10d0*/  DFMA R14, R12, -R2, R6 ;  /* 0x800000020c0e722b */ /* 0x000fd00000000006 */
[----:B------:R-:W-:-:S04]  /*10e0*/  DFMA R8, R8, R14, R12 ;  /* 0x0000000e0808722b */ /* 0x000fc8000000000c */
[----:B------:R-:W-:Y:S07]  /*10f0*/  @P0 BRA `(.L_x_74) ;  /* 0x00000000006c0947 */ /* 0x000fee0003800000 */
[----:B------:R-:W-:-:S04]  /*1100*/  LOP3.LUT R13, R5, 0x7ff00000, RZ, 0xc0, !PT ;  /* 0x7ff00000050d7812 */ /* 0x000fc800078ec0ff */
[CC--:B------:R-:W-:Y:S02]  /*1110*/  VIADDMNMX R12, R10.reuse, -R13.reuse, 0xb9600000, !PT ;  /* 0xb96000000a0c7446 */ /* 0x0c0fe4000780090d */
[----:B------:R-:W-:Y:S02]  /*1120*/  ISETP.GE.U32.AND P0, PT, R10, R13, PT ;  /* 0x0000000d0a00720c */ /* 0x000fe40003f06070 */
[----:B------:R-:W-:Y:S02]  /*1130*/  VIMNMX R12, R12, 0x46a00000, PT ;  /* 0x46a000000c0c7848 */ /* 0x000fe40003fe0100 */
[----:B------:R-:W-:-:S05]  /*1140*/  SEL R11, R11, 0x63400000, !P0 ;  /* 0x634000000b0b7807 */ /* 0x000fca0004000000 */
[----:B------:R-:W-:Y:S02]  /*1150*/  IMAD.IADD R14, R12, 0x1, -R11 ;  /* 0x000000010c0e7824 */ /* 0x000fe400078e0a0b */
[----:B------:R-:W-:Y:S02]  /*1160*/  IMAD.MOV.U32 R12, RZ, RZ, RZ ;  /* 0x000000ffff0c7224 */ /* 0x000fe400078e00ff */
[----:B------:R-:W-:-:S06]  /*1170*/  VIADD R13, R14, 0x7fe00000 ;  /* 0x7fe000000e0d7836 */ /* 0x000fcc0000000000 */
[----:B------:R-:W-:-:S10]  /*1180*/  DMUL R10, R8, R12 ;  /* 0x0000000c080a7228 */ /* 0x000fd40000000000 */
[----:B------:R-:W-:-:S13]  /*1190*/  FSETP.GTU.AND P0, PT, |R11|, 1.469367938527859385e-39, PT ;  /* 0x001000000b00780b */ /* 0x000fda0003f0c200 */
[----:B------:R-:W-:Y:S05]  /*11a0*/  @P0 BRA `(.L_x_75) ;  /* 0x0000000000940947 */ /* 0x000fea0003800000 */
[----:B------:R-:W-:Y:S01]  /*11b0*/  DFMA R2, R8, -R2, R6 ;  /* 0x800000020802722b */ /* 0x000fe20000000006 */
[----:B------:R-:W-:-:S09]  /*11c0*/  IMAD.MOV.U32 R12, RZ, RZ, RZ ;  /* 0x000000ffff0c7224 */ /* 0x000fd200078e00ff */
[C---:B------:R-:W-:Y:S02]  /*11d0*/  FSETP.NEU.AND P0, PT, R3.reuse, RZ, PT ;  /* 0x000000ff0300720b */ /* 0x040fe40003f0d000 */
[----:B------:R-:W-:-:S04]  /*11e0*/  LOP3.LUT R5, R3, 0x80000000, R5, 0x48, !PT ;  /* 0x8000000003057812 */ /* 0x000fc800078e4805 */
[----:B------:R-:W-:-:S07]  /*11f0*/  LOP3.LUT R13, R5, R13, RZ, 0xfc, !PT ;  /* 0x0000000d050d7212 */ /* 0x000fce00078efcff */
[----:B------:R-:W-:Y:S05]  /*1200*/  @!P0 BRA `(.L_x_75) ;  /* 0x00000000007c8947 */ /* 0x000fea0003800000 */
[----:B------:R-:W-:Y:S02]  /*1210*/  IMAD.MOV R3, RZ, RZ, -R14 ;  /* 0x000000ffff037224 */ /* 0x000fe400078e0a0e */
[----:B------:R-:W-:-:S06]  /*1220*/  IMAD.MOV.U32 R2, RZ, RZ, RZ ;  /* 0x000000ffff027224 */ /* 0x000fcc00078e00ff */
[----:B------:R-:W-:Y:S02]  /*1230*/  DFMA R2, R10, -R2, R8 ;  /* 0x800000020a02722b */ /* 0x000fe40000000008 */
[----:B------:R-:W-:-:S04]  /*1240*/  DMUL.RP R8, R8, R12 ;  /* 0x0000000c08087228 */ /* 0x000fc80000008000 */
[----:B------:R-:W-:-:S04]  /*1250*/  IADD3 R2, -R14, -0x43300000, RZ ;  /* 0xbcd000000e027810 */ /* 0x000fc80007ffe1ff */
[----:B------:R-:W-:Y:S02]  /*1260*/  FSETP.NEU.AND P0, PT, |R3|, R2, PT ;  /* 0x000000020300720b */ /* 0x000fe40003f0d200 */
[----:B------:R-:W-:Y:S02]  /*1270*/  LOP3.LUT R5, R9, R5, RZ, 0x3c, !PT ;  /* 0x0000000509057212 */ /* 0x000fe400078e3cff */
[----:B------:R-:W-:Y:S02]  /*1280*/  FSEL R10, R8, R10, !P0 ;  /* 0x0000000a080a7208 */ /* 0x000fe40004000000 */
[----:B------:R-:W-:Y:S01]  /*1290*/  FSEL R11, R5, R11, !P0 ;  /* 0x0000000b050b7208 */ /* 0x000fe20004000000 */
[----:B------:R-:W-:Y:S06]  /*12a0*/  BRA `(.L_x_75) ;  /* 0x0000000000547947 */ /* 0x000fec0003800000 */
.L_x_74:
[----:B------:R-:W-:-:S14]  /*12b0*/  DSETP.NAN.AND P0, PT, R28, R28, PT ;  /* 0x0000001c1c00722a */ /* 0x000fdc0003f08000 */
[----:B------:R-:W-:Y:S05]  /*12c0*/  @P0 BRA `(.L_x_76) ;  /* 0x0000000000440947 */ /* 0x000fea0003800000 */
[----:B------:R-:W-:-:S14]  /*12d0*/  DSETP.NAN.AND P0, PT, R4, R4, PT ;  /* 0x000000040400722a */ /* 0x000fdc0003f08000 */
[----:B------:R-:W-:Y:S05]  /*12e0*/  @P0 BRA `(.L_x_77) ;  /* 0x0000000000300947 */ /* 0x000fea0003800000 */
[----:B------:R-:W-:Y:S01]  /*12f0*/  ISETP.NE.AND P0, PT, R17, R16, PT ;  /* 0x000000101100720c */ /* 0x000fe20003f05270 */
[----:B------:R-:W-:Y:S02]  /*1300*/  IMAD.MOV.U32 R10, RZ, RZ, 0x0 ;  /* 0x00000000ff0a7424 */ /* 0x000fe400078e00ff */
[----:B------:R-:W-:-:S10]  /*1310*/  IMAD.MOV.U32 R11, RZ, RZ, -0x80000 ;  /* 0xfff80000ff0b7424 */ /* 0x000fd400078e00ff */
[----:B------:R-:W-:Y:S05]  /*1320*/  @!P0 BRA `(.L_x_75) ;  /* 0x0000000000348947 */ /* 0x000fea0003800000 */
[----:B------:R-:W-:Y:S02]  /*1330*/  ISETP.NE.AND P0, PT, R17, 0x7ff00000, PT ;  /* 0x7ff000001100780c */ /* 0x000fe40003f05270 */
[----:B------:R-:W-:Y:S02]  /*1340*/  LOP3.LUT R11, R29, 0x80000000, R5, 0x48, !PT ;  /* 0x800000001d0b7812 */ /* 0x000fe400078e4805 */
[----:B------:R-:W-:-:S13]  /*1350*/  ISETP.EQ.OR P0, PT, R16, RZ, !P0 ;  /* 0x000000ff1000720c */ /* 0x000fda0004702670 */
[----:B------:R-:W-:Y:S01]  /*1360*/  @P0 LOP3.LUT R2, R11, 0x7ff00000, RZ, 0xfc, !PT ;  /* 0x7ff000000b020812 */ /* 0x000fe200078efcff */
[----:B------:R-:W-:Y:S02]  /*1370*/  @!P0 IMAD.MOV.U32 R10, RZ, RZ, RZ ;  /* 0x000000ffff0a8224 */ /* 0x000fe400078e00ff */
[----:B------:R-:W-:Y:S02]  /*1380*/  @P0 IMAD.MOV.U32 R10, RZ, RZ, RZ ;  /* 0x000000ffff0a0224 */ /* 0x000fe400078e00ff */
[----:B------:R-:W-:Y:S01]  /*1390*/  @P0 IMAD.MOV.U32 R11, RZ, RZ, R2 ;  /* 0x000000ffff0b0224 */ /* 0x000fe200078e0002 */
[----:B------:R-:W-:Y:S06]  /*13a0*/  BRA `(.L_x_75) ;  /* 0x0000000000147947 */ /* 0x000fec0003800000 */
.L_x_77:
[----:B------:R-:W-:Y:S01]  /*13b0*/  LOP3.LUT R11, R5, 0x80000, RZ, 0xfc, !PT ;  /* 0x00080000050b7812 */ /* 0x000fe200078efcff */
[----:B------:R-:W-:Y:S01]  /*13c0*/  IMAD.MOV.U32 R10, RZ, RZ, R4 ;  /* 0x000000ffff0a7224 */ /* 0x000fe200078e0004 */
[----:B------:R-:W-:Y:S06]  /*13d0*/  BRA `(.L_x_75) ;  /* 0x0000000000087947 */ /* 0x000fec0003800000 */
.L_x_76:
[----:B------:R-:W-:Y:S01]  /*13e0*/  LOP3.LUT R11, R29, 0x80000, RZ, 0xfc, !PT ;  /* 0x000800001d0b7812 */ /* 0x000fe200078efcff */
[----:B------:R-:W-:-:S07]  /*13f0*/  IMAD.MOV.U32 R10, RZ, RZ, R28 ;  /* 0x000000ffff0a7224 */ /* 0x000fce00078e001c */
.L_x_75:
[----:B------:R-:W-:Y:S02]  /*1400*/  IMAD.MOV.U32 R2, RZ, RZ, R0 ;  /* 0x000000ffff027224 */ /* 0x000fe400078e0000 */
[----:B------:R-:W-:-:S04]  /*1410*/  IMAD.MOV.U32 R3, RZ, RZ, 0x0 ;  /* 0x00000000ff037424 */ /* 0x000fc800078e00ff */
[----:B------:R-:W-:Y:S05]  /*1420*/  RET.REL.NODEC R2 `(_ZN2at6native45_GLOBAL__N__efdd3984_12_NLLLoss2d_cu_e9278b4626nll_loss2d_backward_kernelIdEEvPT_PKS3_PKlS6_S6_biiil) ;  /* 0xffffffe802f47950 */ /* 0x000fea0003c3ffff */
.L_x_78:
        /* <DEDUP_REMOVED lines=13> */
.L_x_868:


//--------------------- .text._ZN2at6native45_GLOBAL__N__efdd3984_12_NLLLoss2d_cu_e9278b4636nll_loss2d_backward_no_reduce_kernelIN3c108BFloat16EEEvlNS_27GenericPackedTensorAccessorIlLm3ENS_16DefaultPtrTraitsElEENS5_IT_Lm3ES6_lEENS5_IS8_Lm4ES6_lEEPKS8_l --------------------------
	.section	.text._ZN2at6native45_GLOBAL__N__efdd3984_12_NLLLoss2d_cu_e9278b4636nll_loss2d_backward_no_reduce_kernelIN3c108BFloat16EEEvlNS_27GenericPackedTensorAccessorIlLm3ENS_16DefaultPtrTraitsElEENS5_IT_Lm3ES6_lEENS5_IS8_Lm4ES6_lEEPKS8_l,"ax",@progbits
	.align	128
.text._ZN2at6native45_GLOBAL__N__efdd3984_12_NLLLoss2d_cu_e9278b4636nll_loss2d_backward_no_reduce_kernelIN3c108BFloat16EEEvlNS_27GenericPackedTensorAccessorIlLm3ENS_16DefaultPtrTraitsElEENS5_IT_Lm3ES6_lEENS5_IS8_Lm4ES6_lEEPKS8_l:
        .type           _ZN2at6native45_GLOBAL__N__efdd3984_12_NLLLoss2d_cu_e9278b4636nll_loss2d_backward_no_reduce_kernelIN3c108BFloat16EEEvlNS_27GenericPackedTensorAccessorIlLm3ENS_16DefaultPtrTraitsElEENS5_IT_Lm3ES6_lEENS5_IS8_Lm4ES6_lEEPKS8_l,@function
        .size           _ZN2at6native45_GLOBAL__N__efdd3984_12_NLLLoss2d_cu_e9278b4636nll_loss2d_backward_no_reduce_kernelIN3c108BFloat16EEEvlNS_27GenericPackedTensorAccessorIlLm3ENS_16DefaultPtrTraitsElEENS5_IT_Lm3ES6_lEENS5_IS8_Lm4ES6_lEEPKS8_l,(.L_x_870 - _ZN2at6native45_GLOBAL__N__efdd3984_12_NLLLoss2d_cu_e9278b4636nll_loss2d_backward_no_reduce_kernelIN3c108BFloat16EEEvlNS_27GenericPackedTensorAccessorIlLm3ENS_16DefaultPtrTraitsElEENS5_IT_Lm3ES6_lEENS5_IS8_Lm4ES6_lEEPKS8_l)
        .other          _ZN2at6native45_GLOBAL__N__efdd3984_12_NLLLoss2d_cu_e9278b4636nll_loss2d_backward_no_reduce_kernelIN3c108BFloat16EEEvlNS_27GenericPackedTensorAccessorIlLm3ENS_16DefaultPtrTraitsElEENS5_IT_Lm3ES6_lEENS5_IS8_Lm4ES6_lEEPKS8_l,@"STO_CUDA_ENTRY STV_DEFAULT"
_ZN2at6native45_GLOBAL__N__efdd3984_12_NLLLoss2d_cu_e9278b4636nll_loss2d_backward_no_reduce_kernelIN3c108BFloat16EEEvlNS_27GenericPackedTensorAccessorIlLm3ENS_16DefaultPtrTraitsElEENS5_IT_Lm3ES6_lEENS5_IS8_Lm4ES6_lEEPKS8_l:
[----:B------:R-:W0:Y:S01]  /*0000*/  LDC R1, c[0x0][0x28] ;  /* 0x00000a00ff017b82 */ /* 0x000e220000000800 */
[----:B------:R-:W1:Y:S07]  /*0010*/  S2R R2, SR_TID.X ;  /* 0x0000000000027919 */ /* 0x000e6e0000002100 */
[----:B------:R-:W1:Y:S01]  /*0020*/  S2UR UR4, SR_CTAID.X ;  /* 0x00000000000479c3 */ /* 0x000e620000002500 */
[----:B------:R-:W-:-:S07]  /*0030*/  IMAD.MOV.U32 R3, RZ, RZ, RZ ;  /* 0x000000ffff037224 */ /* 0x000fce00078e00ff */
[----:B------:R-:W1:Y:S02]  /*0040*/  LDC R24, c[0x0][RZ] ;  /* 0x00000000ff187b82 */ /* 0x000e640000000800 */
[----:B-1----:R-:W-:Y:S01]  /*0050*/  IMAD.WIDE.U32 R2, R24, UR4, R2 ;  /* 0x0000000418027c25 */ /* 0x002fe2000f8e0002 */
[----:B------:R-:W-:Y:S02]  /*0060*/  ULDC.64 UR4, c[0x0][0x210] ;  /* 0x0000840000047ab9 */ /* 0x000fe40000000a00 */
[----:B------:R-:W-:-:S04]  /*0070*/  ISETP.GE.U32.AND P0, PT, R2, UR4, PT ;  /* 0x0000000402007c0c */ /* 0x000fc8000bf06070 */
[----:B------:R-:W-:-:S13]  /*0080*/  ISETP.GE.AND.EX P0, PT, R3, UR5, PT, P0 ;  /* 0x0000000503007c0c */ /* 0x000fda000bf06300 */
[----:B0-----:R-:W-:Y:S05]  /*0090*/  @P0 EXIT ;  /* 0x000000000000094d */ /* 0x001fea0003800000 */
[----:B------:R-:W-:Y:S01]  /*00a0*/  ULDC.64 UR4, c[0x0][0x2d0] ;  /* 0x0000b40000047ab9 */ /* 0x000fe20000000a00 */
[----:B------:R-:W-:Y:S01]  /*00b0*/  ULDC.64 UR36, c[0x0][0x208] ;  /* 0x0000820000247ab9 */ /* 0x000fe20000000a00 */
[----:B------:R-:W-:Y:S01]  /*00c0*/  ISETP.NE.U32.AND P0, PT, RZ, UR4, PT ;  /* 0x00000004ff007c0c */ /* 0x000fe2000bf05070 */
[----:B------:R-:W-:Y:S01]  /*00d0*/  ULDC UR46, c[0x0][0x224] ;  /* 0x00008900002e7ab9 */ /* 0x000fe20000000800 */
[----:B------:R-:W-:Y:S01]  /*00e0*/  ULDC UR47, c[0x0][0x224] ;  /* 0x00008900002f7ab9 */ /* 0x000fe20000000800 */
[----:B------:R-:W-:Y:S01]  /*00f0*/  ULDC UR48, c[0x0][0x220] ;  /* 0x0000880000307ab9 */ /* 0x000fe20000000800 */
[----:B------:R-:W-:Y:S01]  /*0100*/  ISETP.NE.AND.EX P0, PT, RZ, UR5, PT, P0 ;  /* 0x00000005ff007c0c */ /* 0x000fe2000bf05300 */
[----:B------:R-:W-:Y:S01]  /*0110*/  ULDC UR49, c[0x0][0x220] ;  /* 0x0000880000317ab9 */ /* 0x000fe20000000800 */
        /* <DEDUP_REMOVED lines=8> */
[----:B------:R-:W-:Y:S01]  /*01a0*/  ULDC.64 UR38, c[0x0][0x220] ;  /* 0x0000880000267ab9 */ /* 0x000fe20000000a00 */
[----:B------:R-:W-:Y:S01]  /*01b0*/  ULDC.64 UR40, c[0x0][0x220] ;  /* 0x0000880000287ab9 */ /* 0x000fe20000000a00 */
[----:B------:R-:W-:Y:S01]  /*01c0*/  ULDC.64 UR42, c[0x0][0x210] ;  /* 0x00008400002a7ab9 */ /* 0x000fe20000000a00 */
[----:B------:R-:W-:Y:S01]  /*01d0*/  ULDC.64 UR44, c[0x0][0x210] ;  /* 0x00008400002c7ab9 */ /* 0x000fe20000000a00 */
[----:B------:R-:W-:Y:S01]  /*01e0*/  IMAD.MOV.U32 R25, RZ, RZ, R3 ;  /* 0x000000ffff197224 */ /* 0x000fe200078e0003 */
[----:B------:R-:W-:Y:S06]  /*01f0*/  @!P0 BRA `(.L_x_79) ;  /* 0x0000000c00f88947 */ /* 0x000fec0003800000 */
[----:B------:R-:W-:Y:S01]  /*0200*/  BSSY B8, `(.L_x_80) ;  /* 0x00000fc000087945 */ /* 0x000fe20003800000 */
.L_x_97:
[----:B------:R-:W-:Y:S01]  /*0210*/  SHF.R.S32.HI R13, RZ, 0x1f, R2 ;  /* 0x0000001fff0d7819 */ /* 0x000fe20000011402 */
[----:B------:R-:W-:Y:S03]  /*0220*/  BSSY B0, `(.L_x_81) ;  /* 0x0000029000007945 */ /* 0x000fe60003800000 */
[----:B0-----:R-:W-:-:S04]  /*0230*/  LOP3.LUT R0, R13, UR46, RZ, 0xfc, !PT ;  /* 0x0000002e0d007c12 */ /* 0x001fc8000f8efcff */
[----:B------:R-:W-:-:S13]  /*0240*/  ISETP.NE.U32.AND P0, PT, R0, RZ, PT ;  /* 0x000000ff0000720c */ /* 0x000fda0003f05070 */
[----:B------:R-:W-:Y:S05]  /*0250*/  @!P0 BRA `(.L_x_82) ;  /* 0x00000000003c8947 */ /* 0x000fea0003800000 */
[----:B------:R-:W-:Y:S01]  /*0260*/  ULDC.64 UR4, c[0x0][0x220] ;  /* 0x0000880000047ab9 */ /* 0x000fe20000000a00 */
[----:B------:R-:W-:Y:S01]  /*0270*/  MOV R12, 0x2b0 ;  /* 0x000002b0000c7802 */ /* 0x000fe20000000f00 */
[----:B------:R-:W-:Y:S01]  /*0280*/  IMAD.U32 R0, RZ, RZ, UR5 ;  /* 0x00000005ff007e24 */ /* 0x000fe2000f8e00ff */
[----:B------:R-:W-:-:S07]  /*0290*/  MOV R10, UR4 ;  /* 0x00000004000a7c02 */ /* 0x000fce0008000f00 */
[----:B------:R-:W-:Y:S05]  /*02a0*/  CALL.REL.NOINC `($__internal_1_$__cuda_sm20_div_s64) ;  /* 0x0000001c00a47944 */ /* 0x000fea0003c00000 */
[----:B------:R-:W-:Y:S01]  /*02b0*/  IADD3 R5, P0, RZ, -R0, RZ ;  /* 0x80000000ff057210 */ /* 0x000fe20007f1e0ff */
[----:B------:R-:W-:Y:S01]  /*02c0*/  IMAD.MOV.U32 R10, RZ, RZ, R0 ;  /* 0x000000ffff0a7224 */ /* 0x000fe200078e0000 */
[----:B------:R-:W-:Y:S02]  /*02d0*/  MOV R12, R2 ;  /* 0x00000002000c7202 */ /* 0x000fe40000000f00 */
[----:B------:R-:W-:Y:S01]  /*02e0*/  MOV R11, R3 ;  /* 0x00000003000b7202 */ /* 0x000fe20000000f00 */
[----:B------:R-:W-:Y:S02]  /*02f0*/  IMAD.X R4, RZ, RZ, ~R3, P0 ;  /* 0x000000ffff047224 */ /* 0x000fe400000e0e03 */
[----:B------:R-:W-:-:S04]  /*0300*/  IMAD.WIDE.U32 R28, R5, UR38, R12 ;  /* 0x00000026051c7c25 */ /* 0x000fc8000f8e000c */
[----:B------:R-:W-:-:S04]  /*0310*/  IMAD R4, R4, UR38, RZ ;  /* 0x0000002604047c24 */ /* 0x000fc8000f8e02ff */
[----:B------:R-:W-:-:S04]  /*0320*/  IMAD R5, R5, UR39, R4 ;  /* 0x0000002705057c24 */ /* 0x000fc8000f8e0204 */
[----:B------:R-:W-:Y:S01]  /*0330*/  IMAD.IADD R26, R29, 0x1, R5 ;  /* 0x000000011d1a7824 */ /* 0x000fe200078e0205 */
[----:B------:R-:W-:Y:S06]  /*0340*/  BRA `(.L_x_83) ;  /* 0x0000000000587947 */ /* 0x000fec0003800000 */
.L_x_82:
[----:B------:R-:W0:Y:S01]  /*0350*/  I2F.U32.RP R0, UR48 ;  /* 0x0000003000007d06 */ /* 0x000e220008209000 */
[----:B------:R-:W-:Y:S01]  /*0360*/  ISETP.NE.U32.AND P2, PT, RZ, UR48, PT ;  /* 0x00000030ff007c0c */ /* 0x000fe2000bf45070 */
[----:B------:R-:W-:Y:S01]  /*0370*/  IMAD.MOV.U32 R11, RZ, RZ, RZ ;  /* 0x000000ffff0b7224 */ /* 0x000fe200078e00ff */
[----:B------:R-:W-:-:S05]  /*0380*/  MOV R26, RZ ;  /* 0x000000ff001a7202 */ /* 0x000fca0000000f00 */
[----:B0-----:R-:W0:Y:S02]  /*0390*/  MUFU.RCP R0, R0 ;  /* 0x0000000000007308 */ /* 0x001e240000001000 */
[----:B0-----:R-:W-:-:S06]  /*03a0*/  VIADD R4, R0, 0xffffffe ;  /* 0x0ffffffe00047836 */ /* 0x001fcc0000000000 */
[----:B------:R0:W1:Y:S02]  /*03b0*/  F2I.FTZ.U32.TRUNC.NTZ R5, R4 ;  /* 0x0000000400057305 */ /* 0x000064000021f000 */
[----:B0-----:R-:W-:Y:S01]  /*03c0*/  HFMA2.MMA R4, -RZ, RZ, 0, 0 ;  /* 0x00000000ff047435 */ /* 0x001fe200000001ff */
[----:B-1----:R-:W-:-:S04]  /*03d0*/  IMAD.MOV R3, RZ, RZ, -R5 ;  /* 0x000000ffff037224 */ /* 0x002fc800078e0a05 */
[----:B------:R-:W-:-:S05]  /*03e0*/  IMAD R3, R3, UR48, RZ ;  /* 0x0000003003037c24 */ /* 0x000fca000f8e02ff */
[----:B------:R-:W-:-:S06]  /*03f0*/  IMAD.HI.U32 R5, R5, R3, R4 ;  /* 0x0000000305057227 */ /* 0x000fcc00078e0004 */
[----:B------:R-:W-:-:S04]  /*0400*/  IMAD.HI.U32 R10, R5, R2, RZ ;  /* 0x00000002050a7227 */ /* 0x000fc800078e00ff */
[----:B------:R-:W-:-:S04]  /*0410*/  IMAD.MOV R3, RZ, RZ, -R10 ;  /* 0x000000ffff037224 */ /* 0x000fc800078e0a0a */
[----:B------:R-:W-:-:S05]  /*0420*/  IMAD R3, R3, UR48, R2 ;  /* 0x0000003003037c24 */ /* 0x000fca000f8e0202 */
[----:B------:R-:W-:-:S13]  /*0430*/  ISETP.GE.U32.AND P0, PT, R3, UR48, PT ;  /* 0x0000003003007c0c */ /* 0x000fda000bf06070 */
[----:B------:R-:W-:Y:S01]  /*0440*/  @P0 VIADD R3, R3, -UR48 ;  /* 0x8000003003030c36 */ /* 0x000fe20008000000 */
[----:B------:R-:W-:-:S04]  /*0450*/  @P0 IADD3 R10, R10, 0x1, RZ ;  /* 0x000000010a0a0810 */ /* 0x000fc80007ffe0ff */
[----:B------:R-:W-:-:S13]  /*0460*/  ISETP.GE.U32.AND P1, PT, R3, UR48, PT ;  /* 0x0000003003007c0c */ /* 0x000fda000bf26070 */
[----:B------:R-:W-:Y:S01]  /*0470*/  @P1 VIADD R10, R10, 0x1 ;  /* 0x000000010a0a1836 */ /* 0x000fe20000000000 */
[----:B------:R-:W-:-:S05]  /*0480*/  @!P2 LOP3.LUT R10, RZ, UR48, RZ, 0x33, !PT ;  /* 0x00000030ff0aac12 */ /* 0x000fca000f8e33ff */
[----:B------:R-:W-:-:S04]  /*0490*/  IMAD.MOV R3, RZ, RZ, -R10 ;  /* 0x000000ffff037224 */ /* 0x000fc800078e0a0a */
[----:B------:R-:W-:-:S07]  /*04a0*/  IMAD R28, R3, UR48, R2 ;  /* 0x00000030031c7c24 */ /* 0x000fce000f8e0202 */
.L_x_83:
[----:B------:R-:W-:Y:S05]  /*04b0*/  BSYNC B0 ;  /* 0x0000000000007941 */ /* 0x000fea0003800000 */
.L_x_81:
[----:B------:R-:W-:Y:S01]  /*04c0*/  LOP3.LUT R0, R11, UR50, RZ, 0xfc, !PT ;  /* 0x000000320b007c12 */ /* 0x000fe2000f8efcff */
[----:B------:R-:W-:Y:S03]  /*04d0*/  BSSY B0, `(.L_x_84) ;  /* 0x000001e000007945 */ /* 0x000fe60003800000 */
[----:B------:R-:W-:-:S13]  /*04e0*/  ISETP.NE.U32.AND P0, PT, R0, RZ, PT ;  /* 0x000000ff0000720c */ /* 0x000fda0003f05070 */
[----:B------:R-:W-:Y:S05]  /*04f0*/  @!P0 BRA `(.L_x_85) ;  /* 0x0000000000248947 */ /* 0x000fea0003800000 */
[----:B------:R-:W-:Y:S01]  /*0500*/  ULDC.64 UR4, c[0x0][0x228] ;  /* 0x00008a0000047ab9 */ /* 0x000fe20000000a00 */
[----:B------:R-:W-:Y:S01]  /*0510*/  IMAD.MOV.U32 R12, RZ, RZ, R10 ;  /* 0x000000ffff0c7224 */ /* 0x000fe200078e000a */
[----:B------:R-:W-:Y:S01]  /*0520*/  MOV R10, UR4 ;  /* 0x00000004000a7c02 */ /* 0x000fe20008000f00 */
[----:B------:R-:W-:Y:S01]  /*0530*/  IMAD.U32 R3, RZ, RZ, UR5 ;  /* 0x00000005ff037e24 */ /* 0x000fe2000f8e00ff */
[----:B------:R-:W-:-:S07]  /*0540*/  MOV R0, 0x560 ;  /* 0x0000056000007802 */ /* 0x000fce0000000f00 */
[----:B------:R-:W-:Y:S05]  /*0550*/  CALL.REL.NOINC `($__internal_2_$__cuda_sm20_rem_s64) ;  /* 0x0000002000487944 */ /* 0x000fea0003c00000 */
[----:B------:R-:W-:Y:S01]  /*0560*/  IMAD.MOV.U32 R22, RZ, RZ, R18 ;  /* 0x000000ffff167224 */ /* 0x000fe200078e0012 */
[----:B------:R-:W-:Y:S01]  /*0570*/  MOV R23, R19 ;  /* 0x0000001300177202 */ /* 0x000fe20000000f00 */
[----:B------:R-:W-:Y:S06]  /*0580*/  BRA `(.L_x_86) ;  /* 0x0000000000487947 */ /* 0x000fec0003800000 */
.L_x_85:
[----:B------:R-:W0:Y:S01]  /*0590*/  I2F.U32.RP R0, UR52 ;  /* 0x0000003400007d06 */ /* 0x000e220008209000 */
[----:B------:R-:W-:Y:S01]  /*05a0*/  ISETP.NE.U32.AND P1, PT, RZ, UR52, PT ;  /* 0x00000034ff007c0c */ /* 0x000fe2000bf25070 */
[----:B------:R-:W-:-:S06]  /*05b0*/  IMAD.MOV.U32 R23, RZ, RZ, RZ ;  /* 0x000000ffff177224 */ /* 0x000fcc00078e00ff */
        /* <DEDUP_REMOVED lines=11> */
[----:B------:R-:W-:-:S05]  /*0670*/  @P0 VIADD R22, R22, -UR52 ;  /* 0x8000003416160c36 */ /* 0x000fca0008000000 */
[----:B------:R-:W-:-:S13]  /*0680*/  ISETP.GE.U32.AND P0, PT, R22, UR52, PT ;  /* 0x0000003416007c0c */ /* 0x000fda000bf06070 */
[----:B------:R-:W-:Y:S02]  /*0690*/  @P0 IADD3 R22, R22, -UR52, RZ ;  /* 0x8000003416160c10 */ /* 0x000fe4000fffe0ff */
[----:B------:R-:W-:-:S07]  /*06a0*/  @!P1 LOP3.LUT R22, RZ, UR52, RZ, 0x33, !PT ;  /* 0x00000034ff169c12 */ /* 0x000fce000f8e33ff */
.L_x_86:
[----:B------:R-:W-:Y:S05]  /*06b0*/  BSYNC B0 ;  /* 0x0000000000007941 */ /* 0x000fea0003800000 */
.L_x_84:
[----:B------:R-:W0:Y:S01]  /*06c0*/  LDC.64 R4, c[0x0][0x228] ;  /* 0x00008a00ff047b82 */ /* 0x000e220000000a00 */
[----:B------:R-:W-:Y:S01]  /*06d0*/  BSSY B0, `(.L_x_87) ;  /* 0x0000021000007945 */ /* 0x000fe20003800000 */
[C---:B0-----:R-:W-:Y:S02]  /*06e0*/  IMAD R0, R4.reuse, UR39, RZ ;  /* 0x0000002704007c24 */ /* 0x041fe4000f8e02ff */
[----:B------:R-:W-:-:S04]  /*06f0*/  IMAD.WIDE.U32 R10, R4, UR38, RZ ;  /* 0x00000026040a7c25 */ /* 0x000fc8000f8e00ff */
[----:B------:R-:W-:-:S04]  /*0700*/  IMAD R3, R5, UR38, R0 ;  /* 0x0000002605037c24 */ /* 0x000fc8000f8e0200 */
[----:B------:R-:W-:-:S05]  /*0710*/  IMAD.IADD R0, R11, 0x1, R3 ;  /* 0x000000010b007824 */ /* 0x000fca00078e0203 */
[----:B------:R-:W-:-:S04]  /*0720*/  LOP3.LUT R3, R13, R0, RZ, 0xfc, !PT ;  /* 0x000000000d037212 */ /* 0x000fc800078efcff */
[----:B------:R-:W-:-:S13]  /*0730*/  ISETP.NE.U32.AND P0, PT, R3, RZ, PT ;  /* 0x000000ff0300720c */ /* 0x000fda0003f05070 */
[----:B------:R-:W-:Y:S05]  /*0740*/  @!P0 BRA `(.L_x_88) ;  /* 0x0000000000148947 */ /* 0x000fea0003800000 */
[----:B------:R-:W-:-:S07]  /*0750*/  MOV R12, 0x770 ;  /* 0x00000770000c7802 */ /* 0x000fce0000000f00 */
[----:B------:R-:W-:Y:S05]  /*0760*/  CALL.REL.NOINC `($__internal_1_$__cuda_sm20_div_s64) ;  /* 0x0000001800747944 */ /* 0x000fea0003c00000 */
[----:B------:R-:W-:Y:S01]  /*0770*/  MOV R10, R0 ;  /* 0x00000000000a7202 */ /* 0x000fe20000000f00 */
[----:B------:R-:W-:Y:S01]  /*0780*/  IMAD.MOV.U32 R11, RZ, RZ, R3 ;  /* 0x000000ffff0b7224 */ /* 0x000fe200078e0003 */
[----:B------:R-:W-:Y:S06]  /*0790*/  BRA `(.L_x_89) ;  /* 0x0000000000507947 */ /* 0x000fec0003800000 */
.L_x_88:
[----:B------:R-:W0:Y:S01]  /*07a0*/  I2F.U32.RP R0, R10 ;  /* 0x0000000a00007306 */ /* 0x000e220000209000 */
[----:B------:R-:W-:Y:S01]  /*07b0*/  ISETP.NE.U32.AND P2, PT, R10, RZ, PT ;  /* 0x000000ff0a00720c */ /* 0x000fe20003f45070 */
[----:B------:R-:W-:-:S06]  /*07c0*/  HFMA2.MMA R11, -RZ, RZ, 0, 0 ;  /* 0x00000000ff0b7435 */ /* 0x000fcc00000001ff */
[----:B0-----:R-:W0:Y:S02]  /*07d0*/  MUFU.RCP R0, R0 ;  /* 0x0000000000007308 */ /* 0x001e240000001000 */
[----:B0-----:R-:W-:-:S06]  /*07e0*/  VIADD R4, R0, 0xffffffe ;  /* 0x0ffffffe00047836 */ /* 0x001fcc0000000000 */
[----:B------:R0:W1:Y:S02]  /*07f0*/  F2I.FTZ.U32.TRUNC.NTZ R5, R4 ;  /* 0x0000000400057305 */ /* 0x000064000021f000 */
[----:B0-----:R-:W-:Y:S01]  /*0800*/  IMAD.MOV.U32 R4, RZ, RZ, RZ ;  /* 0x000000ffff047224 */ /* 0x001fe200078e00ff */
[----:B-1----:R-:W-:-:S05]  /*0810*/  IADD3 R3, RZ, -R5, RZ ;  /* 0x80000005ff037210 */ /* 0x002fca0007ffe0ff */
[----:B------:R-:W-:-:S04]  /*0820*/  IMAD R3, R3, R10, RZ ;  /* 0x0000000a03037224 */ /* 0x000fc800078e02ff */
[----:B------:R-:W-:-:S06]  /*0830*/  IMAD.HI.U32 R5, R5, R3, R4 ;  /* 0x0000000305057227 */ /* 0x000fcc00078e0004 */
[----:B------:R-:W-:-:S04]  /*0840*/  IMAD.HI.U32 R5, R5, R2, RZ ;  /* 0x0000000205057227 */ /* 0x000fc800078e00ff */
[----:B------:R-:W-:-:S04]  /*0850*/  IMAD.MOV R3, RZ, RZ, -R5 ;  /* 0x000000ffff037224 */ /* 0x000fc800078e0a05 */
[----:B------:R-:W-:-:S05]  /*0860*/  IMAD R3, R10, R3, R2 ;  /* 0x000000030a037224 */ /* 0x000fca00078e0202 */
[----:B------:R-:W-:-:S13]  /*0870*/  ISETP.GE.U32.AND P0, PT, R3, R10, PT ;  /* 0x0000000a0300720c */ /* 0x000fda0003f06070 */
[----:B------:R-:W-:Y:S01]  /*0880*/  @P0 IADD3 R3, R3, -R10, RZ ;  /* 0x8000000a03030210 */ /* 0x000fe20007ffe0ff */
[----:B------:R-:W-:-:S03]  /*0890*/  @P0 VIADD R5, R5, 0x1 ;  /* 0x0000000105050836 */ /* 0x000fc60000000000 */
[----:B------:R-:W-:-:S13]  /*08a0*/  ISETP.GE.U32.AND P1, PT, R3, R10, PT ;  /* 0x0000000a0300720c */ /* 0x000fda0003f26070 */
[----:B------:R-:W-:Y:S02]  /*08b0*/  @P1 IADD3 R5, R5, 0x1, RZ ;  /* 0x0000000105051810 */ /* 0x000fe40007ffe0ff */
[----:B------:R-:W-:-:S05]  /*08c0*/  @!P2 LOP3.LUT R5, RZ, R10, RZ, 0x33, !PT ;  /* 0x0000000aff05a212 */ /* 0x000fca00078e33ff */
[----:B------:R-:W-:-:S07]  /*08d0*/  IMAD.MOV.U32 R10, RZ, RZ, R5 ;  /* 0x000000ffff0a7224 */ /* 0x000fce00078e0005 */
.L_x_89:
[----:B------:R-:W-:Y:S05]  /*08e0*/  BSYNC B0 ;  /* 0x0000000000007941 */ /* 0x000fea0003800000 */
.L_x_87:
        /* <DEDUP_REMOVED lines=10> */
[----:B------:R-:W-:Y:S05]  /*0990*/  BRA `(.L_x_92) ;  /* 0x0000000000487947 */ /* 0x000fea0003800000 */
.L_x_91:
[----:B------:R-:W0:Y:S01]  /*09a0*/  I2F.U32.RP R0, UR56 ;  /* 0x0000003800007d06 */ /* 0x000e220008209000 */
[----:B------:R-:W-:Y:S01]  /*09b0*/  ISETP.NE.U32.AND P1, PT, RZ, UR56, PT ;  /* 0x00000038ff007c0c */ /* 0x000fe2000bf25070 */
[----:B------:R-:W-:-:S06]  /*09c0*/  HFMA2.MMA R19, -RZ, RZ, 0, 0 ;  /* 0x00000000ff137435 */ /* 0x000fcc00000001ff */
[----:B0-----:R-:W0:Y:S02]  /*09d0*/  MUFU.RCP R0, R0 ;  /* 0x0000000000007308 */ /* 0x001e240000001000 */
[----:B0-----:R-:W-:-:S06]  /*09e0*/  IADD3 R4, R0, 0xffffffe, RZ ;  /* 0x0ffffffe00047810 */ /* 0x001fcc0007ffe0ff */
[----:B------:R0:W1:Y:S02]  /*09f0*/  F2I.FTZ.U32.TRUNC.NTZ R5, R4 ;  /* 0x0000000400057305 */ /* 0x000064000021f000 */
[----:B0-----:R-:W-:Y:S01]  /*0a00*/  MOV R4, RZ ;  /* 0x000000ff00047202 */ /* 0x001fe20000000f00 */
[----:B-1----:R-:W-:-:S04]  /*0a10*/  IMAD.MOV R3, RZ, RZ, -R5 ;  /* 0x000000ffff037224 */ /* 0x002fc800078e0a05 */
[----:B------:R-:W-:-:S04]  /*0a20*/  IMAD R3, R3, UR56, RZ ;  /* 0x0000003803037c24 */ /* 0x000fc8000f8e02ff */
[----:B------:R-:W-:-:S06]  /*0a30*/  IMAD.HI.U32 R5, R5, R3, R4 ;  /* 0x0000000305057227 */ /* 0x000fcc00078e0004 */
[----:B------:R-:W-:-:S04]  /*0a40*/  IMAD.HI.U32 R5, R5, R10, RZ ;  /* 0x0000000a05057227 */ /* 0x000fc800078e00ff */
[----:B------:R-:W-:-:S04]  /*0a50*/  IMAD.MOV R5, RZ, RZ, -R5 ;  /* 0x000000ffff057224 */ /* 0x000fc800078e0a05 */
[----:B------:R-:W-:-:S05]  /*0a60*/  IMAD R18, R5, UR56, R10 ;  /* 0x0000003805127c24 */ /* 0x000fca000f8e020a */
[----:B------:R-:W-:-:S13]  /*0a70*/  ISETP.GE.U32.AND P0, PT, R18, UR56, PT ;  /* 0x0000003812007c0c */ /* 0x000fda000bf06070 */
[----:B------:R-:W-:-:S04]  /*0a80*/  @P0 IADD3 R18, R18, -UR56, RZ ;  /* 0x8000003812120c10 */ /* 0x000fc8000fffe0ff */
[----:B------:R-:W-:-:S13]  /*0a90*/  ISETP.GE.U32.AND P0, PT, R18, UR56, PT ;  /* 0x0000003812007c0c */ /* 0x000fda000bf06070 */
[----:B------:R-:W-:Y:S01]  /*0aa0*/  @P0 VIADD R18, R18, -UR56 ;  /* 0x8000003812120c36 */ /* 0x000fe20008000000 */
[----:B------:R-:W-:-:S07]  /*0ab0*/  @!P1 LOP3.LUT R18, RZ, UR56, RZ, 0x33, !PT ;  /* 0x00000038ff129c12 */ /* 0x000fce000f8e33ff */
.L_x_92:
[----:B------:R-:W-:Y:S05]  /*0ac0*/  BSYNC B0 ;  /* 0x0000000000007941 */ /* 0x000fea0003800000 */
.L_x_90:
[----:B------:R-:W-:Y:S02]  /*0ad0*/  ULDC.64 UR4, c[0x0][0x238] ;  /* 0x00008e0000047ab9 */ /* 0x000fe40000000a00 */
[----:B------:R-:W-:Y:S02]  /*0ae0*/  IMAD R3, R26, UR4, RZ ;  /* 0x000000041a037c24 */ /* 0x000fe4000f8e02ff */
[----:B------:R-:W-:-:S04]  /*0af0*/  IMAD.WIDE.U32 R4, R28, UR4, RZ ;  /* 0x000000041c047c25 */ /* 0x000fc8000f8e00ff */
[----:B------:R-:W-:Y:S01]  /*0b00*/  IMAD R3, R28, UR5, R3 ;  /* 0x000000051c037c24 */ /* 0x000fe2000f8e0203 */
[----:B------:R-:W-:Y:S02]  /*0b10*/  ULDC.64 UR4, c[0x0][0x240] ;  /* 0x0000900000047ab9 */ /* 0x000fe40000000a00 */
[----:B------:R-:W-:Y:S02]  /*0b20*/  IMAD R7, R23, UR4, RZ ;  /* 0x0000000417077c24 */ /* 0x000fe4000f8e02ff */
[----:B------:R-:W-:Y:S02]  /*0b30*/  IMAD.IADD R5, R5, 0x1, R3 ;  /* 0x0000000105057824 */ /* 0x000fe400078e0203 */
[C---:B------:R-:W-:Y:S02]  /*0b40*/  IMAD R7, R22.reuse, UR5, R7 ;  /* 0x0000000516077c24 */ /* 0x040fe4000f8e0207 */
[----:B------:R-:W-:Y:S01]  /*0b50*/  IMAD.WIDE.U32 R4, R22, UR4, R4 ;  /* 0x0000000416047c25 */ /* 0x000fe2000f8e0004 */
[----:B------:R-:W-:-:S03]  /*0b60*/  ULDC.64 UR4, c[0x0][0x248] ;  /* 0x0000920000047ab9 */ /* 0x000fc60000000a00 */
[----:B------:R-:W-:Y:S01]  /*0b70*/  IMAD R3, R19, UR4, RZ ;  /* 0x0000000413037c24 */ /* 0x000fe2000f8e02ff */
[----:B------:R-:W-:-:S03]  /*0b80*/  IADD3 R5, R5, R7, RZ ;  /* 0x0000000705057210 */ /* 0x000fc60007ffe0ff */
[C---:B------:R-:W-:Y:S02]  /*0b90*/  IMAD R3, R18.reuse, UR5, R3 ;  /* 0x0000000512037c24 */ /* 0x040fe4000f8e0203 */
[----:B------:R-:W-:Y:S01]  /*0ba0*/  IMAD.WIDE.U32 R4, R18, UR4, R4 ;  /* 0x0000000412047c25 */ /* 0x000fe2000f8e0004 */
[----:B------:R-:W-:-:S03]  /*0bb0*/  ULDC.64 UR4, c[0x0][0x218] ;  /* 0x0000860000047ab9 */ /* 0x000fc60000000a00 */
[----:B------:R-:W-:Y:S01]  /*0bc0*/  IMAD.IADD R3, R5, 0x1, R3 ;  /* 0x0000000105037824 */ /* 0x000fe200078e0203 */
[----:B------:R-:W-:-:S04]  /*0bd0*/  LEA R16, P0, R4, UR4, 0x3 ;  /* 0x0000000404107c11 */ /* 0x000fc8000f8018ff */
[----:B------:R-:W-:Y:S01]  /*0be0*/  LEA.HI.X R17, R4, UR5, R3, 0x3, P0 ;  /* 0x0000000504117c11 */ /* 0x000fe200080f1c03 */
[----:B------:R-:W-:-:S05]  /*0bf0*/  ULDC.64 UR4, c[0x0][0x2d8] ;  /* 0x0000b60000047ab9 */ /* 0x000fca0000000a00 */
[----:B------:R-:W2:Y:S01]  /*0c00*/  LDG.E.64 R16, desc[UR36][R16.64] ;  /* 0x0000002410107981 */ /* 0x000ea2000c1e1b00 */
[----:B------:R-:W-:Y:S01]  /*0c10*/  BSSY B7, `(.L_x_93) ;  /* 0x0000053000077945 */ /* 0x000fe20003800000 */
[----:B--2---:R-:W-:-:S04]  /*0c20*/  ISETP.NE.U32.AND P0, PT, R16, UR4, PT ;  /* 0x0000000410007c0c */ /* 0x004fc8000bf05070 */
[----:B------:R-:W-:-:S13]  /*0c30*/  ISETP.NE.AND.EX P0, PT, R17, UR5, PT, P0 ;  /* 0x0000000511007c0c */ /* 0x000fda000bf05300 */
[----:B------:R-:W-:Y:S05]  /*0c40*/  @!P0 BRA `(.L_x_94) ;  /* 0x00000004003c8947 */ /* 0x000fea0003800000 */
[----:B------:R-:W-:Y:S01]  /*0c50*/  ULDC.64 UR4, c[0x0][0x298] ;  /* 0x0000a60000047ab9 */ /* 0x000fe20000000a00 */
[----:B------:R-:W-:Y:S01]  /*0c60*/  SHF.R.U32.HI R3, RZ, 0x1f, R17 ;  /* 0x0000001fff037819 */ /* 0x000fe20000011611 */
[----:B------:R-:W-:Y:S01]  /*0c70*/  BSSY B6, `(.L_x_95) ;  /* 0x0000016000067945 */ /* 0x000fe20003800000 */
[----:B------:R-:W-:-:S04]  /*0c80*/  ISETP.GE.U32.AND P0, PT, R16, UR4, PT ;  /* 0x0000000410007c0c */ /* 0x000fc8000bf06070 */
        /* <DEDUP_REMOVED lines=11> */
[----:B------:R-:W-:Y:S01]  /*0d40*/  HFMA2.MMA R8, -RZ, RZ, 0, 9.5367431640625e-06 ;  /* 0x000000a0ff087435 */ /* 0x000fe200000001ff */
[----:B------:R-:W-:Y:S01]  /*0d50*/  MOV R6, UR4 ;  /* 0x0000000400067c02 */ /* 0x000fe20008000f00 */
[----:B------:R-:W-:Y:S01]  /*0d60*/  IMAD.U32 R7, RZ, RZ, UR5 ;  /* 0x00000005ff077e24 */ /* 0x000fe2000f8e00ff */
[----:B------:R-:W-:Y:S01]  /*0d70*/  MOV R10, UR6 ;  /* 0x00000006000a7c02 */ /* 0x000fe20008000f00 */
[----:B------:R-:W-:Y:S01]  /*0d80*/  IMAD.U32 R11, RZ, RZ, UR7 ;  /* 0x00000007ff0b7e24 */ /* 0x000fe2000f8e00ff */
[----:B------:R-:W-:Y:S01]  /*0d90*/  MOV R13, RZ ;  /* 0x000000ff000d7202 */ /* 0x000fe20000000f00 */
[----:B------:R-:W-:-:S07]  /*0da0*/  IMAD.MOV.U32 R12, RZ, RZ, 0x1 ;  /* 0x00000001ff0c7424 */ /* 0x000fce00078e00ff */
[----:B------:R-:W-:-:S07]  /*0db0*/  LEPC R20, `(.L_x_96) ;  /* 0x000000001014794e */ /* 0x000fce0000000000 */
[----:B0-----:R-:W-:Y:S05]  /*0dc0*/  CALL.ABS.NOINC R14 ;  /* 0x000000000e007343 */ /* 0x001fea0003c00000 */
.L_x_96:
[----:B------:R-:W-:Y:S05]  /*0dd0*/  BSYNC B6 ;  /* 0x0000000000067941 */ /* 0x000fea0003800000 */
.L_x_95:
[----:B------:R-:W-:Y:S01]  /*0de0*/  ULDC.64 UR4, c[0x0][0x270] ;  /* 0x00009c0000047ab9 */ /* 0x000fe20000000a00 */
[----:B------:R-:W-:Y:S01]  /*0df0*/  ULDC.64 UR6, c[0x0][0x2d0] ;  /* 0x0000b40000067ab9 */ /* 0x000fe20000000a00 */
[----:B------:R-:W-:Y:S01]  /*0e00*/  IMAD R3, R26, UR4, RZ ;  /* 0x000000041a037c24 */ /* 0x000fe2000f8e02ff */
[----:B------:R-:W-:Y:S01]  /*0e10*/  LEA R4, P0, R16, UR6, 0x1 ;  /* 0x0000000610047c11 */ /* 0x000fe2000f8008ff */
[----:B------:R-:W-:-:S03]  /*0e20*/  IMAD.WIDE.U32 R6, R28, UR4, RZ ;  /* 0x000000041c067c25 */ /* 0x000fc6000f8e00ff */
[----:B------:R-:W-:Y:S01]  /*0e30*/  LEA.HI.X R5, R16, UR7, R17, 0x1, P0 ;  /* 0x0000000710057c11 */ /* 0x000fe200080f0c11 */
[----:B------:R-:W-:Y:S01]  /*0e40*/  IMAD R3, R28, UR5, R3 ;  /* 0x000000051c037c24 */ /* 0x000fe2000f8e0203 */
[----:B------:R-:W-:Y:S02]  /*0e50*/  ULDC.64 UR4, c[0x0][0x278] ;  /* 0x00009e0000047ab9 */ /* 0x000fe40000000a00 */
[----:B------:R-:W-:Y:S01]  /*0e60*/  IMAD R9, R23, UR4, RZ ;  /* 0x0000000417097c24 */ /* 0x000fe2000f8e02ff */
[----:B------:R0:W2:Y:S01]  /*0e70*/  LDG.E.U16 R4, desc[UR36][R4.64] ;  /* 0x0000002404047981 */ /* 0x0000a2000c1e1500 */
        /* <DEDUP_REMOVED lines=12> */
[----:B------:R-:W-:-:S04]  /*0f40*/  ULDC.64 UR4, c[0x0][0x2b0] ;  /* 0x0000ac0000047ab9 */ /* 0x000fc80000000a00 */
[----:B------:R-:W3:Y:S01]  /*0f50*/  LDG.E.U16 R0, desc[UR36][R8.64] ;  /* 0x0000002408007981 */ /* 0x000ee2000c1e1500 */
[----:B------:R-:W-:-:S04]  /*0f60*/  IMAD R3, R26, UR4, RZ ;  /* 0x000000041a037c24 */ /* 0x000fc8000f8e02ff */
[C---:B------:R-:W-:Y:S02]  /*0f70*/  IMAD R3, R28.reuse, UR5, R3 ;  /* 0x000000051c037c24 */ /* 0x040fe4000f8e0203 */
[----:B------:R-:W-:Y:S01]  /*0f80*/  IMAD.WIDE.U32 R28, R28, UR4, RZ ;  /* 0x000000041c1c7c25 */ /* 0x000fe2000f8e00ff */
[----:B------:R-:W-:-:S04]  /*0f90*/  ULDC.64 UR4, c[0x0][0x2c0] ;  /* 0x0000b00000047ab9 */ /* 0x000fc80000000a00 */
[----:B------:R-:W-:Y:S01]  /*0fa0*/  IADD3 R29, R29, R3, RZ ;  /* 0x000000031d1d7210 */ /* 0x000fe20007ffe0ff */
[----:B------:R-:W-:-:S04]  /*0fb0*/  IMAD R3, R23, UR4, RZ ;  /* 0x0000000417037c24 */ /* 0x000fc8000f8e02ff */
[C---:B------:R-:W-:Y:S02]  /*0fc0*/  IMAD R3, R22.reuse, UR5, R3 ;  /* 0x0000000516037c24 */ /* 0x040fe4000f8e0203 */
[----:B------:R-:W-:Y:S01]  /*0fd0*/  IMAD.WIDE.U32 R22, R22, UR4, R28 ;  /* 0x0000000416167c25 */ /* 0x000fe2000f8e001c */
[----:B------:R-:W-:-:S04]  /*0fe0*/  ULDC.64 UR4, c[0x0][0x2c8] ;  /* 0x0000b20000047ab9 */ /* 0x000fc80000000a00 */
[----:B------:R-:W-:Y:S01]  /*0ff0*/  IADD3 R23, R23, R3, RZ ;  /* 0x0000000317177210 */ /* 0x000fe20007ffe0ff */
[----:B------:R-:W-:-:S04]  /*1000*/  IMAD R3, R19, UR4, RZ ;  /* 0x0000000413037c24 */ /* 0x000fc8000f8e02ff */
[C---:B------:R-:W-:Y:S02]  /*1010*/  IMAD R3, R18.reuse, UR5, R3 ;  /* 0x0000000512037c24 */ /* 0x040fe4000f8e0203 */
[----:B------:R-:W-:Y:S01]  /*1020*/  IMAD.WIDE.U32 R18, R18, UR4, R22 ;  /* 0x0000000412127c25 */ /* 0x000fe2000f8e0016 */
[----:B------:R-:W-:-:S03]  /*1030*/  ULDC.64 UR4, c[0x0][0x2b8] ;  /* 0x0000ae0000047ab9 */ /* 0x000fc60000000a00 */
[----:B0-----:R-:W-:Y:S02]  /*1040*/  IMAD R5, R17, UR4, RZ ;  /* 0x0000000411057c24 */ /* 0x001fe4000f8e02ff */
[----:B------:R-:W-:Y:S02]  /*1050*/  IMAD.IADD R19, R19, 0x1, R3 ;  /* 0x0000000113137824 */ /* 0x000fe400078e0203 */
[C---:B------:R-:W-:Y:S02]  /*1060*/  IMAD R5, R16.reuse, UR5, R5 ;  /* 0x0000000510057c24 */ /* 0x040fe4000f8e0205 */
[----:B------:R-:W-:Y:S01]  /*1070*/  IMAD.WIDE.U32 R16, R16, UR4, R18 ;  /* 0x0000000410107c25 */ /* 0x000fe2000f8e0012 */
[----:B------:R-:W-:-:S03]  /*1080*/  ULDC.64 UR4, c[0x0][0x288] ;  /* 0x0000a20000047ab9 */ /* 0x000fc60000000a00 */
[----:B--2---:R-:W-:-:S04]  /*1090*/  IMAD.U32 R4, R4, 0x10000, RZ ;  /* 0x0001000004047824 */ /* 0x004fc800078e00ff */
[----:B------:R-:W-:-:S06]  /*10a0*/  FADD.FTZ R4, -R4, -RZ ;  /* 0x800000ff04047221 */ /* 0x000fcc0000010100 */
[----:B------:R-:W0:Y:S02]  /*10b0*/  F2F.BF16.F32 R4, R4 ;  /* 0x0000000400047304 */ /* 0x000e240000202000 */
[----:B0-----:R-:W-:Y:S01]  /*10c0*/  SHF.L.U32 R3, R4, 0x10, RZ ;  /* 0x0000001004037819 */ /* 0x001fe200000006ff */
[----:B---3--:R-:W-:Y:S01]  /*10d0*/  IMAD.U32 R0, R0, 0x10000, RZ ;  /* 0x0001000000007824 */ /* 0x008fe200078e00ff */
[----:B------:R-:W-:-:S03]  /*10e0*/  LEA R4, P0, R16, UR4, 0x1 ;  /* 0x0000000410047c11 */ /* 0x000fc6000f8008ff */
[----:B------:R-:W-:Y:S01]  /*10f0*/  FMUL.FTZ R0, R3, R0 ;  /* 0x0000000003007220 */ /* 0x000fe20000410000 */
[----:B------:R-:W-:-:S04]  /*1100*/  IADD3 R3, R17, R5, RZ ;  /* 0x0000000511037210 */ /* 0x000fc80007ffe0ff */
[----:B------:R-:W-:Y:S02]  /*1110*/  F2FP.BF16.F32.PACK_AB R0, RZ, R0 ;  /* 0x00000000ff00723e */ /* 0x000fe400000010ff */
[----:B------:R-:W-:-:S05]  /*1120*/  LEA.HI.X R5, R16, UR5, R3, 0x1, P0 ;  /* 0x0000000510057c11 */ /* 0x000fca00080f0c03 */
[----:B------:R0:W-:Y:S02]  /*1130*/  STG.E.U16 desc[UR36][R4.64], R0 ;  /* 0x0000000004007986 */ /* 0x0001e4000c101524 */
.L_x_94:
[----:B------:R-:W-:Y:S05]  /*1140*/  BSYNC B7 ;  /* 0x0000000000077941 */ /* 0x000fea0003800000 */
.L_x_93:
[----:B------:R-:W-:Y:S02]  /*1150*/  ULDC UR4, c[0x0][0xc] ;  /* 0x0000030000047ab9 */ /* 0x000fe40000000800 */
[----:B------:R-:W-:-:S05]  /*1160*/  IMAD R3, R24, UR4, RZ ;  /* 0x0000000418037c24 */ /* 0x000fca000f8e02ff */
[----:B------:R-:W-:-:S05]  /*1170*/  IADD3 R2, P0, R3, R2, RZ ;  /* 0x0000000203027210 */ /* 0x000fca0007f1e0ff */
[----:B------:R-:W-:Y:S01]  /*1180*/  IMAD.X R25, RZ, RZ, R25, P0 ;  /* 0x000000ffff197224 */ /* 0x000fe200000e0619 */
[----:B------:R-:W-:-:S04]  /*1190*/  ISETP.GE.U32.AND P0, PT, R2, UR44, PT ;  /* 0x0000002c02007c0c */ /* 0x000fc8000bf06070 */
[----:B------:R-:W-:-:S13]  /*11a0*/  ISETP.GE.AND.EX P0, PT, R25, UR45, PT, P0 ;  /* 0x0000002d19007c0c */ /* 0x000fda000bf06300 */
[----:B------:R-:W-:Y:S05]  /*11b0*/  @!P0 BRA `(.L_x_97) ;  /* 0xfffffff000148947 */ /* 0x000fea000383ffff */
[----:B------:R-:W-:Y:S05]  /*11c0*/  BSYNC B8 ;  /* 0x0000000000087941 */ /* 0x000fea0003800000 */
.L_x_80:
[----:B------:R-:W-:Y:S05]  /*11d0*/  EXIT ;  /* 0x000000000000794d */ /* 0x000fea0003800000 */
.L_x_79:
[----:B------:R-:W-:Y:S01]  /*11e0*/  BSSY B8, `(.L_x_98) ;  /* 0x00000f4000087945 */ /* 0x000fe20003800000 */
.L_x_115:
        /* <DEDUP_REMOVED lines=12> */
[-C--:B------:R-:W-:Y:S01]  /*12b0*/  MOV R11, R3.reuse ;  /* 0x00000003000b7202 */ /* 0x080fe20000000f00 */
[----:B------:R-:W-:Y:S01]  /*12c0*/  IMAD.MOV.U32 R10, RZ, RZ, R0 ;  /* 0x000000ffff0a7224 */ /* 0x000fe200078e0000 */
[----:B------:R-:W-:Y:S01]  /*12d0*/  IADD3.X R4, RZ, ~R3, RZ, P0, !PT ;  /* 0x80000003ff047210 */ /* 0x000fe200007fe4ff */
[----:B------:R-:W-:-:S04]  /*12e0*/  IMAD.WIDE.U32 R28, R5, UR40, R12 ;  /* 0x00000028051c7c25 */ /* 0x000fc8000f8e000c */
[----:B------:R-:W-:-:S04]  /*12f0*/  IMAD R4, R4, UR40, RZ ;  /* 0x0000002804047c24 */ /* 0x000fc8000f8e02ff */
[----:B------:R-:W-:-:S05]  /*1300*/  IMAD R5, R5, UR41, R4 ;  /* 0x0000002905057c24 */ /* 0x000fca000f8e0204 */
[----:B------:R-:W-:Y:S01]  /*1310*/  IADD3 R26, R5, R29, RZ ;  /* 0x0000001d051a7210 */ /* 0x000fe20007ffe0ff */
[----:B------:R-:W-:Y:S06]  /*1320*/  BRA `(.L_x_101) ;  /* 0x0000000000587947 */ /* 0x000fec0003800000 */
.L_x_100:
[----:B------:R-:W0:Y:S01]  /*1330*/  I2F.U32.RP R6, UR49 ;  /* 0x0000003100067d06 */ /* 0x000e220008209000 */
[----:B------:R-:W-:Y:S01]  /*1340*/  ISETP.NE.U32.AND P2, PT, RZ, UR49, PT ;  /* 0x00000031ff007c0c */ /* 0x000fe2000bf45070 */
[----:B------:R-:W-:Y:S01]  /*1350*/  HFMA2.MMA R11, -RZ, RZ, 0, 0 ;  /* 0x00000000ff0b7435 */ /* 0x000fe200000001ff */
[----:B------:R-:W-:-:S05]  /*1360*/  IMAD.MOV.U32 R26, RZ, RZ, RZ ;  /* 0x000000ffff1a7224 */ /* 0x000fca00078e00ff */
[----:B0-----:R-:W0:Y:S02]  /*1370*/  MUFU.RCP R6, R6 ;  /* 0x0000000600067308 */ /* 0x001e240000001000 */
[----:B0-----:R-:W-:-:S06]  /*1380*/  VIADD R4, R6, 0xffffffe ;  /* 0x0ffffffe06047836 */ /* 0x001fcc0000000000 */
[----:B------:R0:W1:Y:S02]  /*1390*/  F2I.FTZ.U32.TRUNC.NTZ R5, R4 ;  /* 0x0000000400057305 */ /* 0x000064000021f000 */
[----:B0-----:R-:W-:Y:S01]  /*13a0*/  IMAD.MOV.U32 R4, RZ, RZ, RZ ;  /* 0x000000ffff047224 */ /* 0x001fe200078e00ff */
[----:B-1----:R-:W-:-:S05]  /*13b0*/  IADD3 R3, RZ, -R5, RZ ;  /* 0x80000005ff037210 */ /* 0x002fca0007ffe0ff */
[----:B------:R-:W-:-:S04]  /*13c0*/  IMAD R3, R3, UR49, RZ ;  /* 0x0000003103037c24 */ /* 0x000fc8000f8e02ff */
[----:B------:R-:W-:-:S06]  /*13d0*/  IMAD.HI.U32 R3, R5, R3, R4 ;  /* 0x0000000305037227 */ /* 0x000fcc00078e0004 */
[----:B------:R-:W-:-:S05]  /*13e0*/  IMAD.HI.U32 R10, R3, R2, RZ ;  /* 0x00000002030a7227 */ /* 0x000fca00078e00ff */
[----:B------:R-:W-:-:S05]  /*13f0*/  IADD3 R3, -R10, RZ, RZ ;  /* 0x000000ff0a037210 */ /* 0x000fca0007ffe1ff */
[----:B------:R-:W-:-:S05]  /*1400*/  IMAD R0, R3, UR49, R2 ;  /* 0x0000003103007c24 */ /* 0x000fca000f8e0202 */
[----:B------:R-:W-:-:S13]  /*1410*/  ISETP.GE.U32.AND P0, PT, R0, UR49, PT ;  /* 0x0000003100007c0c */ /* 0x000fda000bf06070 */
[----:B------:R-:W-:Y:S01]  /*1420*/  @P0 VIADD R0, R0, -UR49 ;  /* 0x8000003100000c36 */ /* 0x000fe20008000000 */
[----:B------:R-:W-:-:S04]  /*1430*/  @P0 IADD3 R10, R10, 0x1, RZ ;  /* 0x000000010a0a0810 */ /* 0x000fc80007ffe0ff */
[----:B------:R-:W-:-:S13]  /*1440*/  ISETP.GE.U32.AND P1, PT, R0, UR49, PT ;  /* 0x0000003100007c0c */ /* 0x000fda000bf26070 */
[----:B------:R-:W-:Y:S01]  /*1450*/  @P1 VIADD R10, R10, 0x1 ;  /* 0x000000010a0a1836 */ /* 0x000fe20000000000 */
[----:B------:R-:W-:-:S04]  /*1460*/  @!P2 LOP3.LUT R10, RZ, UR49, RZ, 0x33, !PT ;  /* 0x00000031ff0aac12 */ /* 0x000fc8000f8e33ff */
[----:B------:R-:W-:-:S05]  /*1470*/  IADD3 R3, -R10, RZ, RZ ;  /* 0x000000ff0a037210 */ /* 0x000fca0007ffe1ff */
[----:B------:R-:W-:-:S07]  /*1480*/  IMAD R28, R3, UR49, R2 ;  /* 0x00000031031c7c24 */ /* 0x000fce000f8e0202 */
.L_x_101:
[----:B------:R-:W-:Y:S05]  /*1490*/  BSYNC B0 ;  /* 0x0000000000007941 */ /* 0x000fea0003800000 */
.L_x_99:
        /* <DEDUP_REMOVED lines=10> */
[----:B------:R-:W-:Y:S01]  /*1540*/  MOV R22, R18 ;  /* 0x0000001200167202 */ /* 0x000fe20000000f00 */
[----:B------:R-:W-:Y:S01]  /*1550*/  IMAD.MOV.U32 R23, RZ, RZ, R19 ;  /* 0x000000ffff177224 */ /* 0x000fe200078e0013 */
[----:B------:R-:W-:Y:S06]  /*1560*/  BRA `(.L_x_104) ;  /* 0x0000000000487947 */ /* 0x000fec0003800000 */
.L_x_103:
[----:B------:R-:W0:Y:S01]  /*1570*/  I2F.U32.RP R6, UR53 ;  /* 0x0000003500067d06 */ /* 0x000e220008209000 */
[----:B------:R-:W-:Y:S02]  /*1580*/  ISETP.NE.U32.AND P1, PT, RZ, UR53, PT ;  /* 0x00000035ff007c0c */ /* 0x000fe4000bf25070 */
[----:B------:R-:W-:-:S05]  /*1590*/  MOV R23, RZ ;  /* 0x000000ff00177202 */ /* 0x000fca0000000f00 */
[----:B0-----:R-:W0:Y:S02]  /*15a0*/  MUFU.RCP R6, R6 ;  /* 0x0000000600067308 */ /* 0x001e240000001000 */
[----:B0-----:R-:W-:-:S06]  /*15b0*/  IADD3 R4, R6, 0xffffffe, RZ ;  /* 0x0ffffffe06047810 */ /* 0x001fcc0007ffe0ff */
        /* <DEDUP_REMOVED lines=13> */
.L_x_104:
[----:B------:R-:W-:Y:S05]  /*1690*/  BSYNC B0 ;  /* 0x0000000000007941 */ /* 0x000fea0003800000 */
.L_x_102:
        /* <DEDUP_REMOVED lines=14> */
.L_x_106:
[----:B------:R-:W0:Y:S01]  /*1780*/  I2F.U32.RP R6, R10 ;  /* 0x0000000a00067306 */ /* 0x000e220000209000 */
[----:B------:R-:W-:Y:S02]  /*1790*/  ISETP.NE.U32.AND P2, PT, R10, RZ, PT ;  /* 0x000000ff0a00720c */ /* 0x000fe40003f45070 */
[----:B------:R-:W-:-:S05]  /*17a0*/  MOV R11, RZ ;  /* 0x000000ff000b7202 */ /* 0x000fca0000000f00 */
[----:B0-----:R-:W0:Y:S02]  /*17b0*/  MUFU.RCP R6, R6 ;  /* 0x0000000600067308 */ /* 0x001e240000001000 */
[----:B0-----:R-:W-:-:S06]  /*17c0*/  IADD3 R4, R6, 0xffffffe, RZ ;  /* 0x0ffffffe06047810 */ /* 0x001fcc0007ffe0ff */
[----:B------:R0:W1:Y:S02]  /*17d0*/  F2I.FTZ.U32.TRUNC.NTZ R5, R4 ;  /* 0x0000000400057305 */ /* 0x000064000021f000 */
[----:B0-----:R-:W-:Y:S01]  /*17e0*/  HFMA2.MMA R4, -RZ, RZ, 0, 0 ;  /* 0x00000000ff047435 */ /* 0x001fe200000001ff */
[----:B-1----:R-:W-:-:S04]  /*17f0*/  IMAD.MOV R3, RZ, RZ, -R5 ;  /* 0x000000ffff037224 */ /* 0x002fc800078e0a05 */
[----:B------:R-:W-:-:S05]  /*1800*/  IMAD R3, R3, R10, RZ ;  /* 0x0000000a03037224 */ /* 0x000fca00078e02ff */
        /* <DEDUP_REMOVED lines=11> */
.L_x_107:
[----:B------:R-:W-:Y:S05]  /*18c0*/  BSYNC B0 ;  /* 0x0000000000007941 */ /* 0x000fea0003800000 */
.L_x_105:
        /* <DEDUP_REMOVED lines=11> */
.L_x_109:
        /* <DEDUP_REMOVED lines=18> */
.L_x_110:
[----:B------:R-:W-:Y:S05]  /*1aa0*/  BSYNC B0 ;  /* 0x0000000000007941 */ /* 0x000fea0003800000 */
.L_x_108:
        /* <DEDUP_REMOVED lines=48> */
.L_x_114:
[----:B------:R-:W-:Y:S05]  /*1db0*/  BSYNC B6 ;  /* 0x0000000000067941 */ /* 0x000fea0003800000 */
.L_x_113:
        /* <DEDUP_REMOVED lines=19> */
[----:B------:R-:W2:Y:S01]  /*1ef0*/  LDG.E.U16 R0, desc[UR36][R6.64] ;  /* 0x0000002406007981 */ /* 0x000ea2000c1e1500 */
[----:B------:R-:W-:Y:S02]  /*1f00*/  IMAD R3, R26, UR4, RZ ;  /* 0x000000041a037c24 */ /* 0x000fe4000f8e02ff */
[----:B------:R-:W-:-:S04]  /*1f10*/  IMAD.WIDE.U32 R4, R28, UR4, RZ ;  /* 0x000000041c047c25 */ /* 0x000fc8000f8e00ff */
[----:B------:R-:W-:Y:S01]  /*1f20*/  IMAD R3, R28, UR5, R3 ;  /* 0x000000051c037c24 */ /* 0x000fe2000f8e0203 */
[----:B------:R-:W-:Y:S02]  /*1f30*/  ULDC.64 UR4, c[0x0][0x2c0] ;  /* 0x0000b00000047ab9 */ /* 0x000fe40000000a00 */
[----:B------:R-:W-:Y:S02]  /*1f40*/  IMAD R9, R23, UR4, RZ ;  /* 0x0000000417097c24 */ /* 0x000fe4000f8e02ff */
[----:B------:R-:W-:Y:S02]  /*1f50*/  IADD3 R5, R5, R3, RZ ;  /* 0x0000000305057210 */ /* 0x000fe40007ffe0ff */
[C---:B------:R-:W-:Y:S02]  /*1f60*/  IMAD R9, R22.reuse, UR5, R9 ;  /* 0x0000000516097c24 */ /* 0x040fe4000f8e0209 */
[----:B------:R-:W-:Y:S01]  /*1f70*/  IMAD.WIDE.U32 R22, R22, UR4, R4 ;  /* 0x0000000416167c25 */ /* 0x000fe2000f8e0004 */
[----:B------:R-:W-:-:S03]  /*1f80*/  ULDC.64 UR4, c[0x0][0x2c8] ;  /* 0x0000b20000047ab9 */ /* 0x000fc60000000a00 */
        /* <DEDUP_REMOVED lines=9> */
[----:B------:R-:W-:-:S04]  /*2020*/  ULDC.64 UR4, c[0x0][0x288] ;  /* 0x0000a20000047ab9 */ /* 0x000fc80000000a00 */
[----:B------:R-:W-:Y:S02]  /*2030*/  IADD3 R3, R17, R3, RZ ;  /* 0x0000000311037210 */ /* 0x000fe40007ffe0ff */
[----:B------:R-:W-:-:S04]  /*2040*/  LEA R4, P0, R16, UR4, 0x1 ;  /* 0x0000000410047c11 */ /* 0x000fc8000f8008ff */
[----:B------:R-:W-:Y:S01]  /*2050*/  LEA.HI.X R5, R16, UR5, R3, 0x1, P0 ;  /* 0x0000000510057c11 */ /* 0x000fe200080f0c03 */
[----:B--2---:R-:W-:-:S04]  /*2060*/  IMAD.U32 R0, R0, 0x10000, RZ ;  /* 0x0001000000007824 */ /* 0x004fc800078e00ff */
[----:B------:R-:W-:-:S05]  /*2070*/  FADD.FTZ R0, -R0, -RZ ;  /* 0x800000ff00007221 */ /* 0x000fca0000010100 */
[----:B------:R-:W-:-:S05]  /*2080*/  F2FP.BF16.F32.PACK_AB R0, RZ, R0 ;  /* 0x00000000ff00723e */ /* 0x000fca00000010ff */
[----:B------:R0:W-:Y:S02]  /*2090*/  STG.E.U16 desc[UR36][R4.64], R0 ;  /* 0x0000000004007986 */ /* 0x0001e4000c101524 */
.L_x_112:
[----:B------:R-:W-:Y:S05]  /*20a0*/  BSYNC B7 ;  /* 0x0000000000077941 */ /* 0x000fea0003800000 */
.L_x_111:
        /* <DEDUP_REMOVED lines=8> */
.L_x_98:
[----:B------:R-:W-:Y:S05]  /*2130*/  EXIT ;  /* 0x000000000000794d */ /* 0x000fea0003800000 */
        .weak           $__internal_1_$__cuda_sm20_div_s64
        .type           $__internal_1_$__cuda_sm20_div_s64,@function
        .size           $__internal_1_$__cuda_sm20_div_s64,($__internal_2_$__cuda_sm20_rem_s64 - $__internal_1_$__cuda_sm20_div_s64)
$__internal_1_$__cuda_sm20_div_s64:
[----:B------:R-:W-:Y:S02]  /*2140*/  IADD3 R7, P1, RZ, -R10, RZ ;  /* 0x8000000aff077210 */ /* 0x000fe40007f3e0ff */
[----:B------:R-:W-:Y:S02]  /*2150*/  ISETP.GE.AND P0, PT, R0, RZ, PT ;  /* 0x000000ff0000720c */ /* 0x000fe40003f06270 */
[----:B------:R-:W-:Y:S02]  /*2160*/  IADD3.X R3, RZ, ~R0, RZ, P1, !PT ;  /* 0x80000000ff037210 */ /* 0x000fe40000ffe4ff */
[----:B------:R-:W-:Y:S02]  /*2170*/  SEL R6, R7, R10, !P0 ;  /* 0x0000000a07067207 */ /* 0x000fe40004000000 */
[----:B------:R-:W-:Y:S02]  /*2180*/  SEL R7, R3, R0, !P0 ;  /* 0x0000000003077207 */ /* 0x000fe40004000000 */
[----:B------:R-:W-:-:S02]  /*2190*/  ISETP.GE.AND P3, PT, R13, RZ, PT ;  /* 0x000000ff0d00720c */ /* 0x000fc40003f66270 */
[----:B------:R-:W0:Y:S08]  /*21a0*/  I2F.U64.RP R14, R6 ;  /* 0x00000006000e7312 */ /* 0x000e300000309000 */
[----:B0-----:R-:W0:Y:S02]  /*21b0*/  MUFU.RCP R14, R14 ;  /* 0x0000000e000e7308 */ /* 0x001e240000001000 */
[----:B0-----:R-:W-:-:S06]  /*21c0*/  VIADD R4, R14, 0x1ffffffe ;  /* 0x1ffffffe0e047836 */ /* 0x001fcc0000000000 */
[----:B------:R-:W0:Y:S02]  /*21d0*/  F2I.U64.TRUNC R4, R4 ;  /* 0x0000000400047311 */ /* 0x000e24000020d800 */
[----:B0-----:R-:W-:-:S04]  /*21e0*/  IMAD.WIDE.U32 R8, R4, R6, RZ ;  /* 0x0000000604087225 */ /* 0x001fc800078e00ff */
[----:B------:R-:W-:Y:S01]  /*21f0*/  IMAD R9, R4, R7, R9 ;  /* 0x0000000704097224 */ /* 0x000fe200078e0209 */
[----:B------:R-:W-:-:S03]  /*2200*/  IADD3 R3, P0, RZ, -R8, RZ ;  /* 0x80000008ff037210 */ /* 0x000fc60007f1e0ff */
[----:B------:R-:W-:Y:S02]  /*2210*/  IMAD R9, R5, R6, R9 ;  /* 0x0000000605097224 */ /* 0x000fe400078e0209 */
[----:B------:R-:W-:-:S03]  /*2220*/  IMAD.HI.U32 R8, R4, R3, RZ ;  /* 0x0000000304087227 */ /* 0x000fc600078e00ff */
[----:B------:R-:W-:Y:S01]  /*2230*/  IADD3.X R11, RZ, ~R9, RZ, P0, !PT ;  /* 0x80000009ff0b7210 */ /* 0x000fe200007fe4ff */
[----:B------:R-:W-:-:S04]  /*2240*/  IMAD.MOV.U32 R9, RZ, RZ, R4 ;  /* 0x000000ffff097224 */ /* 0x000fc800078e0004 */
[----:B------:R-:W-:-:S04]  /*2250*/  IMAD.WIDE.U32 R8, P0, R4, R11, R8 ;  /* 0x0000000b04087225 */ /* 0x000fc80007800008 */
[C---:B------:R-:W-:Y:S02]  /*2260*/  IMAD R15, R5.reuse, R11, RZ ;  /* 0x0000000b050f7224 */ /* 0x040fe400078e02ff */
[----:B------:R-:W-:-:S04]  /*2270*/  IMAD.HI.U32 R8, P1, R5, R3, R8 ;  /* 0x0000000305087227 */ /* 0x000fc80007820008 */
[----:B------:R-:W-:Y:S01]  /*2280*/  IMAD.HI.U32 R11, R5, R11, RZ ;  /* 0x0000000b050b7227 */ /* 0x000fe200078e00ff */
[----:B------:R-:W-:-:S04]  /*2290*/  IADD3 R9, P2, R15, R8, RZ ;  /* 0x000000080f097210 */ /* 0x000fc80007f5e0ff */
[----:B------:R-:W-:Y:S01]  /*22a0*/  IADD3.X R11, R11, R5, RZ, P0, !PT ;  /* 0x000000050b0b7210 */ /* 0x000fe200007fe4ff */
[----:B------:R-:W-:-:S03]  /*22b0*/  IMAD.WIDE.U32 R4, R9, R6, RZ ;  /* 0x0000000609047225 */ /* 0x000fc600078e00ff */
[----:B------:R-:W-:Y:S01]  /*22c0*/  IADD3.X R11, RZ, RZ, R11, P2, P1 ;  /* 0x000000ffff0b7210 */ /* 0x000fe200017e240b */
[----:B------:R-:W-:Y:S01]  /*22d0*/  IMAD R3, R9, R7, R5 ;  /* 0x0000000709037224 */ /* 0x000fe200078e0205 */
[----:B------:R-:W-:-:S03]  /*22e0*/  IADD3 R5, P0, RZ, -R4, RZ ;  /* 0x80000004ff057210 */ /* 0x000fc60007f1e0ff */
[----:B------:R-:W-:Y:S02]  /*22f0*/  IMAD R3, R11, R6, R3 ;  /* 0x000000060b037224 */ /* 0x000fe400078e0203 */
[----:B------:R-:W-:-:S04]  /*2300*/  IMAD.HI.U32 R8, R9, R5, RZ ;  /* 0x0000000509087227 */ /* 0x000fc800078e00ff */
[----:B------:R-:W-:Y:S01]  /*2310*/  IMAD.X R4, RZ, RZ, ~R3, P0 ;  /* 0x000000ffff047224 */ /* 0x000fe200000e0e03 */
[----:B------:R-:W-:-:S03]  /*2320*/  IADD3 R3, P4, RZ, -R2, RZ ;  /* 0x80000002ff037210 */ /* 0x000fc60007f9e0ff */
[----:B------:R-:W-:Y:S01]  /*2330*/  IMAD.WIDE.U32 R8, P0, R9, R4, R8 ;  /* 0x0000000409087225 */ /* 0x000fe20007800008 */
[----:B------:R-:W-:Y:S02]  /*2340*/  SEL R3, R3, R2, !P3 ;  /* 0x0000000203037207 */ /* 0x000fe40005800000 */
[----:B------:R-:W-:Y:S01]  /*2350*/  IADD3.X R14, RZ, ~R13, RZ, P4, !PT ;  /* 0x8000000dff0e7210 */ /* 0x000fe200027fe4ff */
[----:B------:R-:W-:-:S03]  /*2360*/  IMAD.HI.U32 R8, P1, R11, R5, R8 ;  /* 0x000000050b087227 */ /* 0x000fc60007820008 */
[----:B------:R-:W-:Y:S01]  /*2370*/  SEL R9, R14, R13, !P3 ;  /* 0x0000000d0e097207 */ /* 0x000fe20005800000 */
[CC--:B------:R-:W-:Y:S02]  /*2380*/  IMAD R5, R11.reuse, R4.reuse, RZ ;  /* 0x000000040b057224 */ /* 0x0c0fe400078e02ff */
[----:B------:R-:W-:-:S03]  /*2390*/  IMAD.HI.U32 R4, R11, R4, RZ ;  /* 0x000000040b047227 */ /* 0x000fc600078e00ff */
[----:B------:R-:W-:Y:S01]  /*23a0*/  IADD3 R8, P2, R5, R8, RZ ;  /* 0x0000000805087210 */ /* 0x000fe20007f5e0ff */
[----:B------:R-:W-:Y:S01]  /*23b0*/  HFMA2.MMA R5, -RZ, RZ, 0, 0 ;  /* 0x00000000ff057435 */ /* 0x000fe200000001ff */
[----:B------:R-:W-:-:S03]  /*23c0*/  IMAD.X R11, R4, 0x1, R11, P0 ;  /* 0x00000001040b7824 */ /* 0x000fc600000e060b */
[C---:B------:R-:W-:Y:S02]  /*23d0*/  IMAD.HI.U32 R4, R8.reuse, R3, RZ ;  /* 0x0000000308047227 */ /* 0x040fe400078e00ff */
[----:B------:R-:W-:Y:S02]  /*23e0*/  IADD3.X R14, RZ, RZ, R11, P2, P1 ;  /* 0x000000ffff0e7210 */ /* 0x000fe400017e240b */
[----:B------:R-:W-:-:S04]  /*23f0*/  IMAD.WIDE.U32 R4, R8, R9, R4 ;  /* 0x0000000908047225 */ /* 0x000fc800078e0004 */
[C---:B------:R-:W-:Y:S02]  /*2400*/  IMAD R11, R14.reuse, R9, RZ ;  /* 0x000000090e0b7224 */ /* 0x040fe400078e02ff */
[----:B------:R-:W-:-:S04]  /*2410*/  IMAD.HI.U32 R4, P0, R14, R3, R4 ;  /* 0x000000030e047227 */ /* 0x000fc80007800004 */
[----:B------:R-:W-:Y:S01]  /*2420*/  IMAD.HI.U32 R15, R14, R9, RZ ;  /* 0x000000090e0f7227 */ /* 0x000fe200078e00ff */
[----:B------:R-:W-:-:S03]  /*2430*/  IADD3 R11, P1, R11, R4, RZ ;  /* 0x000000040b0b7210 */ /* 0x000fc60007f3e0ff */
[----:B------:R-:W-:Y:S01]  /*2440*/  IMAD.X R15, RZ, RZ, R15, P0 ;  /* 0x000000ffff0f7224 */ /* 0x000fe200000e060f */
[C---:B------:R-:W-:Y:S01]  /*2450*/  IADD3 R8, P2, R11.reuse, 0x1, RZ ;  /* 0x000000010b087810 */ /* 0x040fe20007f5e0ff */
[----:B------:R-:W-:-:S03]  /*2460*/  IMAD.WIDE.U32 R4, R11, R6, RZ ;  /* 0x000000060b047225 */ /* 0x000fc600078e00ff */
[----:B------:R-:W-:Y:S01]  /*2470*/  IADD3.X R15, RZ, R15, RZ, P1, !PT ;  /* 0x0000000fff0f7210 */ /* 0x000fe20000ffe4ff */
[----:B------:R-:W-:Y:S01]  /*2480*/  IMAD R5, R11, R7, R5 ;  /* 0x000000070b057224 */ /* 0x000fe200078e0205 */
[----:B------:R-:W-:-:S03]  /*2490*/  IADD3 R17, P1, -R4, R3, RZ ;  /* 0x0000000304117210 */ /* 0x000fc60007f3e1ff */
[-C--:B------:R-:W-:Y:S01]  /*24a0*/  IMAD R4, R15, R6.reuse, R5 ;  /* 0x000000060f047224 */ /* 0x080fe200078e0205 */
[----:B------:R-:W-:-:S03]  /*24b0*/  ISETP.GE.U32.AND P0, PT, R17, R6, PT ;  /* 0x000000061100720c */ /* 0x000fc60003f06070 */
[----:B------:R-:W-:Y:S01]  /*24c0*/  IMAD.X R9, R9, 0x1, ~R4, P1 ;  /* 0x0000000109097824 */ /* 0x000fe200008e0e04 */
[----:B------:R-:W-:Y:S01]  /*24d0*/  IADD3 R3, P1, R17, -R6, RZ ;  /* 0x8000000611037210 */ /* 0x000fe20007f3e0ff */
[----:B------:R-:W-:-:S03]  /*24e0*/  IMAD.X R4, RZ, RZ, R15, P2 ;  /* 0x000000ffff047224 */ /* 0x000fc600010e060f */
[CC--:B------:R-:W-:Y:S02]  /*24f0*/  ISETP.GE.U32.AND.EX P0, PT, R9.reuse, R7.reuse, PT, P0 ;  /* 0x000000070900720c */ /* 0x0c0fe40003f06100 */
[----:B------:R-:W-:Y:S02]  /*2500*/  IADD3.X R5, R9, ~R7, RZ, P1, !PT ;  /* 0x8000000709057210 */ /* 0x000fe40000ffe4ff */
[----:B------:R-:W-:Y:S02]  /*2510*/  SEL R3, R3, R17, P0 ;  /* 0x0000001103037207 */ /* 0x000fe40000000000 */
[----:B------:R-:W-:Y:S02]  /*2520*/  SEL R5, R5, R9, P0 ;  /* 0x0000000905057207 */ /* 0x000fe40000000000 */
[----:B------:R-:W-:Y:S02]  /*2530*/  SEL R8, R8, R11, P0 ;  /* 0x0000000b08087207 */ /* 0x000fe40000000000 */
[----:B------:R-:W-:-:S02]  /*2540*/  ISETP.GE.U32.AND P1, PT, R3, R6, PT ;  /* 0x000000060300720c */ /* 0x000fc40003f26070 */
[----:B------:R-:W-:Y:S02]  /*2550*/  SEL R15, R4, R15, P0 ;  /* 0x0000000f040f7207 */ /* 0x000fe40000000000 */
[----:B------:R-:W-:Y:S02]  /*2560*/  IADD3 R3, P2, R8, 0x1, RZ ;  /* 0x0000000108037810 */ /* 0x000fe40007f5e0ff */
[----:B------:R-:W-:Y:S02]  /*2570*/  ISETP.GE.U32.AND.EX P0, PT, R5, R7, PT, P1 ;  /* 0x000000070500720c */ /* 0x000fe40003f06110 */
[----:B------:R-:W-:Y:S02]  /*2580*/  IADD3.X R4, RZ, R15, RZ, P2, !PT ;  /* 0x0000000fff047210 */ /* 0x000fe400017fe4ff */
[----:B------:R-:W-:Y:S02]  /*2590*/  SEL R3, R3, R8, P0 ;  /* 0x0000000803037207 */ /* 0x000fe40000000000 */
[----:B------:R-:W-:-:S02]  /*25a0*/  LOP3.LUT R5, R0, R13, RZ, 0x3c, !PT ;  /* 0x0000000d00057212 */ /* 0x000fc400078e3cff */
[----:B------:R-:W-:Y:S02]  /*25b0*/  SEL R4, R4, R15, P0 ;  /* 0x0000000f04047207 */ /* 0x000fe40000000000 */
[-C--:B------:R-:W-:Y:S02]  /*25c0*/  IADD3 R6, P2, RZ, -R3.reuse, RZ ;  /* 0x80000003ff067210 */ /* 0x080fe40007f5e0ff */
[----:B------:R-:W-:Y:S02]  /*25d0*/  ISETP.NE.U32.AND P0, PT, R10, RZ, PT ;  /* 0x000000ff0a00720c */ /* 0x000fe40003f05070 */
[----:B------:R-:W-:Y:S01]  /*25e0*/  ISETP.GE.AND P1, PT, R5, RZ, PT ;  /* 0x000000ff0500720c */ /* 0x000fe20003f26270 */
[----:B------:R-:W-:Y:S01]  /*25f0*/  IMAD.X R5, RZ, RZ, ~R4, P2 ;  /* 0x000000ffff057224 */ /* 0x000fe200010e0e04 */
[----:B------:R-:W-:Y:S02]  /*2600*/  ISETP.NE.AND.EX P0, PT, R0, RZ, PT, P0 ;  /* 0x000000ff0000720c */ /* 0x000fe40003f05300 */
[----:B------:R-:W-:-:S02]  /*2610*/  SEL R0, R6, R3, !P1 ;  /* 0x0000000306007207 */ /* 0x000fc40004800000 */
[----:B------:R-:W-:Y:S01]  /*2620*/  SEL R3, R5, R4, !P1 ;  /* 0x0000000405037207 */ /* 0x000fe20004800000 */
[----:B------:R-:W-:Y:S01]  /*2630*/  IMAD.MOV.U32 R5, RZ, RZ, 0x0 ;  /* 0x00000000ff057424 */ /* 0x000fe200078e00ff */
[----:B------:R-:W-:Y:S02]  /*2640*/  MOV R4, R12 ;  /* 0x0000000c00047202 */ /* 0x000fe40000000f00 */
[----:B------:R-:W-:Y:S02]  /*2650*/  SEL R0, R0, 0xffffffff, P0 ;  /* 0xffffffff00007807 */ /* 0x000fe40000000000 */
[----:B------:R-:W-:Y:S01]  /*2660*/  SEL R3, R3, 0xffffffff, P0 ;  /* 0xffffffff03037807 */ /* 0x000fe20000000000 */
[----:B------:R-:W-:Y:S06]  /*2670*/  RET.REL.NODEC R4 `(_ZN2at6native45_GLOBAL__N__efdd3984_12_NLLLoss2d_cu_e9278b4636nll_loss2d_backward_no_reduce_kernelIN3c108BFloat16EEEvlNS_27GenericPackedTensorAccessorIlLm3ENS_16DefaultPtrTraitsElEENS5_IT_Lm3ES6_lEENS5_IS8_Lm4ES6_lEEPKS8_l) ;  /* 0xffffffd804607950 */ /* 0x000fec0003c3ffff */
        .weak           $__internal_2_$__cuda_sm20_rem_s64
        .type           $__internal_2_$__cuda_sm20_rem_s64,@function
        .size           $__internal_2_$__cuda_sm20_rem_s64,(.L_x_870 - $__internal_2_$__cuda_sm20_rem_s64)
$__internal_2_$__cuda_sm20_rem_s64:
[-C--:B------:R-:W-:Y:S02]  /*2680*/  IADD3 R5, P1, RZ, -R10.reuse, RZ ;  /* 0x8000000aff057210 */ /* 0x080fe40007f3e0ff */
[----:B------:R-:W-:Y:S02]  /*2690*/  ISETP.GE.AND P0, PT, R3, RZ, PT ;  /* 0x000000ff0300720c */ /* 0x000fe40003f06270 */
[-C--:B------:R-:W-:Y:S02]  /*26a0*/  IADD3.X R6, RZ, ~R3.reuse, RZ, P1, !PT ;  /* 0x80000003ff067210 */ /* 0x080fe40000ffe4ff */
[----:B------:R-:W-:Y:S02]  /*26b0*/  SEL R4, R5, R10, !P0 ;  /* 0x0000000a05047207 */ /* 0x000fe40004000000 */
[----:B------:R-:W-:-:S04]  /*26c0*/  SEL R5, R6, R3, !P0 ;  /* 0x0000000306057207 */ /* 0x000fc80004000000 */
        /* <DEDUP_REMOVED lines=15> */
[----:B------:R-:W-:Y:S02]  /*27c0*/  IADD3 R9, P2, R19, R8, RZ ;  /* 0x0000000813097210 */ /* 0x000fe40007f5e0ff */
[----:B------:R-:W-:Y:S02]  /*27d0*/  IADD3 R17, P4, RZ, -R12, RZ ;  /* 0x8000000cff117210 */ /* 0x000fe40007f9e0ff */
[----:B------:R-:W-:Y:S01]  /*27e0*/  IADD3.X R15, R15, R7, RZ, P0, !PT ;  /* 0x000000070f0f7210 */ /* 0x000fe200007fe4ff */
[----:B------:R-:W-:-:S03]  /*27f0*/  IMAD.WIDE.U32 R6, R9, R4, RZ ;  /* 0x0000000409067225 */ /* 0x000fc600078e00ff */
[----:B------:R-:W-:Y:S01]  /*2800*/  IADD3.X R15, RZ, RZ, R15, P2, P1 ;  /* 0x000000ffff0f7210 */ /* 0x000fe200017e240f */
[----:B------:R-:W-:Y:S01]  /*2810*/  IMAD R8, R9, R5, R7 ;  /* 0x0000000509087224 */ /* 0x000fe200078e0207 */
[----:B------:R-:W-:Y:S02]  /*2820*/  IADD3 R7, P0, RZ, -R6, RZ ;  /* 0x80000006ff077210 */ /* 0x000fe40007f1e0ff */
[----:B------:R-:W-:Y:S01]  /*2830*/  ISETP.GE.AND P1, PT, R11, RZ, PT ;  /* 0x000000ff0b00720c */ /* 0x000fe20003f26270 */
[----:B------:R-:W-:Y:S02]  /*2840*/  IMAD R6, R15, R4, R8 ;  /* 0x000000040f067224 */ /* 0x000fe400078e0208 */
[----:B------:R-:W-:-:S04]  /*2850*/  IMAD.HI.U32 R8, R9, R7, RZ ;  /* 0x0000000709087227 */ /* 0x000fc800078e00ff */
[----:B------:R-:W-:-:S04]  /*2860*/  IMAD.X R6, RZ, RZ, ~R6, P0 ;  /* 0x000000ffff067224 */ /* 0x000fc800000e0e06 */
[----:B------:R-:W-:-:S04]  /*2870*/  IMAD.WIDE.U32 R8, P0, R9, R6, R8 ;  /* 0x0000000609087225 */ /* 0x000fc80007800008 */
[----:B------:R-:W-:Y:S01]  /*2880*/  IMAD.HI.U32 R8, P2, R15, R7, R8 ;  /* 0x000000070f087227 */ /* 0x000fe20007840008 */
[----:B------:R-:W-:Y:S02]  /*2890*/  SEL R9, R17, R12, !P1 ;  /* 0x0000000c11097207 */ /* 0x000fe40004800000 */
[-C--:B------:R-:W-:Y:S01]  /*28a0*/  IADD3.X R12, RZ, ~R11.reuse, RZ, P4, !PT ;  /* 0x8000000bff0c7210 */ /* 0x080fe200027fe4ff */
[CC--:B------:R-:W-:Y:S02]  /*28b0*/  IMAD R7, R15.reuse, R6.reuse, RZ ;  /* 0x000000060f077224 */ /* 0x0c0fe400078e02ff */
[----:B------:R-:W-:Y:S01]  /*28c0*/  IMAD.HI.U32 R6, R15, R6, RZ ;  /* 0x000000060f067227 */ /* 0x000fe200078e00ff */
[----:B------:R-:W-:Y:S02]  /*28d0*/  SEL R11, R12, R11, !P1 ;  /* 0x0000000b0c0b7207 */ /* 0x000fe40004800000 */
        /* <DEDUP_REMOVED lines=10> */
[----:B------:R-:W-:Y:S02]  /*2980*/  IMAD.X R8, RZ, RZ, R8, P0 ;  /* 0x000000ffff087224 */ /* 0x000fe400000e0608 */
[----:B------:R-:W-:-:S03]  /*2990*/  IMAD.WIDE.U32 R6, R15, R4, RZ ;  /* 0x000000040f067225 */ /* 0x000fc600078e00ff */
[----:B------:R-:W-:Y:S01]  /*29a0*/  IADD3.X R17, RZ, R8, RZ, P2, !PT ;  /* 0x00000008ff117210 */ /* 0x000fe200017fe4ff */
[----:B------:R-:W-:Y:S01]  /*29b0*/  IMAD R15, R15, R5, R7 ;  /* 0x000000050f0f7224 */ /* 0x000fe200078e0207 */
[----:B------:R-:W-:-:S03]  /*29c0*/  IADD3 R19, P2, -R6, R9, RZ ;  /* 0x0000000906137210 */ /* 0x000fc60007f5e1ff */
[-C--:B------:R-:W-:Y:S01]  /*29d0*/  IMAD R6, R17, R4.reuse, R15 ;  /* 0x0000000411067224 */ /* 0x080fe200078e020f */
[----:B------:R-:W-:-:S03]  /*29e0*/  ISETP.GE.U32.AND P0, PT, R19, R4, PT ;  /* 0x000000041300720c */ /* 0x000fc60003f06070 */
[----:B------:R-:W-:Y:S01]  /*29f0*/  IMAD.X R11, R11, 0x1, ~R6, P2 ;  /* 0x000000010b0b7824 */ /* 0x000fe200010e0e06 */
[----:B------:R-:W-:-:S04]  /*2a00*/  IADD3 R7, P2, R19, -R4, RZ ;  /* 0x8000000413077210 */ /* 0x000fc80007f5e0ff */
[CC--:B------:R-:W-:Y:S02]  /*2a10*/  ISETP.GE.U32.AND.EX P0, PT, R11.reuse, R5.reuse, PT, P0 ;  /* 0x000000050b00720c */ /* 0x0c0fe40003f06100 */
[----:B------:R-:W-:Y:S02]  /*2a20*/  IADD3.X R9, R11, ~R5, RZ, P2, !PT ;  /* 0x800000050b097210 */ /* 0x000fe400017fe4ff */
[----:B------:R-:W-:Y:S02]  /*2a30*/  SEL R7, R7, R19, P0 ;  /* 0x0000001307077207 */ /* 0x000fe40000000000 */
[----:B------:R-:W-:Y:S02]  /*2a40*/  SEL R9, R9, R11, P0 ;  /* 0x0000000b09097207 */ /* 0x000fe40000000000 */
[CC--:B------:R-:W-:Y:S02]  /*2a50*/  ISETP.GE.U32.AND P0, PT, R7.reuse, R4.reuse, PT ;  /* 0x000000040700720c */ /* 0x0c0fe40003f06070 */
[----:B------:R-:W-:-:S02]  /*2a60*/  IADD3 R18, P2, R7, -R4, RZ ;  /* 0x8000000407127210 */ /* 0x000fc40007f5e0ff */
[----:B------:R-:W-:-:S03]  /*2a70*/  ISETP.GE.U32.AND.EX P0, PT, R9, R5, PT, P0 ;  /* 0x000000050900720c */ /* 0x000fc60003f06100 */
[----:B------:R-:W-:Y:S01]  /*2a80*/  IMAD.X R19, R9, 0x1, ~R5, P2 ;  /* 0x0000000109137824 */ /* 0x000fe200010e0e05 */
[----:B------:R-:W-:-:S04]  /*2a90*/  SEL R18, R18, R7, P0 ;  /* 0x0000000712127207 */ /* 0x000fc80000000000 */
[----:B------:R-:W-:Y:S02]  /*2aa0*/  SEL R19, R19, R9, P0 ;  /* 0x0000000913137207 */ /* 0x000fe40000000000 */
[-C--:B------:R-:W-:Y:S02]  /*2ab0*/  IADD3 R5, P2, RZ, -R18.reuse, RZ ;  /* 0x80000012ff057210 */ /* 0x080fe40007f5e0ff */
[----:B------:R-:W-:Y:S02]  /*2ac0*/  ISETP.NE.U32.AND P0, PT, R10, RZ, PT ;  /* 0x000000ff0a00720c */ /* 0x000fe40003f05070 */
[-C--:B------:R-:W-:Y:S02]  /*2ad0*/  IADD3.X R4, RZ, ~R19.reuse, RZ, P2, !PT ;  /* 0x80000013ff047210 */ /* 0x080fe400017fe4ff */
[----:B------:R-:W-:Y:S02]  /*2ae0*/  SEL R18, R5, R18, !P1 ;  /* 0x0000001205127207 */ /* 0x000fe40004800000 */
[----:B------:R-:W-:Y:S01]  /*2af0*/  SEL R19, R4, R19, !P1 ;  /* 0x0000001304137207 */ /* 0x000fe20004800000 */
[----:B------:R-:W-:Y:S01]  /*2b00*/  IMAD.MOV.U32 R4, RZ, RZ, R0 ;  /* 0x000000ffff047224 */ /* 0x000fe200078e0000 */
[----:B------:R-:W-:-:S02]  /*2b10*/  MOV R5, 0x0 ;  /* 0x0000000000057802 */ /* 0x000fc40000000f00 */
[----:B------:R-:W-:-:S04]  /*2b20*/  ISETP.NE.AND.EX P0, PT, R3, RZ, PT, P0 ;  /* 0x000000ff0300720c */ /* 0x000fc80003f05300 */
[----:B------:R-:W-:Y:S02]  /*2b30*/  SEL R18, R18, 0xffffffff, P0 ;  /* 0xffffffff12127807 */ /* 0x000fe40000000000 */
[----:B------:R-:W-:Y:S01]  /*2b40*/  SEL R19, R19, 0xffffffff, P0 ;  /* 0xffffffff13137807 */ /* 0x000fe20000000000 */
[----:B------:R-:W-:Y:S06]  /*2b50*/  RET.REL.NODEC R4 `(_ZN2at6native45_GLOBAL__N__efdd3984_12_NLLLoss2d_cu_e9278b4636nll_loss2d_backward_no_reduce_kernelIN3c108BFloat16EEEvlNS_27GenericPackedTensorAccessorIlLm3ENS_16DefaultPtrTraitsElEENS5_IT_Lm3ES6_lEENS5_IS8_Lm4ES6_lEEPKS8_l) ;  /* 0xffffffd404287950 */ /* 0x000fec0003c3ffff */
.L_x_116:
        /* <DEDUP_REMOVED lines=10> */
.L_x_870:


//--------------------- .text._ZN2at6native45_GLOBAL__N__efdd3984_12_NLLLoss2d_cu_e9278b4636nll_loss2d_backward_no_reduce_kernelIN3c104HalfEEEvlNS_27GenericPackedTensorAccessorIlLm3ENS_16DefaultPtrTraitsElEENS5_IT_Lm3ES6_lEENS5_IS8_Lm4ES6_lEEPKS8_l --------------------------
	.section	.text._ZN2at6native45_GLOBAL__N__efdd3984_12_NLLLoss2d_cu_e9278b4636nll_loss2d_backward_no_reduce_kernelIN3c104HalfEEEvlNS_27GenericPackedTensorAccessorIlLm3ENS_16DefaultPtrTraitsElEENS5_IT_Lm3ES6_lEENS5_IS8_Lm4ES6_lEEPKS8_l,"ax",@progbits
	.align	128
.text._ZN2at6native45_GLOBAL__N__efdd3984_12_NLLLoss2d_cu_e9278b4636nll_loss2d_backward_no_reduce_kernelIN3c104HalfEEEvlNS_27GenericPackedTensorAccessorIlLm3ENS_16DefaultPtrTraitsElEENS5_IT_Lm3ES6_lEENS5_IS8_Lm4ES6_lEEPKS8_l:
        .type           _ZN2at6native45_GLOBAL__N__efdd3984_12_NLLLoss2d_cu_e9278b4636nll_loss2d_backward_no_reduce_kernelIN3c104HalfEEEvlNS_27GenericPackedTensorAccessorIlLm3ENS_16DefaultPtrTraitsElEENS5_IT_Lm3ES6_lEENS5_IS8_Lm4ES6_lEEPKS8_l,@function
        .size           _ZN2at6native45_GLOBAL__N__efdd3984_12_NLLLoss2d_cu_e9278b4636nll_loss2d_backward_no_reduce_kernelIN3c104HalfEEEvlNS_27GenericPackedTensorAccessorIlLm3ENS_16DefaultPtrTraitsElEENS5_IT_Lm3ES6_lEENS5_IS8_Lm4ES6_lEEPKS8_l,(.L_x_873 - _ZN2at6native45_GLOBAL__N__efdd3984_12_NLLLoss2d_cu_e9278b4636nll_loss2d_backward_no_reduce_kernelIN3c104HalfEEEvlNS_27GenericPackedTensorAccessorIlLm3ENS_16DefaultPtrTraitsElEENS5_IT_Lm3ES6_lEENS5_IS8_Lm4ES6_lEEPKS8_l)
        .other          _ZN2at6native45_GLOBAL__N__efdd3984_12_NLLLoss2d_cu_e9278b4636nll_loss2d_backward_no_reduce_kernelIN3c104HalfEEEvlNS_27GenericPackedTensorAccessorIlLm3ENS_16DefaultPtrTraitsElEENS5_IT_Lm3ES6_lEENS5_IS8_Lm4ES6_lEEPKS8_l,@"STO_CUDA_ENTRY STV_DEFAULT"
_ZN2at6native45_GLOBAL__N__efdd3984_12_NLLLoss2d_cu_e9278b4636nll_loss2d_backward_no_reduce_kernelIN3c104HalfEEEvlNS_27GenericPackedTensorAccessorIlLm3ENS_16DefaultPtrTraitsElEENS5_IT_Lm3ES6_lEENS5_IS8_Lm4ES6_lEEPKS8_l:
        /* <DEDUP_REMOVED lines=33> */
.L_x_135:
        /* <DEDUP_REMOVED lines=9> */
[----:B------:R-:W-:Y:S05]  /*02a0*/  CALL.REL.NOINC `($__internal_3_$__cuda_sm20_div_s64) ;  /* 0x0000001c00987944 */ /* 0x000fea0003c00000 */
        /* <DEDUP_REMOVED lines=10> */
.L_x_120:
        /* <DEDUP_REMOVED lines=22> */
.L_x_121:
[----:B------:R-:W-:Y:S05]  /*04b0*/  BSYNC B0 ;  /* 0x0000000000007941 */ /* 0x000fea0003800000 */
.L_x_119:
        /* <DEDUP_REMOVED lines=9> */
[----:B------:R-:W-:Y:S05]  /*0550*/  CALL.REL.NOINC `($__internal_4_$__cuda_sm20_rem_s64) ;  /* 0x00000020003c7944 */ /* 0x000fea0003c00000 */
[----:B------:R-:W-:Y:S01]  /*0560*/  IMAD.MOV.U32 R22, RZ, RZ, R18 ;  /* 0x000000ffff167224 */ /* 0x000fe200078e0012 */
[----:B------:R-:W-:Y:S01]  /*0570*/  MOV R23, R19 ;  /* 0x0000001300177202 */ /* 0x000fe20000000f00 */
[----:B------:R-:W-:Y:S06]  /*0580*/  BRA `(.L_x_124) ;  /* 0x0000000000487947 */ /* 0x000fec0003800000 */
.L_x_123:
        /* <DEDUP_REMOVED lines=18> */
.L_x_124:
[----:B------:R-:W-:Y:S05]  /*06b0*/  BSYNC B0 ;  /* 0x0000000000007941 */ /* 0x000fea0003800000 */
.L_x_122:
        /* <DEDUP_REMOVED lines=10> */
[----:B------:R-:W-:Y:S05]  /*0760*/  CALL.REL.NOINC `($__internal_3_$__cuda_sm20_div_s64) ;  /* 0x0000001800687944 */ /* 0x000fea0003c00000 */
[----:B------:R-:W-:Y:S01]  /*0770*/  MOV R10, R0 ;  /* 0x00000000000a7202 */ /* 0x000fe20000000f00 */
[----:B------:R-:W-:Y:S01]  /*0780*/  IMAD.MOV.U32 R11, RZ, RZ, R3 ;  /* 0x000000ffff0b7224 */ /* 0x000fe200078e0003 */
[----:B------:R-:W-:Y:S06]  /*0790*/  BRA `(.L_x_127) ;  /* 0x0000000000507947 */ /* 0x000fec0003800000 */
.L_x_126:
        /* <DEDUP_REMOVED lines=20> */
.L_x_127:
[----:B------:R-:W-:Y:S05]  /*08e0*/  BSYNC B0 ;  /* 0x0000000000007941 */ /* 0x000fea0003800000 */
.L_x_125:
        /* <DEDUP_REMOVED lines=10> */
[----:B------:R-:W-:Y:S05]  /*0990*/  BRA `(.L_x_130) ;  /* 0x0000000000487947 */ /* 0x000fea0003800000 */
.L_x_129:
        /* <DEDUP_REMOVED lines=18> */
.L_x_130:
[----:B------:R-:W-:Y:S05]  /*0ac0*/  BSYNC B0 ;  /* 0x0000000000007941 */ /* 0x000fea0003800000 */
.L_x_128:
        /* <DEDUP_REMOVED lines=48> */
.L_x_134:
[----:B------:R-:W-:Y:S05]  /*0dd0*/  BSYNC B6 ;  /* 0x0000000000067941 */ /* 0x000fea0003800000 */
.L_x_133:
[----:B------:R-:W-:Y:S01]  /*0de0*/  ULDC.64 UR4, c[0x0][0x270] ;  /* 0x00009c0000047ab9 */ /* 0x000fe20000000a00 */
[----:B------:R-:W-:Y:S01]  /*0df0*/  ULDC.64 UR6, c[0x0][0x2d0] ;  /* 0x0000b40000067ab9 */ /* 0x000fe20000000a00 */
        /* <DEDUP_REMOVED lines=13> */
[----:B------:R-:W-:Y:S01]  /*0ed0*/  ULDC.64 UR4, c[0x0][0x250] ;  /* 0x0000940000047ab9 */ /* 0x000fe20000000a00 */
[----:B------:R-:W-:Y:S02]  /*0ee0*/  LEA R4, P0, R16, UR6, 0x1 ;  /* 0x0000000610047c11 */ /* 0x000fe4000f8008ff */
[----:B------:R-:W-:Y:S01]  /*0ef0*/  IMAD.IADD R3, R7, 0x1, R3 ;  /* 0x0000000107037824 */ /* 0x000fe200078e0203 */
[----:B------:R-:W-:Y:S02]  /*0f00*/  LEA R8, P1, R6, UR4, 0x1 ;  /* 0x0000000406087c11 */ /* 0x000fe4000f8208ff */
[----:B------:R-:W-:Y:S02]  /*0f10*/  LEA.HI.X R5, R16, UR7, R17, 0x1, P0 ;  /* 0x0000000710057c11 */ /* 0x000fe400080f0c11 */
[----:B------:R-:W-:Y:S01]  /*0f20*/  LEA.HI.X R9, R6, UR5, R3, 0x1, P1 ;  /* 0x0000000506097c11 */ /* 0x000fe200088f0c03 */
[----:B------:R-:W-:-:S02]  /*0f30*/  ULDC.64 UR4, c[0x0][0x2b0] ;  /* 0x0000ac0000047ab9 */ /* 0x000fc40000000a00 */
[----:B------:R0:W2:Y:S04]  /*0f40*/  LDG.E.U16 R0, desc[UR36][R4.64] ;  /* 0x0000002404007981 */ /* 0x0000a8000c1e1500 */
        /* <DEDUP_REMOVED lines=14> */
[----:B------:R-:W-:-:S04]  /*1030*/  ULDC.64 UR4, c[0x0][0x2b8] ;  /* 0x0000ae0000047ab9 */ /* 0x000fc80000000a00 */
[----:B------:R-:W-:Y:S01]  /*1040*/  IADD3 R19, R19, R5, RZ ;  /* 0x0000000513137210 */ /* 0x000fe20007ffe0ff */
[----:B------:R-:W-:-:S04]  /*1050*/  IMAD R5, R17, UR4, RZ ;  /* 0x0000000411057c24 */ /* 0x000fc8000f8e02ff */
[C---:B------:R-:W-:Y:S02]  /*1060*/  IMAD R5, R16.reuse, UR5, R5 ;  /* 0x0000000510057c24 */ /* 0x040fe4000f8e0205 */
[----:B------:R-:W-:Y:S01]  /*1070*/  IMAD.WIDE.U32 R16, R16, UR4, R18 ;  /* 0x0000000410107c25 */ /* 0x000fe2000f8e0012 */
[----:B------:R-:W-:Y:S02]  /*1080*/  ULDC.64 UR4, c[0x0][0x288] ;  /* 0x0000a20000047ab9 */ /* 0x000fe40000000a00 */
[----:B------:R-:W-:Y:S01]  /*1090*/  LEA R4, P0, R16, UR4, 0x1 ;  /* 0x0000000410047c11 */ /* 0x000fe2000f8008ff */
[----:B--2---:R-:W-:Y:S02]  /*10a0*/  HADD2.F32 R0, -RZ, -R0.H0_H0 ;  /* 0xa0000000ff007230 */ /* 0x004fe40000004100 */
[----:B---3--:R-:W-:-:S05]  /*10b0*/  HADD2.F32 R3, -RZ, R3.H0_H0 ;  /* 0x20000003ff037230 */ /* 0x008fca0000004100 */
[----:B------:R-:W-:Y:S01]  /*10c0*/  FMUL.FTZ R0, R0, R3 ;  /* 0x0000000300007220 */ /* 0x000fe20000410000 */
[----:B------:R-:W-:-:S04]  /*10d0*/  IMAD.IADD R3, R17, 0x1, R5 ;  /* 0x0000000111037824 */ /* 0x000fc800078e0205 */
[----:B------:R-:W-:Y:S02]  /*10e0*/  F2FP.F16.F32.PACK_AB R0, RZ, R0 ;  /* 0x00000000ff00723e */ /* 0x000fe400000000ff */
[----:B------:R-:W-:-:S05]  /*10f0*/  LEA.HI.X R5, R16, UR5, R3, 0x1, P0 ;  /* 0x0000000510057c11 */ /* 0x000fca00080f0c03 */
[----:B------:R0:W-:Y:S02]  /*1100*/  STG.E.U16 desc[UR36][R4.64], R0 ;  /* 0x0000000004007986 */ /* 0x0001e4000c101524 */
.L_x_132:
[----:B------:R-:W-:Y:S05]  /*1110*/  BSYNC B7 ;  /* 0x0000000000077941 */ /* 0x000fea0003800000 */
.L_x_131:
[----:B------:R-:W-:Y:S02]  /*1120*/  ULDC UR4, c[0x0][0xc] ;  /* 0x0000030000047ab9 */ /* 0x000fe40000000800 */
[----:B------:R-:W-:-:S05]  /*1130*/  IMAD R3, R24, UR4, RZ ;  /* 0x0000000418037c24 */ /* 0x000fca000f8e02ff */
[----:B------:R-:W-:-:S04]  /*1140*/  IADD3 R2, P0, R3, R2, RZ ;  /* 0x0000000203027210 */ /* 0x000fc80007f1e0ff */
[----:B------:R-:W-:Y:S02]  /*1150*/  IADD3.X R25, RZ, R25, RZ, P0, !PT ;  /* 0x00000019ff197210 */ /* 0x000fe400007fe4ff */
[----:B------:R-:W-:-:S04]  /*1160*/  ISETP.GE.U32.AND P0, PT, R2, UR44, PT ;  /* 0x0000002c02007c0c */ /* 0x000fc8000bf06070 */
[----:B------:R-:W-:-:S13]  /*1170*/  ISETP.GE.AND.EX P0, PT, R25, UR45, PT, P0 ;  /* 0x0000002d19007c0c */ /* 0x000fda000bf06300 */
[----:B------:R-:W-:Y:S05]  /*1180*/  @!P0 BRA `(.L_x_135) ;  /* 0xfffffff000208947 */ /* 0x000fea000383ffff */
[----:B------:R-:W-:Y:S05]  /*1190*/  BSYNC B8 ;  /* 0x0000000000087941 */ /* 0x000fea0003800000 */
.L_x_118:
[----:B------:R-:W-:Y:S05]  /*11a0*/  EXIT ;  /* 0x000000000000794d */ /* 0x000fea0003800000 */
.L_x_117:
[----:B------:R-:W-:Y:S01]  /*11b0*/  BSSY B8, `(.L_x_136) ;  /* 0x00000f4000087945 */ /* 0x000fe20003800000 */
.L_x_153:
        /* <DEDUP_REMOVED lines=11> */
[--C-:B------:R-:W-:Y:S01]  /*1270*/  IMAD.MOV.U32 R11, RZ, RZ, R3.reuse ;  /* 0x000000ffff0b7224 */ /* 0x100fe200078e0003 */
        /* <DEDUP_REMOVED lines=8> */
.L_x_138:
[----:B------:R-:W0:Y:S01]  /*1300*/  I2F.U32.RP R6, UR49 ;  /* 0x0000003100067d06 */ /* 0x000e220008209000 */
[----:B------:R-:W-:Y:S01]  /*1310*/  ISETP.NE.U32.AND P2, PT, RZ, UR49, PT ;  /* 0x00000031ff007c0c */ /* 0x000fe2000bf45070 */
[----:B------:R-:W-:Y:S01]  /*1320*/  IMAD.MOV.U32 R11, RZ, RZ, RZ ;  /* 0x000000ffff0b7224 */ /* 0x000fe200078e00ff */
        /* <DEDUP_REMOVED lines=12> */
[----:B------:R-:W-:Y:S01]  /*13f0*/  @P0 IADD3 R0, R0, -UR49, RZ ;  /* 0x8000003100000c10 */ /* 0x000fe2000fffe0ff */
[----:B------:R-:W-:-:S03]  /*1400*/  @P0 VIADD R10, R10, 0x1 ;  /* 0x000000010a0a0836 */ /* 0x000fc60000000000 */
[----:B------:R-:W-:-:S13]  /*1410*/  ISETP.GE.U32.AND P1, PT, R0, UR49, PT ;  /* 0x0000003100007c0c */ /* 0x000fda000bf26070 */
[----:B------:R-:W-:Y:S02]  /*1420*/  @P1 IADD3 R10, R10, 0x1, RZ ;  /* 0x000000010a0a1810 */ /* 0x000fe40007ffe0ff */
[----:B------:R-:W-:-:S05]  /*1430*/  @!P2 LOP3.LUT R10, RZ, UR49, RZ, 0x33, !PT ;  /* 0x00000031ff0aac12 */ /* 0x000fca000f8e33ff */
[----:B------:R-:W-:-:S04]  /*1440*/  IMAD.MOV R3, RZ, RZ, -R10 ;  /* 0x000000ffff037224 */ /* 0x000fc800078e0a0a */
[----:B------:R-:W-:-:S07]  /*1450*/  IMAD R28, R3, UR49, R2 ;  /* 0x00000031031c7c24 */ /* 0x000fce000f8e0202 */
.L_x_139:
[----:B------:R-:W-:Y:S05]  /*1460*/  BSYNC B0 ;  /* 0x0000000000007941 */ /* 0x000fea0003800000 */
.L_x_137:
[----:B------:R-:W-:Y:S01]  /*1470*/  LOP3.LUT R0, R11, UR51, RZ, 0xfc, !PT ;  /* 0x000000330b007c12 */ /* 0x000fe2000f8efcff */
[----:B------:R-:W-:Y:S03]  /*1480*/  BSSY B0, `(.L_x_140) ;  /* 0x000001e000007945 */ /* 0x000fe60003800000 */
[----:B------:R-:W-:-:S13]  /*1490*/  ISETP.NE.U32.AND P0, PT, R0, RZ, PT ;  /* 0x000000ff0000720c */ /* 0x000fda0003f05070 */
[----:B------:R-:W-:Y:S05]  /*14a0*/  @!P0 BRA `(.L_x_141) ;  /* 0x0000000000248947 */ /* 0x000fea0003800000 */
[----:B------:R-:W-:Y:S01]  /*14b0*/  ULDC.64 UR4, c[0x0][0x228] ;  /* 0x00008a0000047ab9 */ /* 0x000fe20000000a00 */
[----:B------:R-:W-:Y:S01]  /*14c0*/  MOV R12, R10 ;  /* 0x0000000a000c7202 */ /* 0x000fe20000000f00 */
[----:B------:R-:W-:Y:S01]  /*14d0*/  IMAD.U32 R10, RZ, RZ, UR4 ;  /* 0x00000004ff0a7e24 */ /* 0x000fe2000f8e00ff */
[----:B------:R-:W-:Y:S02]  /*14e0*/  MOV R3, UR5 ;  /* 0x0000000500037c02 */ /* 0x000fe40008000f00 */
[----:B------:R-:W-:-:S07]  /*14f0*/  MOV R0, 0x1510 ;  /* 0x0000151000007802 */ /* 0x000fce0000000f00 */
[----:B------:R-:W-:Y:S05]  /*1500*/  CALL.REL.NOINC `($__internal_4_$__cuda_sm20_rem_s64) ;  /* 0x0000001000507944 */ /* 0x000fea0003c00000 */
[----:B------:R-:W-:Y:S01]  /*1510*/  IMAD.MOV.U32 R22, RZ, RZ, R18 ;  /* 0x000000ffff167224 */ /* 0x000fe200078e0012 */
[----:B------:R-:W-:Y:S01]  /*1520*/  MOV R23, R19 ;  /* 0x0000001300177202 */ /* 0x000fe20000000f00 */
[----:B------:R-:W-:Y:S06]  /*1530*/  BRA `(.L_x_142) ;  /* 0x0000000000487947 */ /* 0x000fec0003800000 */
.L_x_141:
[----:B------:R-:W0:Y:S01]  /*1540*/  I2F.U32.RP R6, UR53 ;  /* 0x0000003500067d06 */ /* 0x000e220008209000 */
[----:B------:R-:W-:Y:S01]  /*1550*/  ISETP.NE.U32.AND P1, PT, RZ, UR53, PT ;  /* 0x00000035ff007c0c */ /* 0x000fe2000bf25070 */
[----:B------:R-:W-:-:S06]  /*1560*/  IMAD.MOV.U32 R23, RZ, RZ, RZ ;  /* 0x000000ffff177224 */ /* 0x000fcc00078e00ff */
        /* <DEDUP_REMOVED lines=11> */
[----:B------:R-:W-:-:S05]  /*1620*/  @P0 VIADD R22, R22, -UR53 ;  /* 0x8000003516160c36 */ /* 0x000fca0008000000 */
[----:B------:R-:W-:-:S13]  /*1630*/  ISETP.GE.U32.AND P0, PT, R22, UR53, PT ;  /* 0x0000003516007c0c */ /* 0x000fda000bf06070 */
[----:B------:R-:W-:Y:S02]  /*1640*/  @P0 IADD3 R22, R22, -UR53, RZ ;  /* 0x8000003516160c10 */ /* 0x000fe4000fffe0ff */
[----:B------:R-:W-:-:S07]  /*1650*/  @!P1 LOP3.LUT R22, RZ, UR53, RZ, 0x33, !PT ;  /* 0x00000035ff169c12 */ /* 0x000fce000f8e33ff */
.L_x_142:
[----:B------:R-:W-:Y:S05]  /*1660*/  BSYNC B0 ;  /* 0x0000000000007941 */ /* 0x000fea0003800000 */
.L_x_140:
[----:B------:R-:W0:Y:S01]  /*1670*/  LDC.64 R4, c[0x0][0x228] ;  /* 0x00008a00ff047b82 */ /* 0x000e220000000a00 */
[----:B------:R-:W-:Y:S01]  /*1680*/  BSSY B0, `(.L_x_143) ;  /* 0x0000021000007945 */ /* 0x000fe20003800000 */
[C---:B0-----:R-:W-:Y:S02]  /*1690*/  IMAD R0, R4.reuse, UR41, RZ ;  /* 0x0000002904007c24 */ /* 0x041fe4000f8e02ff */
[----:B------:R-:W-:-:S04]  /*16a0*/  IMAD.WIDE.U32 R10, R4, UR40, RZ ;  /* 0x00000028040a7c25 */ /* 0x000fc8000f8e00ff */
[----:B------:R-:W-:-:S05]  /*16b0*/  IMAD R5, R5, UR40, R0 ;  /* 0x0000002805057c24 */ /* 0x000fca000f8e0200 */
[----:B------:R-:W-:-:S04]  /*16c0*/  IADD3 R0, R11, R5, RZ ;  /* 0x000000050b007210 */ /* 0x000fc80007ffe0ff */
[----:B------:R-:W-:-:S04]  /*16d0*/  LOP3.LUT R3, R13, R0, RZ, 0xfc, !PT ;  /* 0x000000000d037212 */ /* 0x000fc800078efcff */
[----:B------:R-:W-:-:S13]  /*16e0*/  ISETP.NE.U32.AND P0, PT, R3, RZ, PT ;  /* 0x000000ff0300720c */ /* 0x000fda0003f05070 */
[----:B------:R-:W-:Y:S05]  /*16f0*/  @!P0 BRA `(.L_x_144) ;  /* 0x0000000000148947 */ /* 0x000fea0003800000 */
[----:B------:R-:W-:-:S07]  /*1700*/  MOV R12, 0x1720 ;  /* 0x00001720000c7802 */ /* 0x000fce0000000f00 */
[----:B------:R-:W-:Y:S05]  /*1710*/  CALL.REL.NOINC `($__internal_3_$__cuda_sm20_div_s64) ;  /* 0x00000008007c7944 */ /* 0x000fea0003c00000 */
[----:B------:R-:W-:Y:S01]  /*1720*/  IMAD.MOV.U32 R10, RZ, RZ, R0 ;  /* 0x000000ffff0a7224 */ /* 0x000fe200078e0000 */
[----:B------:R-:W-:Y:S01]  /*1730*/  MOV R11, R3 ;  /* 0x00000003000b7202 */ /* 0x000fe20000000f00 */
[----:B------:R-:W-:Y:S06]  /*1740*/  BRA `(.L_x_145) ;  /* 0x0000000000507947 */ /* 0x000fec0003800000 */
.L_x_144:
[----:B------:R-:W0:Y:S01]  /*1750*/  I2F.U32.RP R6, R10 ;  /* 0x0000000a00067306 */ /* 0x000e220000209000 */
[----:B------:R-:W-:Y:S01]  /*1760*/  ISETP.NE.U32.AND P2, PT, R10, RZ, PT ;  /* 0x000000ff0a00720c */ /* 0x000fe20003f45070 */
[----:B------:R-:W-:-:S06]  /*1770*/  IMAD.MOV.U32 R11, RZ, RZ, RZ ;  /* 0x000000ffff0b7224 */ /* 0x000fcc00078e00ff */
[----:B0-----:R-:W0:Y:S02]  /*1780*/  MUFU.RCP R6, R6 ;  /* 0x0000000600067308 */ /* 0x001e240000001000 */
[----:B0-----:R-:W-:-:S06]  /*1790*/  VIADD R4, R6, 0xffffffe ;  /* 0x0ffffffe06047836 */ /* 0x001fcc0000000000 */
[----:B------:R0:W1:Y:S02]  /*17a0*/  F2I.FTZ.U32.TRUNC.NTZ R5, R4 ;  /* 0x0000000400057305 */ /* 0x000064000021f000 */
[----:B0-----:R-:W-:Y:S01]  /*17b0*/  IMAD.MOV.U32 R4, RZ, RZ, RZ ;  /* 0x000000ffff047224 */ /* 0x001fe200078e00ff */
[----:B-1----:R-:W-:-:S05]  /*17c0*/  IADD3 R3, RZ, -R5, RZ ;  /* 0x80000005ff037210 */ /* 0x002fca0007ffe0ff */
[----:B------:R-:W-:-:S04]  /*17d0*/  IMAD R3, R3, R10, RZ ;  /* 0x0000000a03037224 */ /* 0x000fc800078e02ff */
[----:B------:R-:W-:-:S06]  /*17e0*/  IMAD.HI.U32 R3, R5, R3, R4 ;  /* 0x0000000305037227 */ /* 0x000fcc00078e0004 */
[----:B------:R-:W-:-:S05]  /*17f0*/  IMAD.HI.U32 R0, R3, R2, RZ ;  /* 0x0000000203007227 */ /* 0x000fca00078e00ff */
[----:B------:R-:W-:-:S05]  /*1800*/  IADD3 R3, -R0, RZ, RZ ;  /* 0x000000ff00037210 */ /* 0x000fca0007ffe1ff */
[----:B------:R-:W-:-:S05]  /*1810*/  IMAD R3, R10, R3, R2 ;  /* 0x000000030a037224 */ /* 0x000fca00078e0202 */
[----:B------:R-:W-:-:S13]  /*1820*/  ISETP.GE.U32.AND P0, PT, R3, R10, PT ;  /* 0x0000000a0300720c */ /* 0x000fda0003f06070 */
[----:B------:R-:W-:Y:S01]  /*1830*/  @P0 IMAD.IADD R3, R3, 0x1, -R10 ;  /* 0x0000000103030824 */ /* 0x000fe200078e0a0a */
[----:B------:R-:W-:-:S04]  /*1840*/  @P0 IADD3 R0, R0, 0x1, RZ ;  /* 0x0000000100000810 */ /* 0x000fc80007ffe0ff */
[----:B------:R-:W-:-:S13]  /*1850*/  ISETP.GE.U32.AND P1, PT, R3, R10, PT ;  /* 0x0000000a0300720c */ /* 0x000fda0003f26070 */
[----:B------:R-:W-:Y:S01]  /*1860*/  @P1 VIADD R0, R0, 0x1 ;  /* 0x0000000100001836 */ /* 0x000fe20000000000 */
[----:B------:R-:W-:-:S04]  /*1870*/  @!P2 LOP3.LUT R0, RZ, R10, RZ, 0x33, !PT ;  /* 0x0000000aff00a212 */ /* 0x000fc800078e33ff */
[----:B------:R-:W-:-:S07]  /*1880*/  MOV R10, R0 ;  /* 0x00000000000a7202 */ /* 0x000fce0000000f00 */
.L_x_145:
[----:B------:R-:W-:Y:S05]  /*1890*/  BSYNC B0 ;  /* 0x0000000000007941 */ /* 0x000fea0003800000 */
.L_x_143:
        /* <DEDUP_REMOVED lines=10> */
[----:B------:R-:W-:Y:S05]  /*1940*/  BRA `(.L_x_148) ;  /* 0x0000000000487947 */ /* 0x000fea0003800000 */
.L_x_147:
        /* <DEDUP_REMOVED lines=18> */
.L_x_148:
[----:B------:R-:W-:Y:S05]  /*1a70*/  BSYNC B0 ;  /* 0x0000000000007941 */ /* 0x000fea0003800000 */
.L_x_146:
[----:B------:R-:W-:Y:S02]  /*1a80*/  ULDC.64 UR4, c[0x0][0x238] ;  /* 0x00008e0000047ab9 */ /* 0x000fe40000000a00 */
        /* <DEDUP_REMOVED lines=13> */
[----:B------:R-:W-:-:S04]  /*1b60*/  ULDC.64 UR4, c[0x0][0x218] ;  /* 0x0000860000047ab9 */ /* 0x000fc80000000a00 */
[----:B------:R-:W-:Y:S02]  /*1b70*/  IADD3 R3, R5, R3, RZ ;  /* 0x0000000305037210 */ /* 0x000fe40007ffe0ff */
        /* <DEDUP_REMOVED lines=23> */
[----:B------:R-:W-:Y:S01]  /*1cf0*/  HFMA2.MMA R12, -RZ, RZ, 0, 5.9604644775390625e-08 ;  /* 0x00000001ff0c7435 */ /* 0x000fe200000001ff */
[----:B------:R-:W-:Y:S01]  /*1d00*/  IMAD.U32 R6, RZ, RZ, UR4 ;  /* 0x00000004ff067e24 */ /* 0x000fe2000f8e00ff */
[----:B------:R-:W-:Y:S01]  /*1d10*/  MOV R7, UR5 ;  /* 0x0000000500077c02 */ /* 0x000fe20008000f00 */
[----:B------:R-:W-:Y:S01]  /*1d20*/  IMAD.U32 R10, RZ, RZ, UR6 ;  /* 0x00000006ff0a7e24 */ /* 0x000fe2000f8e00ff */
[----:B------:R-:W-:Y:S01]  /*1d30*/  MOV R11, UR7 ;  /* 0x00000007000b7c02 */ /* 0x000fe20008000f00 */
[----:B------:R-:W-:-:S02]  /*1d40*/  IMAD.MOV.U32 R8, RZ, RZ, 0xa0 ;  /* 0x000000a0ff087424 */ /* 0x000fc400078e00ff */
[----:B------:R-:W-:-:S07]  /*1d50*/  IMAD.MOV.U32 R13, RZ, RZ, RZ ;  /* 0x000000ffff0d7224 */ /* 0x000fce00078e00ff */
[----:B------:R-:W-:-:S07]  /*1d60*/  LEPC R20, `(.L_x_152) ;  /* 0x000000001014794e */ /* 0x000fce0000000000 */
[----:B0-----:R-:W-:Y:S05]  /*1d70*/  CALL.ABS.NOINC R14 ;  /* 0x000000000e007343 */ /* 0x001fea0003c00000 */
.L_x_152:
[----:B------:R-:W-:Y:S05]  /*1d80*/  BSYNC B6 ;  /* 0x0000000000067941 */ /* 0x000fea0003800000 */
.L_x_151:
        /* <DEDUP_REMOVED lines=42> */
[----:B--2---:R-:W-:-:S05]  /*2030*/  HADD2.F32 R0, -RZ, R0.H0_H0 ;  /* 0x20000000ff007230 */ /* 0x004fca0000004100 */
[----:B------:R-:W-:-:S05]  /*2040*/  FADD.FTZ R0, -R0, -RZ ;  /* 0x800000ff00007221 */ /* 0x000fca0000010100 */
[----:B------:R-:W-:-:S05]  /*2050*/  F2FP.F16.F32.PACK_AB R0, RZ, R0 ;  /* 0x00000000ff00723e */ /* 0x000fca00000000ff */
[----:B------:R0:W-:Y:S02]  /*2060*/  STG.E.U16 desc[UR36][R4.64], R0 ;  /* 0x0000000004007986 */ /* 0x0001e4000c101524 */
.L_x_150:
[----:B------:R-:W-:Y:S05]  /*2070*/  BSYNC B7 ;  /* 0x0000000000077941 */ /* 0x000fea0003800000 */
.L_x_149:
        /* <DEDUP_REMOVED lines=8> */
.L_x_136:
[----:B------:R-:W-:Y:S05]  /*2100*/  EXIT ;  /* 0x000000000000794d */ /* 0x000fea0003800000 */
        .weak           $__internal_3_$__cuda_sm20_div_s64
        .type           $__internal_3_$__cuda_sm20_div_s64,@function
        .size           $__internal_3_$__cuda_sm20_div_s64,($__internal_4_$__cuda_sm20_rem_s64 - $__internal_3_$__cuda_sm20_div_s64)
$__internal_3_$__cuda_sm20_div_s64:
        /* <DEDUP_REMOVED lines=39> */
[----:B------:R-:W-:Y:S01]  /*2380*/  IMAD.X R11, R4, 0x1, R11, P0 ;  /* 0x00000001040b7824 */ /* 0x000fe200000e060b */
[----:B------:R-:W-:-:S03]  /*2390*/  MOV R5, RZ ;  /* 0x000000ff00057202 */ /* 0x000fc60000000f00 */
[----:B------:R-:W-:Y:S01]  /*23a0*/  IMAD.HI.U32 R4, R8, R3, RZ ;  /* 0x0000000308047227 */ /* 0x000fe200078e00ff */
[----:B------:R-:W-:-:S03]  /*23b0*/  IADD3.X R14, RZ, RZ, R11, P2, P1 ;  /* 0x000000ffff0e7210 */ /* 0x000fc600017e240b */
        /* <DEDUP_REMOVED lines=40> */
[----:B------:R-:W-:Y:S06]  /*2640*/  RET.REL.NODEC R4 `(_ZN2at6native45_GLOBAL__N__efdd3984_12_NLLLoss2d_cu_e9278b4636nll_loss2d_backward_no_reduce_kernelIN3c104HalfEEEvlNS_27GenericPackedTensorAccessorIlLm3ENS_16DefaultPtrTraitsElEENS5_IT_Lm3ES6_lEENS5_IS8_Lm4ES6_lEEPKS8_l) ;  /* 0xffffffd8046c7950 */ /* 0x000fec0003c3ffff */
        .weak           $__internal_4_$__cuda_sm20_rem_s64
        .type           $__internal_4_$__cuda_sm20_rem_s64,@function
        .size           $__internal_4_$__cuda_sm20_rem_s64,(.L_x_873 - $__internal_4_$__cuda_sm20_rem_s64)
$__internal_4_$__cuda_sm20_rem_s64:
        /* <DEDUP_REMOVED lines=77> */
[----:B------:R-:W-:Y:S06]  /*2b20*/  RET.REL.NODEC R4 `(_ZN2at6native45_GLOBAL__N__efdd3984_12_NLLLoss2d_cu_e9278b4636nll_loss2d_backward_no_reduce_kernelIN3c104HalfEEEvlNS_27GenericPackedTensorAccessorIlLm3ENS_16DefaultPtrTraitsElEENS5_IT_Lm3ES6_lEENS5_IS8_Lm4ES6_lEEPKS8_l) ;  /* 0xffffffd404347950 */ /* 0x000fec0003c3ffff */
.L_x_154:
        /* <DEDUP_REMOVED lines=13> */
.L_x_873:


//--------------------- .text._ZN2at6native45_GLOBAL__N__efdd3984_12_NLLLoss2d_cu_e9278b4636nll_loss2d_backward_no_reduce_kernelIfEEvlNS_27GenericPackedTensorAccessorIlLm3ENS_16DefaultPtrTraitsElEENS3_IT_Lm3ES4_lEENS3_IS6_Lm4ES4_lEEPKS6_l --------------------------
	.section	.text._ZN2at6native45_GLOBAL__N__efdd3984_12_NLLLoss2d_cu_e9278b4636nll_loss2d_backward_no_reduce_kernelIfEEvlNS_27GenericPackedTensorAccessorIlLm3ENS_16DefaultPtrTraitsElEENS3_IT_Lm3ES4_lEENS3_IS6_Lm4ES4_lEEPKS6_l,"ax",@progbits
	.align	128
.text._ZN2at6native45_GLOBAL__N__efdd3984_12_NLLLoss2d_cu_e9278b4636nll_loss2d_backward_no_reduce_kernelIfEEvlNS_27GenericPackedTensorAccessorIlLm3ENS_16DefaultPtrTraitsElEENS3_IT_Lm3ES4_lEENS3_IS6_Lm4ES4_lEEPKS6_l:
        .type           _ZN2at6native45_GLOBAL__N__efdd3984_12_NLLLoss2d_cu_e9278b4636nll_loss2d_backward_no_reduce_kernelIfEEvlNS_27GenericPackedTensorAccessorIlLm3ENS_16DefaultPtrTraitsElEENS3_IT_Lm3ES4_lEENS3_IS6_Lm4ES4_lEEPKS6_l,@function
        .size           _ZN2at6native45_GLOBAL__N__efdd3984_12_NLLLoss2d_cu_e9278b4636nll_loss2d_backward_no_reduce_kernelIfEEvlNS_27GenericPackedTensorAccessorIlLm3ENS_16DefaultPtrTraitsElEENS3_IT_Lm3ES4_lEENS3_IS6_Lm4ES4_lEEPKS6_l,(.L_x_876 - _ZN2at6native45_GLOBAL__N__efdd3984_12_NLLLoss2d_cu_e9278b4636nll_loss2d_backward_no_reduce_kernelIfEEvlNS_27GenericPackedTensorAccessorIlLm3ENS_16DefaultPtrTraitsElEENS3_IT_Lm3ES4_lEENS3_IS6_Lm4ES4_lEEPKS6_l)
        .other          _ZN2at6native45_GLOBAL__N__efdd3984_12_NLLLoss2d_cu_e9278b4636nll_loss2d_backward_no_reduce_kernelIfEEvlNS_27GenericPackedTensorAccessorIlLm3ENS_16DefaultPtrTraitsElEENS3_IT_Lm3ES4_lEENS3_IS6_Lm4ES4_lEEPKS6_l,@"STO_CUDA_ENTRY STV_DEFAULT"
_ZN2at6native45_GLOBAL__N__efdd3984_12_NLLLoss2d_cu_e9278b4636nll_loss2d_backward_no_reduce_kernelIfEEvlNS_27GenericPackedTensorAccessorIlLm3ENS_16DefaultPtrTraitsElEENS3_IT_Lm3ES4_lEENS3_IS6_Lm4ES4_lEEPKS6_l:
        /* <DEDUP_REMOVED lines=33> */
.L_x_173:
[----:B------:R-:W-:Y:S01]  /*0210*/  SHF.R.S32.HI R13, RZ, 0x1f, R2 ;  /* 0x0000001fff0d7819 */ /* 0x000fe20000011402 */
[----:B------:R-:W-:Y:S03]  /*0220*/  BSSY B0, `(.L_x_157) ;  /* 0x0000029000007945 */ /* 0x000fe60003800000 */
[----:B------:R-:W-:-:S04]  /*0230*/  LOP3.LUT R0, R13, UR46, RZ, 0xfc, !PT ;  /* 0x0000002e0d007c12 */ /* 0x000fc8000f8efcff */
[----:B------:R-:W-:-:S13]  /*0240*/  ISETP.NE.U32.AND P0, PT, R0, RZ, PT ;  /* 0x000000ff0000720c */ /* 0x000fda0003f05070 */
[----:B------:R-:W-:Y:S05]  /*0250*/  @!P0 BRA `(.L_x_158) ;  /* 0x00000000003c8947 */ /* 0x000fea0003800000 */
[----:B------:R-:W-:Y:S01]  /*0260*/  ULDC.64 UR4, c[0x0][0x220] ;  /* 0x0000880000047ab9 */ /* 0x000fe20000000a00 */
[----:B------:R-:W-:Y:S01]  /*0270*/  MOV R12, 0x2b0 ;  /* 0x000002b0000c7802 */ /* 0x000fe20000000f00 */
[----:B------:R-:W-:Y:S01]  /*0280*/  IMAD.U32 R0, RZ, RZ, UR5 ;  /* 0x00000005ff007e24 */ /* 0x000fe2000f8e00ff */
[----:B------:R-:W-:-:S07]  /*0290*/  MOV R10, UR4 ;  /* 0x00000004000a7c02 */ /* 0x000fce0008000f00 */
[----:B------:R-:W-:Y:S05]  /*02a0*/  CALL.REL.NOINC `($__internal_5_$__cuda_sm20_div_s64) ;  /* 0x0000001c00847944 */ /* 0x000fea0003c00000 */
        /* <DEDUP_REMOVED lines=10> */
.L_x_158:
        /* <DEDUP_REMOVED lines=22> */
.L_x_159:
[----:B------:R-:W-:Y:S05]  /*04b0*/  BSYNC B0 ;  /* 0x0000000000007941 */ /* 0x000fea0003800000 */
.L_x_157:
        /* <DEDUP_REMOVED lines=9> */
[----:B------:R-:W-:Y:S05]  /*0550*/  CALL.REL.NOINC `($__internal_6_$__cuda_sm20_rem_s64) ;  /* 0x0000002000287944 */ /* 0x000fea0003c00000 */
[----:B------:R-:W-:Y:S01]  /*0560*/  IMAD.MOV.U32 R22, RZ, RZ, R18 ;  /* 0x000000ffff167224 */ /* 0x000fe200078e0012 */
[----:B------:R-:W-:Y:S01]  /*0570*/  MOV R23, R19 ;  /* 0x0000001300177202 */ /* 0x000fe20000000f00 */
[----:B------:R-:W-:Y:S06]  /*0580*/  BRA `(.L_x_162) ;  /* 0x0000000000487947 */ /* 0x000fec0003800000 */
.L_x_161:
        /* <DEDUP_REMOVED lines=18> */
.L_x_162:
[----:B------:R-:W-:Y:S05]  /*06b0*/  BSYNC B0 ;  /* 0x0000000000007941 */ /* 0x000fea0003800000 */
.L_x_160:
        /* <DEDUP_REMOVED lines=10> */
[----:B------:R-:W-:Y:S05]  /*0760*/  CALL.REL.NOINC `($__internal_5_$__cuda_sm20_div_s64) ;  /* 0x0000001800547944 */ /* 0x000fea0003c00000 */
[----:B------:R-:W-:Y:S01]  /*0770*/  MOV R10, R0 ;  /* 0x00000000000a7202 */ /* 0x000fe20000000f00 */
[----:B------:R-:W-:Y:S01]  /*0780*/  IMAD.MOV.U32 R11, RZ, RZ, R3 ;  /* 0x000000ffff0b7224 */ /* 0x000fe200078e0003 */
[----:B------:R-:W-:Y:S06]  /*0790*/  BRA `(.L_x_165) ;  /* 0x0000000000507947 */ /* 0x000fec0003800000 */
.L_x_164:
        /* <DEDUP_REMOVED lines=20> */
.L_x_165:
[----:B------:R-:W-:Y:S05]  /*08e0*/  BSYNC B0 ;  /* 0x0000000000007941 */ /* 0x000fea0003800000 */
.L_x_163:
        /* <DEDUP_REMOVED lines=10> */
[----:B------:R-:W-:Y:S05]  /*0990*/  BRA `(.L_x_168) ;  /* 0x0000000000487947 */ /* 0x000fea0003800000 */
.L_x_167:
        /* <DEDUP_REMOVED lines=18> */
.L_x_168:
[----:B------:R-:W-:Y:S05]  /*0ac0*/  BSYNC B0 ;  /* 0x0000000000007941 */ /* 0x000fea0003800000 */
.L_x_166:
        /* <DEDUP_REMOVED lines=48> */
.L_x_172:
[----:B------:R-:W-:Y:S05]  /*0dd0*/  BSYNC B6 ;  /* 0x0000000000067941 */ /* 0x000fea0003800000 */
.L_x_171:
        /* <DEDUP_REMOVED lines=21> */
[----:B------:R-:W-:Y:S01]  /*0f30*/  ULDC.64 UR4, c[0x0][0x2b0] ;  /* 0x0000ac0000047ab9 */ /* 0x000fe20000000a00 */
[----:B------:R-:W2:Y:S04]  /*0f40*/  LDG.E R3, desc[UR36][R8.64] ;  /* 0x0000002408037981 */ /* 0x000ea8000c1e1900 */
[----:B------:R-:W2:Y:S01]  /*0f50*/  LDG.E R0, desc[UR36][R6.64] ;  /* 0x0000002406007981 */ /* 0x000ea2000c1e1900 */
        /* <DEDUP_REMOVED lines=9> */
[----:B------:R-:W-:Y:S02]  /*0ff0*/  IMAD.IADD R23, R23, 0x1, R5 ;  /* 0x0000000117177824 */ /* 0x000fe400078e0205 */
        /* <DEDUP_REMOVED lines=9> */
[----:B------:R-:W-:Y:S01]  /*1090*/  IMAD.IADD R5, R17, 0x1, R5 ;  /* 0x0000000111057824 */ /* 0x000fe200078e0205 */
[----:B------:R-:W-:-:S04]  /*10a0*/  LEA R4, P0, R16, UR4, 0x2 ;  /* 0x0000000410047c11 */ /* 0x000fc8000f8010ff */
[----:B------:R-:W-:Y:S01]  /*10b0*/  LEA.HI.X R5, R16, UR5, R5, 0x2, P0 ;  /* 0x0000000510057c11 */ /* 0x000fe200080f1405 */
[----:B--2---:R-:W-:-:S05]  /*10c0*/  FFMA.FTZ R3, -R0, R3, -RZ ;  /* 0x0000000300037223 */ /* 0x004fca00000109ff */
[----:B------:R0:W-:Y:S03]  /*10d0*/  STG.E desc[UR36][R4.64], R3 ;  /* 0x0000000304007986 */ /* 0x0001e6000c101924 */
.L_x_170:
[----:B------:R-:W-:Y:S05]  /*10e0*/  BSYNC B7 ;  /* 0x0000000000077941 */ /* 0x000fea0003800000 */
.L_x_169:
[----:B------:R-:W-:Y:S02]  /*10f0*/  ULDC UR4, c[0x0][0xc] ;  /* 0x0000030000047ab9 */ /* 0x000fe40000000800 */
[----:B0-----:R-:W-:-:S05]  /*1100*/  IMAD R3, R24, UR4, RZ ;  /* 0x0000000418037c24 */ /* 0x001fca000f8e02ff */
[----:B------:R-:W-:-:S04]  /*1110*/  IADD3 R2, P0, R3, R2, RZ ;  /* 0x0000000203027210 */ /* 0x000fc80007f1e0ff */
[----:B------:R-:W-:Y:S02]  /*1120*/  IADD3.X R25, RZ, R25, RZ, P0, !PT ;  /* 0x00000019ff197210 */ /* 0x000fe400007fe4ff */
[----:B------:R-:W-:-:S04]  /*1130*/  ISETP.GE.U32.AND P0, PT, R2, UR44, PT ;  /* 0x0000002c02007c0c */ /* 0x000fc8000bf06070 */
[----:B------:R-:W-:-:S13]  /*1140*/  ISETP.GE.AND.EX P0, PT, R25, UR45, PT, P0 ;  /* 0x0000002d19007c0c */ /* 0x000fda000bf06300 */
[----:B------:R-:W-:Y:S05]  /*1150*/  @!P0 BRA `(.L_x_173) ;  /* 0xfffffff0002c8947 */ /* 0x000fea000383ffff */
[----:B------:R-:W-:Y:S05]  /*1160*/  BSYNC B8 ;  /* 0x0000000000087941 */ /* 0x000fea0003800000 */
.L_x_156:
[----:B------:R-:W-:Y:S05]  /*1170*/  EXIT ;  /* 0x000000000000794d */ /* 0x000fea0003800000 */
.L_x_155:
[----:B------:R-:W-:Y:S01]  /*1180*/  BSSY B8, `(.L_x_174) ;  /* 0x00000f2000087945 */ /* 0x000fe20003800000 */
.L_x_191:
        /* <DEDUP_REMOVED lines=20> */
.L_x_176:
        /* <DEDUP_REMOVED lines=22> */
.L_x_177:
[----:B------:R-:W-:Y:S05]  /*1430*/  BSYNC B0 ;  /* 0x0000000000007941 */ /* 0x000fea0003800000 */
.L_x_175:
        /* <DEDUP_REMOVED lines=9> */
[----:B------:R-:W-:Y:S05]  /*14d0*/  CALL.REL.NOINC `($__internal_6_$__cuda_sm20_rem_s64) ;  /* 0x0000001000487944 */ /* 0x000fea0003c00000 */
[----:B------:R-:W-:Y:S01]  /*14e0*/  IMAD.MOV.U32 R22, RZ, RZ, R18 ;  /* 0x000000ffff167224 */ /* 0x000fe200078e0012 */
[----:B------:R-:W-:Y:S01]  /*14f0*/  MOV R23, R19 ;  /* 0x0000001300177202 */ /* 0x000fe20000000f00 */
[----:B------:R-:W-:Y:S06]  /*1500*/  BRA `(.L_x_180) ;  /* 0x0000000000487947 */ /* 0x000fec0003800000 */
.L_x_179:
        /* <DEDUP_REMOVED lines=18> */
.L_x_180:
[----:B------:R-:W-:Y:S05]  /*1630*/  BSYNC B0 ;  /* 0x0000000000007941 */ /* 0x000fea0003800000 */
.L_x_178:
        /* <DEDUP_REMOVED lines=10> */
[----:B------:R-:W-:Y:S05]  /*16e0*/  CALL.REL.NOINC `($__internal_5_$__cuda_sm20_div_s64) ;  /* 0x0000000800747944 */ /* 0x000fea0003c00000 */
[----:B------:R-:W-:Y:S01]  /*16f0*/  IMAD.MOV.U32 R10, RZ, RZ, R0 ;  /* 0x000000ffff0a7224 */ /* 0x000fe200078e0000 */
[----:B------:R-:W-:Y:S01]  /*1700*/  MOV R11, R3 ;  /* 0x00000003000b7202 */ /* 0x000fe20000000f00 */
[----:B------:R-:W-:Y:S06]  /*1710*/  BRA `(.L_x_183) ;  /* 0x0000000000507947 */ /* 0x000fec0003800000 */
.L_x_182:
        /* <DEDUP_REMOVED lines=20> */
.L_x_183:
[----:B------:R-:W-:Y:S05]  /*1860*/  BSYNC B0 ;  /* 0x0000000000007941 */ /* 0x000fea0003800000 */
.L_x_181:
        /* <DEDUP_REMOVED lines=10> */
[----:B------:R-:W-:Y:S05]  /*1910*/  BRA `(.L_x_186) ;  /* 0x0000000000487947 */ /* 0x000fea0003800000 */
.L_x_185:
        /* <DEDUP_REMOVED lines=18> */
.L_x_186:
[----:B------:R-:W-:Y:S05]  /*1a40*/  BSYNC B0 ;  /* 0x0000000000007941 */ /* 0x000fea0003800000 */
.L_x_184:
        /* <DEDUP_REMOVED lines=48> */
.L_x_190:
[----:B------:R-:W-:Y:S05]  /*1d50*/  BSYNC B6 ;  /* 0x0000000000067941 */ /* 0x000fea0003800000 */
.L_x_189:
        /* <DEDUP_REMOVED lines=19> */
[----:B------:R-:W2:Y:S01]  /*1e90*/  LDG.E R0, desc[UR36][R6.64] ;  /* 0x0000002406007981 */ /* 0x000ea2000c1e1900 */
        /* <DEDUP_REMOVED lines=22> */
[----:B--2---:R-:W-:-:S05]  /*2000*/  FADD.FTZ R3, -R0, -RZ ;  /* 0x800000ff00037221 */ /* 0x004fca0000010100 */
[----:B------:R0:W-:Y:S03]  /*2010*/  STG.E desc[UR36][R4.64], R3 ;  /* 0x0000000304007986 */ /* 0x0001e6000c101924 */
.L_x_188:
[----:B------:R-:W-:Y:S05]  /*2020*/  BSYNC B7 ;  /* 0x0000000000077941 */ /* 0x000fea0003800000 */
.L_x_187:
[----:B------:R-:W-:Y:S02]  /*2030*/  ULDC UR4, c[0x0][0xc] ;  /* 0x0000030000047ab9 */ /* 0x000fe40000000800 */
[----:B0-----:R-:W-:-:S05]  /*2040*/  IMAD R3, R24, UR4, RZ ;  /* 0x0000000418037c24 */ /* 0x001fca000f8e02ff */
[----:B------:R-:W-:-:S05]  /*2050*/  IADD3 R2, P0, R3, R2, RZ ;  /* 0x0000000203027210 */ /* 0x000fca0007f1e0ff */
[----:B------:R-:W-:Y:S01]  /*2060*/  IMAD.X R25, RZ, RZ, R25, P0 ;  /* 0x000000ffff197224 */ /* 0x000fe200000e0619 */
[----:B------:R-:W-:-:S04]  /*2070*/  ISETP.GE.U32.AND P0, PT, R2, UR42, PT ;  /* 0x0000002a02007c0c */ /* 0x000fc8000bf06070 */
[----:B------:R-:W-:-:S13]  /*2080*/  ISETP.GE.AND.EX P0, PT, R25, UR43, PT, P0 ;  /* 0x0000002b19007c0c */ /* 0x000fda000bf06300 */
[----:B------:R-:W-:Y:S05]  /*2090*/  @!P0 BRA `(.L_x_191) ;  /* 0xfffffff0003c8947 */ /* 0x000fea000383ffff */
[----:B------:R-:W-:Y:S05]  /*20a0*/  BSYNC B8 ;  /* 0x0000000000087941 */ /* 0x000fea0003800000 */
.L_x_174:
[----:B------:R-:W-:Y:S05]  /*20b0*/  EXIT ;  /* 0x000000000000794d */ /* 0x000fea0003800000 */
        .weak           $__internal_5_$__cuda_sm20_div_s64
        .type           $__internal_5_$__cuda_sm20_div_s64,@function
        .size           $__internal_5_$__cuda_sm20_div_s64,($__internal_6_$__cuda_sm20_rem_s64 - $__internal_5_$__cuda_sm20_div_s64)
$__internal_5_$__cuda_sm20_div_s64:
        /* <DEDUP_REMOVED lines=83> */
[----:B------:R-:W-:Y:S06]  /*25f0*/  RET.REL.NODEC R4 `(_ZN2at6native45_GLOBAL__N__efdd3984_12_NLLLoss2d_cu_e9278b4636nll_loss2d_backward_no_reduce_kernelIfEEvlNS_27GenericPackedTensorAccessorIlLm3ENS_16DefaultPtrTraitsElEENS3_IT_Lm3ES4_lEENS3_IS6_Lm4ES4_lEEPKS6_l) ;  /* 0xffffffd804807950 */ /* 0x000fec0003c3ffff */
        .weak           $__internal_6_$__cuda_sm20_rem_s64
        .type           $__internal_6_$__cuda_sm20_rem_s64,@function
        .size           $__internal_6_$__cuda_sm20_rem_s64,(.L_x_876 - $__internal_6_$__cuda_sm20_rem_s64)
$__internal_6_$__cuda_sm20_rem_s64:
        /* <DEDUP_REMOVED lines=77> */
[----:B------:R-:W-:Y:S06]  /*2ad0*/  RET.REL.NODEC R4 `(_ZN2at6native45_GLOBAL__N__efdd3984_12_NLLLoss2d_cu_e9278b4636nll_loss2d_backward_no_reduce_kernelIfEEvlNS_27GenericPackedTensorAccessorIlLm3ENS_16DefaultPtrTraitsElEENS3_IT_Lm3ES4_lEENS3_IS6_Lm4ES4_lEEPKS6_l) ;  /* 0xffffffd404487950 */ /* 0x000fec0003c3ffff */
.L_x_192:
        /* <DEDUP_REMOVED lines=10> */
.L_x_876:


//--------------------- .text._ZN2at6native45_GLOBAL__N__efdd3984_12_NLLLoss2d_cu_e9278b4636nll_loss2d_backward_no_reduce_kernelIdEEvlNS_27GenericPackedTensorAccessorIlLm3ENS_16DefaultPtrTraitsElEENS3_IT_Lm3ES4_lEENS3_IS6_Lm4ES4_lEEPKS6_l --------------------------
	.section	.text._ZN2at6native45_GLOBAL__N__efdd3984_12_NLLLoss2d_cu_e9278b4636nll_loss2d_backward_no_reduce_kernelIdEEvlNS_27GenericPackedTensorAccessorIlLm3ENS_16DefaultPtrTraitsElEENS3_IT_Lm3ES4_lEENS3_IS6_Lm4ES4_lEEPKS6_l,"ax",@progbits
	.align	128
.text._ZN2at6native45_GLOBAL__N__efdd3984_12_NLLLoss2d_cu_e9278b4636nll_loss2d_backward_no_reduce_kernelIdEEvlNS_27GenericPackedTensorAccessorIlLm3ENS_16DefaultPtrTraitsElEENS3_IT_Lm3ES4_lEENS3_IS6_Lm4ES4_lEEPKS6_l:
        .type           _ZN2at6native45_GLOBAL__N__efdd3984_12_NLLLoss2d_cu_e9278b4636nll_loss2d_backward_no_reduce_kernelIdEEvlNS_27GenericPackedTensorAccessorIlLm3ENS_16DefaultPtrTraitsElEENS3_IT_Lm3ES4_lEENS3_IS6_Lm4ES4_lEEPKS6_l,@function
        .size           _ZN2at6native45_GLOBAL__N__efdd3984_12_NLLLoss2d_cu_e9278b4636nll_loss2d_backward_no_reduce_kernelIdEEvlNS_27GenericPackedTensorAccessorIlLm3ENS_16DefaultPtrTraitsElEENS3_IT_Lm3ES4_lEENS3_IS6_Lm4ES4_lEEPKS6_l,(.L_x_879 - _ZN2at6native45_GLOBAL__N__efdd3984_12_NLLLoss2d_cu_e9278b4636nll_loss2d_backward_no_reduce_kernelIdEEvlNS_27GenericPackedTensorAccessorIlLm3ENS_16DefaultPtrTraitsElEENS3_IT_Lm3ES4_lEENS3_IS6_Lm4ES4_lEEPKS6_l)
        .other          _ZN2at6native45_GLOBAL__N__efdd3984_12_NLLLoss2d_cu_e9278b4636nll_loss2d_backward_no_reduce_kernelIdEEvlNS_27GenericPackedTensorAccessorIlLm3ENS_16DefaultPtrTraitsElEENS3_IT_Lm3ES4_lEENS3_IS6_Lm4ES4_lEEPKS6_l,@"STO_CUDA_ENTRY STV_DEFAULT"
_ZN2at6native45_GLOBAL__N__efdd3984_12_NLLLoss2d_cu_e9278b4636nll_loss2d_backward_no_reduce_kernelIdEEvlNS_27GenericPackedTensorAccessorIlLm3ENS_16DefaultPtrTraitsElEENS3_IT_Lm3ES4_lEENS3_IS6_Lm4ES4_lEEPKS6_l:
        /* <DEDUP_REMOVED lines=33> */
.L_x_211:
[----:B------:R-:W-:Y:S01]  /*0210*/  SHF.R.S32.HI R13, RZ, 0x1f, R2 ;  /* 0x0000001fff0d7819 */ /* 0x000fe20000011402 */
[----:B------:R-:W-:Y:S03]  /*0220*/  BSSY B0, `(.L_x_195) ;  /* 0x0000029000007945 */ /* 0x000fe60003800000 */
[----:B------:R-:W-:-:S04]  /*0230*/  LOP3.LUT R0, R13, UR46, RZ, 0xfc, !PT ;  /* 0x0000002e0d007c12 */ /* 0x000fc8000f8efcff */
[----:B------:R-:W-:-:S13]  /*0240*/  ISETP.NE.U32.AND P0, PT, R0, RZ, PT ;  /* 0x000000ff0000720c */ /* 0x000fda0003f05070 */
[----:B0-----:R-:W-:Y:S05]  /*0250*/  @!P0 BRA `(.L_x_196) ;  /* 0x00000000003c8947 */ /* 0x001fea0003800000 */
[----:B------:R-:W-:Y:S01]  /*0260*/  ULDC.64 UR4, c[0x0][0x220] ;  /* 0x0000880000047ab9 */ /* 0x000fe20000000a00 */
[----:B------:R-:W-:Y:S01]  /*0270*/  MOV R12, 0x2b0 ;  /* 0x000002b0000c7802 */ /* 0x000fe20000000f00 */
[----:B------:R-:W-:Y:S01]  /*0280*/  IMAD.U32 R0, RZ, RZ, UR5 ;  /* 0x00000005ff007e24 */ /* 0x000fe2000f8e00ff */
[----:B------:R-:W-:-:S07]  /*0290*/  MOV R10, UR4 ;  /* 0x00000004000a7c02 */ /* 0x000fce0008000f00 */
[----:B------:R-:W-:Y:S05]  /*02a0*/  CALL.REL.NOINC `($__internal_7_$__cuda_sm20_div_s64) ;  /* 0x0000001c00887944 */ /* 0x000fea0003c00000 */
        /* <DEDUP_REMOVED lines=10> */
.L_x_196:
        /* <DEDUP_REMOVED lines=22> */
.L_x_197:
[----:B------:R-:W-:Y:S05]  /*04b0*/  BSYNC B0 ;  /* 0x0000000000007941 */ /* 0x000fea0003800000 */
.L_x_195:
        /* <DEDUP_REMOVED lines=9> */
[----:B------:R-:W-:Y:S05]  /*0550*/  CALL.REL.NOINC `($__internal_8_$__cuda_sm20_rem_s64) ;  /* 0x00000020002c7944 */ /* 0x000fea0003c00000 */
[----:B------:R-:W-:Y:S01]  /*0560*/  IMAD.MOV.U32 R22, RZ, RZ, R18 ;  /* 0x000000ffff167224 */ /* 0x000fe200078e0012 */
[----:B------:R-:W-:Y:S01]  /*0570*/  MOV R23, R19 ;  /* 0x0000001300177202 */ /* 0x000fe20000000f00 */
[----:B------:R-:W-:Y:S06]  /*0580*/  BRA `(.L_x_200) ;  /* 0x0000000000487947 */ /* 0x000fec0003800000 */
.L_x_199:
        /* <DEDUP_REMOVED lines=18> */
.L_x_200:
[----:B------:R-:W-:Y:S05]  /*06b0*/  BSYNC B0 ;  /* 0x0000000000007941 */ /* 0x000fea0003800000 */
.L_x_198:
        /* <DEDUP_REMOVED lines=10> */
[----:B------:R-:W-:Y:S05]  /*0760*/  CALL.REL.NOINC `($__internal_7_$__cuda_sm20_div_s64) ;  /* 0x0000001800587944 */ /* 0x000fea0003c00000 */
[----:B------:R-:W-:Y:S01]  /*0770*/  MOV R10, R0 ;  /* 0x00000000000a7202 */ /* 0x000fe20000000f00 */
[----:B------:R-:W-:Y:S01]  /*0780*/  IMAD.MOV.U32 R11, RZ, RZ, R3 ;  /* 0x000000ffff0b7224 */ /* 0x000fe200078e0003 */
[----:B------:R-:W-:Y:S06]  /*0790*/  BRA `(.L_x_203) ;  /* 0x0000000000507947 */ /* 0x000fec0003800000 */
.L_x_202:
        /* <DEDUP_REMOVED lines=20> */
.L_x_203:
[----:B------:R-:W-:Y:S05]  /*08e0*/  BSYNC B0 ;  /* 0x0000000000007941 */ /* 0x000fea0003800000 */
.L_x_201:
        /* <DEDUP_REMOVED lines=10> */
[----:B------:R-:W-:Y:S05]  /*0990*/  BRA `(.L_x_206) ;  /* 0x0000000000487947 */ /* 0x000fea0003800000 */
.L_x_205:
        /* <DEDUP_REMOVED lines=18> */
.L_x_206:
[----:B------:R-:W-:Y:S05]  /*0ac0*/  BSYNC B0 ;  /* 0x0000000000007941 */ /* 0x000fea0003800000 */
.L_x_204:
        /* <DEDUP_REMOVED lines=48> */
.L_x_210:
[----:B------:R-:W-:Y:S05]  /*0dd0*/  BSYNC B6 ;  /* 0x0000000000067941 */ /* 0x000fea0003800000 */
.L_x_209:
        /* <DEDUP_REMOVED lines=22> */
[----:B------:R-:W2:Y:S04]  /*0f40*/  LDG.E.64 R4, desc[UR36][R8.64] ;  /* 0x0000002408047981 */ /* 0x000ea8000c1e1b00 */
[----:B------:R-:W2:Y:S01]  /*0f50*/  LDG.E.64 R6, desc[UR36][R6.64] ;  /* 0x0000002406067981 */ /* 0x000ea2000c1e1b00 */
        /* <DEDUP_REMOVED lines=20> */
[----:B--2---:R-:W-:Y:S01]  /*10a0*/  DMUL R4, R6, R4 ;  /* 0x0000000406047228 */ /* 0x004fe20000000000 */
[----:B------:R-:W-:-:S04]  /*10b0*/  LEA R6, P0, R16, UR4, 0x3 ;  /* 0x0000000410067c11 */ /* 0x000fc8000f8018ff */
[----:B------:R-:W-:-:S03]  /*10c0*/  LEA.HI.X R7, R16, UR5, R3, 0x3, P0 ;  /* 0x0000000510077c11 */ /* 0x000fc600080f1c03 */
[----:B------:R-:W-:-:S07]  /*10d0*/  DADD R4, -RZ, -R4 ;  /* 0x00000000ff047229 */ /* 0x000fce0000000904 */
[----:B------:R0:W-:Y:S04]  /*10e0*/  STG.E.64 desc[UR36][R6.64], R4 ;  /* 0x0000000406007986 */ /* 0x0001e8000c101b24 */
.L_x_208:
[----:B------:R-:W-:Y:S05]  /*10f0*/  BSYNC B7 ;  /* 0x0000000000077941 */ /* 0x000fea0003800000 */
.L_x_207:
        /* <DEDUP_REMOVED lines=8> */
.L_x_194:
[----:B------:R-:W-:Y:S05]  /*1180*/  EXIT ;  /* 0x000000000000794d */ /* 0x000fea0003800000 */
.L_x_193:
[----:B------:R-:W-:Y:S01]  /*1190*/  BSSY B8, `(.L_x_212) ;  /* 0x00000f2000087945 */ /* 0x000fe20003800000 */
.L_x_229:
        /* <DEDUP_REMOVED lines=20> */
.L_x_214:
        /* <DEDUP_REMOVED lines=22> */
.L_x_215:
[----:B------:R-:W-:Y:S05]  /*1440*/  BSYNC B0 ;  /* 0x0000000000007941 */ /* 0x000fea0003800000 */
.L_x_213:
        /* <DEDUP_REMOVED lines=9> */
[----:B------:R-:W-:Y:S05]  /*14e0*/  CALL.REL.NOINC `($__internal_8_$__cuda_sm20_rem_s64) ;  /* 0x0000001000487944 */ /* 0x000fea0003c00000 */
[----:B------:R-:W-:Y:S01]  /*14f0*/  IMAD.MOV.U32 R22, RZ, RZ, R18 ;  /* 0x000000ffff167224 */ /* 0x000fe200078e0012 */
[----:B------:R-:W-:Y:S01]  /*1500*/  MOV R23, R19 ;  /* 0x0000001300177202 */ /* 0x000fe20000000f00 */
[----:B------:R-:W-:Y:S06]  /*1510*/  BRA `(.L_x_218) ;  /* 0x0000000000487947 */ /* 0x000fec0003800000 */
.L_x_217:
        /* <DEDUP_REMOVED lines=18> */
.L_x_218:
[----:B------:R-:W-:Y:S05]  /*1640*/  BSYNC B0 ;  /* 0x0000000000007941 */ /* 0x000fea0003800000 */
.L_x_216:
        /* <DEDUP_REMOVED lines=10> */
[----:B------:R-:W-:Y:S05]  /*16f0*/  CALL.REL.NOINC `($__internal_7_$__cuda_sm20_div_s64) ;  /* 0x0000000800747944 */ /* 0x000fea0003c00000 */
[----:B------:R-:W-:Y:S01]  /*1700*/  IMAD.MOV.U32 R10, RZ, RZ, R0 ;  /* 0x000000ffff0a7224 */ /* 0x000fe200078e0000 */
[----:B------:R-:W-:Y:S01]  /*1710*/  MOV R11, R3 ;  /* 0x00000003000b7202 */ /* 0x000fe20000000f00 */
[----:B------:R-:W-:Y:S06]  /*1720*/  BRA `(.L_x_221) ;  /* 0x0000000000507947 */ /* 0x000fec0003800000 */
.L_x_220:
        /* <DEDUP_REMOVED lines=20> */
.L_x_221:
[----:B------:R-:W-:Y:S05]  /*1870*/  BSYNC B0 ;  /* 0x0000000000007941 */ /* 0x000fea0003800000 */
.L_x_219:
        /* <DEDUP_REMOVED lines=10> */
[----:B------:R-:W-:Y:S05]  /*1920*/  BRA `(.L_x_224) ;  /* 0x0000000000487947 */ /* 0x000fea0003800000 */
.L_x_223:
        /* <DEDUP_REMOVED lines=18> */
.L_x_224:
[----:B------:R-:W-:Y:S05]  /*1a50*/  BSYNC B0 ;  /* 0x0000000000007941 */ /* 0x000fea0003800000 */
.L_x_222:
        /* <DEDUP_REMOVED lines=48> */
.L_x_228:
[----:B------:R-:W-:Y:S05]  /*1d60*/  BSYNC B6 ;  /* 0x0000000000067941 */ /* 0x000fea0003800000 */
.L_x_227:
        /* <DEDUP_REMOVED lines=19> */
[----:B------:R0:W2:Y:S01]  /*1ea0*/  LDG.E.64 R4, desc[UR36][R6.64] ;  /* 0x0000002406047981 */ /* 0x0000a2000c1e1b00 */
        /* <DEDUP_REMOVED lines=19> */
[----:B------:R-:W-:Y:S02]  /*1fe0*/  IADD3 R3, R17, R3, RZ ;  /* 0x0000000311037210 */ /* 0x000fe40007ffe0ff */
[----:B------:R-:W-:-:S04]  /*1ff0*/  LEA R6, P0, R16, UR4, 0x3 ;  /* 0x0000000410067c11 */ /* 0x000fc8000f8018ff */
[----:B------:R-:W-:Y:S01]  /*2000*/  LEA.HI.X R7, R16, UR5, R3, 0x3, P0 ;  /* 0x0000000510077c11 */ /* 0x000fe200080f1c03 */
[----:B--2---:R-:W-:-:S07]  /*2010*/  DADD R4, -RZ, -R4 ;  /* 0x00000000ff047229 */ /* 0x004fce0000000904 */
[----:B------:R0:W-:Y:S04]  /*2020*/  STG.E.64 desc[UR36][R6.64], R4 ;  /* 0x0000000406007986 */ /* 0x0001e8000c101b24 */
.L_x_226:
[----:B------:R-:W-:Y:S05]  /*2030*/  BSYNC B7 ;  /* 0x0000000000077941 */ /* 0x000fea0003800000 */
.L_x_225:
        /* <DEDUP_REMOVED lines=8> */
.L_x_212:
[----:B------:R-:W-:Y:S05]  /*20c0*/  EXIT ;  /* 0x000000000000794d */ /* 0x000fea0003800000 */
        .weak           $__internal_7_$__cuda_sm20_div_s64
        .type           $__internal_7_$__cuda_sm20_div_s64,@function
        .size           $__internal_7_$__cuda_sm20_div_s64,($__internal_8_$__cuda_sm20_rem_s64 - $__internal_7_$__cuda_sm20_div_s64)
$__internal_7_$__cuda_sm20_div_s64:
        /* <DEDUP_REMOVED lines=83> */
[----:B------:R-:W-:Y:S06]  /*2600*/  RET.REL.NODEC R4 `(_ZN2at6native45_GLOBAL__N__efdd3984_12_NLLLoss2d_cu_e9278b4636nll_loss2d_backward_no_reduce_kernelIdEEvlNS_27GenericPackedTensorAccessorIlLm3ENS_16DefaultPtrTraitsElEENS3_IT_Lm3ES4_lEENS3_IS6_Lm4ES4_lEEPKS6_l) ;  /* 0xffffffd8047c7950 */ /* 0x000fec0003c3ffff */
        .weak           $__internal_8_$__cuda_sm20_rem_s64
        .type           $__internal_8_$__cuda_sm20_rem_s64,@function
        .size           $__internal_8_$__cuda_sm20_rem_s64,(.L_x_879 - $__internal_8_$__cuda_sm20_rem_s64)
$__internal_8_$__cuda_sm20_rem_s64:
        /* <DEDUP_REMOVED lines=77> */
[----:B------:R-:W-:Y:S06]  /*2ae0*/  RET.REL.NODEC R4 `(_ZN2at6native45_GLOBAL__N__efdd3984_12_NLLLoss2d_cu_e9278b4636nll_loss2d_backward_no_reduce_kernelIdEEvlNS_27GenericPackedTensorAccessorIlLm3ENS_16DefaultPtrTraitsElEENS3_IT_Lm3ES4_lEENS3_IS6_Lm4ES4_lEEPKS6_l) ;  /* 0xffffffd404447950 */ /* 0x000fec0003c3ffff */
.L_x_230:
        /* <DEDUP_REMOVED lines=9> */
.L_x_879:


//--------------------- .text._ZN2at6native45_GLOBAL__N__efdd3984_12_NLLLoss2d_cu_e9278b4625nll_loss2d_forward_kernelIN3c108BFloat16EflEEvPT_S6_PKS5_PKlS8_iiil --------------------------
	.section	.text._ZN2at6native45_GLOBAL__N__efdd3984_12_NLLLoss2d_cu_e9278b4625nll_loss2d_forward_kernelIN3c108BFloat16EflEEvPT_S6_PKS5_PKlS8_iiil,"ax",@progbits
	.align	128
.text._ZN2at6native45_GLOBAL__N__efdd3984_12_NLLLoss2d_cu_e9278b4625nll_loss2d_forward_kernelIN3c108BFloat16EflEEvPT_S6_PKS5_PKlS8_iiil:
        .type           _ZN2at6native45_GLOBAL__N__efdd3984_12_NLLLoss2d_cu_e9278b4625nll_loss2d_forward_kernelIN3c108BFloat16EflEEvPT_S6_PKS5_PKlS8_iiil,@function
        .size           _ZN2at6native45_GLOBAL__N__efdd3984_12_NLLLoss2d_cu_e9278b4625nll_loss2d_forward_kernelIN3c108BFloat16EflEEvPT_S6_PKS5_PKlS8_iiil,(.L_x_882 - _ZN2at6native45_GLOBAL__N__efdd3984_12_NLLLoss2d_cu_e9278b4625nll_loss2d_forward_kernelIN3c108BFloat16EflEEvPT_S6_PKS5_PKlS8_iiil)
        .other          _ZN2at6native45_GLOBAL__N__efdd3984_12_NLLLoss2d_cu_e9278b4625nll_loss2d_forward_kernelIN3c108BFloat16EflEEvPT_S6_PKS5_PKlS8_iiil,@"STO_CUDA_ENTRY STV_DEFAULT"
_ZN2at6native45_GLOBAL__N__efdd3984_12_NLLLoss2d_cu_e9278b4625nll_loss2d_forward_kernelIN3c108BFloat16EflEEvPT_S6_PKS5_PKlS8_iiil:
[----:B------:R-:W0:Y:S08]  /*0000*/  LDC R1, c[0x0][0x28] ;  /* 0x00000a00ff017b82 */ /* 0x000e300000000800 */
[----:B------:R-:W1:Y:S01]  /*0010*/  LDC R7, c[0x0][0x240] ;  /* 0x00009000ff077b82 */ /* 0x000e620000000800 */
[----:B------:R-:W-:Y:S01]  /*0020*/  ULDC UR54, c[0x0][0x0] ;  /* 0x0000000000367ab9 */ /* 0x000fe20000000800 */
[----:B------:R-:W-:Y:S01]  /*0030*/  ULDC.64 UR36, c[0x0][0x208] ;  /* 0x0000820000247ab9 */ /* 0x000fe20000000a00 */
[----:B------:R-:W-:Y:S01]  /*0040*/  ULDC UR55, c[0x0][0x23c] ;  /* 0x00008f0000377ab9 */ /* 0x000fe20000000800 */
[----:B------:R-:W-:Y:S01]  /*0050*/  ULDC UR56, c[0x0][0x23c] ;  /* 0x00008f0000387ab9 */ /* 0x000fe20000000800 */
[----:B------:R-:W-:Y:S01]  /*0060*/  ULDC.64 UR38, c[0x0][0x228] ;  /* 0x00008a0000267ab9 */ /* 0x000fe20000000a00 */
[----:B------:R-:W-:Y:S01]  /*0070*/  ULDC.64 UR40, c[0x0][0x228] ;  /* 0x00008a0000287ab9 */ /* 0x000fe20000000a00 */
[----:B------:R-:W-:Y:S01]  /*0080*/  ULDC.64 UR42, c[0x0][0x248] ;  /* 0x00009200002a7ab9 */ /* 0x000fe20000000a00 */
[----:B------:R-:W2:Y:S01]  /*0090*/  S2UR UR4, SR_CTAID.X ;  /* 0x00000000000479c3 */ /* 0x000ea20000002500 */
[----:B------:R-:W-:Y:S01]  /*00a0*/  ULDC.64 UR44, c[0x0][0x248] ;  /* 0x00009200002c7ab9 */ /* 0x000fe20000000a00 */
[----:B------:R-:W-:Y:S01]  /*00b0*/  ULDC.64 UR46, c[0x0][0x230] ;  /* 0x00008c00002e7ab9 */ /* 0x000fe20000000a00 */
[----:B------:R-:W-:Y:S01]  /*00c0*/  ULDC.64 UR48, c[0x0][0x238] ;  /* 0x00008e0000307ab9 */ /* 0x000fe20000000a00 */
[----:B------:R-:W-:Y:S01]  /*00d0*/  ULDC.64 UR50, c[0x0][0x238] ;  /* 0x00008e0000327ab9 */ /* 0x000fe20000000a00 */
[----:B------:R-:W-:Y:S01]  /*00e0*/  ULDC.64 UR52, c[0x0][0x220] ;  /* 0x0000880000347ab9 */ /* 0x000fe20000000a00 */
[----:B------:R-:W-:Y:S01]  /*00f0*/  BSSY B8, `(.L_x_231) ;  /* 0x00000d1000087945 */ /* 0x000fe20003800000 */
[----:B------:R-:W-:Y:S01]  /*0100*/  MOV R18, RZ ;  /* 0x000000ff00127202 */ /* 0x000fe20000000f00 */
[----:B------:R-:W3:Y:S01]  /*0110*/  LDC R16, c[0x0][0x23c] ;  /* 0x00008f00ff107b82 */ /* 0x000ee20000000800 */
[----:B-1----:R-:W1:Y:S01]  /*0120*/  I2F.U32.RP R0, R7 ;  /* 0x0000000700007306 */ /* 0x002e620000209000 */
[----:B------:R-:W-:-:S07]  /*0130*/  ISETP.NE.U32.AND P2, PT, R7, RZ, PT ;  /* 0x000000ff0700720c */ /* 0x000fce0003f45070 */
[----:B-1----:R-:W1:Y:S02]  /*0140*/  MUFU.RCP R0, R0 ;  /* 0x0000000000007308 */ /* 0x002e640000001000 */
[----:B-1----:R-:W-:-:S06]  /*0150*/  VIADD R2, R0, 0xffffffe ;  /* 0x0ffffffe00027836 */ /* 0x002fcc0000000000 */
[----:B------:R1:W4:Y:S02]  /*0160*/  F2I.FTZ.U32.TRUNC.NTZ R3, R2 ;  /* 0x0000000200037305 */ /* 0x000324000021f000 */
[----:B-1----:R-:W-:Y:S01]  /*0170*/  HFMA2.MMA R2, -RZ, RZ, 0, 0 ;  /* 0x00000000ff027435 */ /* 0x002fe200000001ff */
[----:B----4-:R-:W-:-:S04]  /*0180*/  IMAD.MOV R4, RZ, RZ, -R3 ;  /* 0x000000ffff047224 */ /* 0x010fc800078e0a03 */
[----:B------:R-:W-:-:S05]  /*0190*/  IMAD R5, R4, R7, RZ ;  /* 0x0000000704057224 */ /* 0x000fca00078e02ff */
[----:B------:R-:W-:Y:S02]  /*01a0*/  IMAD.HI.U32 R3, R3, R5, R2 ;  /* 0x0000000503037227 */ /* 0x000fe400078e0002 */
[----:B------:R-:W1:Y:S02]  /*01b0*/  S2R R5, SR_TID.X ;  /* 0x0000000000057919 */ /* 0x000e640000002100 */
[----:B------:R-:W-:Y:S02]  /*01c0*/  IMAD.MOV.U32 R2, RZ, RZ, RZ ;  /* 0x000000ffff027224 */ /* 0x000fe400078e00ff */
[----:B--2---:R-:W-:-:S04]  /*01d0*/  IMAD.HI.U32 R3, R3, UR4, RZ ;  /* 0x0000000403037c27 */ /* 0x004fc8000f8e00ff */
[----:B------:R-:W-:-:S04]  /*01e0*/  IMAD.MOV R4, RZ, RZ, -R3 ;  /* 0x000000ffff047224 */ /* 0x000fc800078e0a03 */
[----:B------:R-:W-:-:S05]  /*01f0*/  IMAD R0, R7, R4, UR4 ;  /* 0x0000000407007e24 */ /* 0x000fca000f8e0204 */
[----:B------:R-:W-:-:S13]  /*0200*/  ISETP.GE.U32.AND P0, PT, R0, R7, PT ;  /* 0x000000070000720c */ /* 0x000fda0003f06070 */
[----:B------:R-:W-:Y:S01]  /*0210*/  @P0 IMAD.IADD R0, R0, 0x1, -R7 ;  /* 0x0000000100000824 */ /* 0x000fe200078e0a07 */
[----:B------:R-:W-:-:S04]  /*0220*/  @P0 IADD3 R3, R3, 0x1, RZ ;  /* 0x0000000103030810 */ /* 0x000fc80007ffe0ff */
[----:B------:R-:W-:-:S13]  /*0230*/  ISETP.GE.U32.AND P1, PT, R0, R7, PT ;  /* 0x000000070000720c */ /* 0x000fda0003f26070 */
[----:B------:R-:W-:Y:S01]  /*0240*/  @P1 VIADD R3, R3, 0x1 ;  /* 0x0000000103031836 */ /* 0x000fe20000000000 */
[----:B------:R-:W-:-:S05]  /*0250*/  @!P2 LOP3.LUT R3, RZ, R7, RZ, 0x33, !PT ;  /* 0x00000007ff03a212 */ /* 0x000fca00078e33ff */
[----:B------:R-:W-:-:S04]  /*0260*/  IMAD.MOV R0, RZ, RZ, -R3 ;  /* 0x000000ffff007224 */ /* 0x000fc800078e0a03 */
[----:B------:R-:W-:-:S04]  /*0270*/  IMAD R0, R7, R0, UR4 ;  /* 0x0000000407007e24 */ /* 0x000fc8000f8e0200 */
[----:B-1----:R-:W-:-:S05]  /*0280*/  IMAD R22, R0, UR54, R5 ;  /* 0x0000003600167c24 */ /* 0x002fca000f8e0205 */
[----:B---3--:R-:W-:-:S13]  /*0290*/  ISETP.GE.AND P0, PT, R22, R16, PT ;  /* 0x000000101600720c */ /* 0x008fda0003f06270 */
[----:B0-----:R-:W-:Y:S05]  /*02a0*/  @P0 BRA `(.L_x_232) ;  /* 0x0000000800d40947 */ /* 0x001fea0003800000 */
[----:B------:R-:W-:Y:S02]  /*02b0*/  ULDC.64 UR4, c[0x0][0x230] ;  /* 0x00008c0000047ab9 */ /* 0x000fe40000000a00 */
[----:B------:R-:W-:-:S04]  /*02c0*/  ISETP.NE.U32.AND P0, PT, RZ, UR4, PT ;  /* 0x00000004ff007c0c */ /* 0x000fc8000bf05070 */
[----:B------:R-:W-:-:S13]  /*02d0*/  ISETP.NE.AND.EX P0, PT, RZ, UR5, PT, P0 ;  /* 0x00000005ff007c0c */ /* 0x000fda000bf05300 */
[----:B------:R-:W-:Y:S05]  /*02e0*/  @!P0 BRA `(.L_x_233) ;  /* 0x00000004006c8947 */ /* 0x000fea0003800000 */
[----:B------:R-:W-:Y:S01]  /*02f0*/  SHF.R.S32.HI R19, RZ, 0x1f, R16 ;  /* 0x0000001fff137819 */ /* 0x000fe20000011410 */
[----:B------:R-:W-:Y:S01]  /*0300*/  IMAD.WIDE.U32 R28, R3, R16, RZ ;  /* 0x00000010031c7225 */ /* 0x000fe200078e00ff */
[----:B------:R-:W-:-:S03]  /*0310*/  HFMA2.MMA R18, -RZ, RZ, 0, 0 ;  /* 0x00000000ff127435 */ /* 0x000fc600000001ff */
[----:B------:R-:W-:Y:S02]  /*0320*/  IMAD.MOV.U32 R2, RZ, RZ, RZ ;  /* 0x000000ffff027224 */ /* 0x000fe400078e00ff */
[----:B------:R-:W-:-:S07]  /*0330*/  IMAD R23, R3, R19, R29 ;  /* 0x0000001303177224 */ /* 0x000fce00078e021d */
.L_x_240:
        /* <DEDUP_REMOVED lines=10> */
[----:B------:R-:W0:Y:S01]  /*03e0*/  LDC R27, c[0x0][0x238] ;  /* 0x00008e00ff1b7b82 */ /* 0x000e220000000800 */
[----:B------:R-:W-:Y:S01]  /*03f0*/  SHF.R.U32.HI R3, RZ, 0x1f, R17 ;  /* 0x0000001fff037819 */ /* 0x000fe20000011611 */
[----:B------:R-:W-:Y:S01]  /*0400*/  BSSY B6, `(.L_x_236) ;  /* 0x0000017000067945 */ /* 0x000fe20003800000 */
[----:B0-----:R-:W-:Y:S02]  /*0410*/  ISETP.GE.U32.AND P0, PT, R16, R27, PT ;  /* 0x0000001b1000720c */ /* 0x001fe40003f06070 */
[----:B------:R-:W-:-:S04]  /*0420*/  SHF.R.S32.HI R27, RZ, 0x1f, R27 ;  /* 0x0000001fff1b7819 */ /* 0x000fc8000001141b */
[----:B------:R-:W-:-:S04]  /*0430*/  ISETP.GE.AND.EX P0, PT, R17, R27, PT, P0 ;  /* 0x0000001b1100720c */ /* 0x000fc80003f06300 */
        /* <DEDUP_REMOVED lines=13> */
[----:B------:R-:W-:-:S02]  /*0510*/  IMAD.U32 R7, RZ, RZ, UR5 ;  /* 0x00000005ff077e24 */ /* 0x000fc4000f8e00ff */
[----:B------:R-:W-:Y:S02]  /*0520*/  IMAD.U32 R11, RZ, RZ, UR7 ;  /* 0x00000007ff0b7e24 */ /* 0x000fe4000f8e00ff */
[----:B------:R-:W-:Y:S02]  /*0530*/  IMAD.MOV.U32 R8, RZ, RZ, 0x6a ;  /* 0x0000006aff087424 */ /* 0x000fe400078e00ff */
[----:B------:R-:W-:-:S07]  /*0540*/  IMAD.MOV.U32 R13, RZ, RZ, RZ ;  /* 0x000000ffff0d7224 */ /* 0x000fce00078e00ff */
[----:B------:R-:W-:-:S07]  /*0550*/  LEPC R20, `(.L_x_237) ;  /* 0x000000001014794e */ /* 0x000fce0000000000 */
[----:B0-----:R-:W-:Y:S05]  /*0560*/  CALL.ABS.NOINC R14 ;  /* 0x000000000e007343 */ /* 0x001fea0003c00000 */
.L_x_237:
[----:B------:R-:W-:Y:S05]  /*0570*/  BSYNC B6 ;  /* 0x0000000000067941 */ /* 0x000fea0003800000 */
.L_x_236:
[----:B------:R-:W-:-:S04]  /*0580*/  LEA R4, P0, R16, UR46, 0x1 ;  /* 0x0000002e10047c11 */ /* 0x000fc8000f8008ff */
[----:B------:R-:W-:Y:S01]  /*0590*/  LEA.HI.X R5, R16, UR47, R17, 0x1, P0 ;  /* 0x0000002f10057c11 */ /* 0x000fe200080f0c11 */
[----:B------:R-:W-:-:S04]  /*05a0*/  IMAD R0, R23, UR48, RZ ;  /* 0x0000003017007c24 */ /* 0x000fc8000f8e02ff */
[----:B------:R0:W5:Y:S01]  /*05b0*/  LDG.E.U16 R24, desc[UR36][R4.64] ;  /* 0x0000002404187981 */ /* 0x000162000c1e1500 */
[----:B------:R-:W-:Y:S01]  /*05c0*/  IMAD R27, R27, R28, R0 ;  /* 0x0000001c1b1b7224 */ /* 0x000fe200078e0200 */
[----:B------:R-:W-:Y:S01]  /*05d0*/  BSSY B6, `(.L_x_238) ;  /* 0x000001c000067945 */ /* 0x000fe20003800000 */
[----:B------:R-:W-:Y:S01]  /*05e0*/  IMAD R0, R17, UR49, RZ ;  /* 0x0000003111007c24 */ /* 0x000fe2000f8e02ff */
[----:B0-----:R-:W-:Y:S01]  /*05f0*/  MOV R5, R25 ;  /* 0x0000001900057202 */ /* 0x001fe20000000f00 */
[----:B------:R-:W-:Y:S02]  /*0600*/  IMAD.MOV.U32 R4, RZ, RZ, R22 ;  /* 0x000000ffff047224 */ /* 0x000fe400078e0016 */
[----:B------:R-:W-:Y:S02]  /*0610*/  IMAD R25, R16, R19, R0 ;  /* 0x0000001310197224 */ /* 0x000fe400078e0200 */
[----:B------:R-:W-:-:S04]  /*0620*/  IMAD.WIDE.U32 R6, R28, UR48, R4 ;  /* 0x000000301c067c25 */ /* 0x000fc8000f8e0004 */
[----:B------:R-:W-:Y:S02]  /*0630*/  IMAD.IADD R7, R7, 0x1, R27 ;  /* 0x0000000107077824 */ /* 0x000fe400078e021b */
        /* <DEDUP_REMOVED lines=12> */
[----:B------:R-:W-:Y:S01]  /*0700*/  HFMA2.MMA R8, -RZ, RZ, 0, 6.496906280517578125e-06 ;  /* 0x0000006dff087435 */ /* 0x000fe200000001ff */
[----:B------:R-:W-:Y:S01]  /*0710*/  IMAD.U32 R6, RZ, RZ, UR4 ;  /* 0x00000004ff067e24 */ /* 0x000fe2000f8e00ff */
[----:B------:R-:W-:Y:S01]  /*0720*/  MOV R7, UR5 ;  /* 0x0000000500077c02 */ /* 0x000fe20008000f00 */
[----:B------:R-:W-:-:S02]  /*0730*/  IMAD.U32 R10, RZ, RZ, UR6 ;  /* 0x00000006ff0a7e24 */ /* 0x000fc4000f8e00ff */
[----:B------:R-:W-:Y:S02]  /*0740*/  IMAD.U32 R11, RZ, RZ, UR7 ;  /* 0x00000007ff0b7e24 */ /* 0x000fe4000f8e00ff */
[----:B------:R-:W-:Y:S02]  /*0750*/  IMAD.MOV.U32 R12, RZ, RZ, 0x1 ;  /* 0x00000001ff0c7424 */ /* 0x000fe400078e00ff */
[----:B------:R-:W-:-:S07]  /*0760*/  IMAD.MOV.U32 R13, RZ, RZ, RZ ;  /* 0x000000ffff0d7224 */ /* 0x000fce00078e00ff */
[----:B------:R-:W-:-:S07]  /*0770*/  LEPC R20, `(.L_x_239) ;  /* 0x000000001014794e */ /* 0x000fce0000000000 */
[----:B0----5:R-:W-:Y:S05]  /*0780*/  CALL.ABS.NOINC R14 ;  /* 0x000000000e007343 */ /* 0x021fea0003c00000 */
.L_x_239:
[----:B------:R-:W-:Y:S05]  /*0790*/  BSYNC B6 ;  /* 0x0000000000067941 */ /* 0x000fea0003800000 */
.L_x_238:
[----:B------:R-:W-:-:S04]  /*07a0*/  LEA R4, P0, R16, UR52, 0x1 ;  /* 0x0000003410047c11 */ /* 0x000fc8000f8008ff */
[----:B------:R-:W-:-:S05]  /*07b0*/  LEA.HI.X R5, R16, UR53, R25, 0x1, P0 ;  /* 0x0000003510057c11 */ /* 0x000fca00080f0c19 */
[----:B------:R-:W2:Y:S01]  /*07c0*/  LDG.E.U16 R4, desc[UR36][R4.64] ;  /* 0x0000002404047981 */ /* 0x000ea2000c1e1500 */
[----:B-----5:R-:W-:-:S05]  /*07d0*/  SHF.L.U32 R3, R24, 0x10, RZ ;  /* 0x0000001018037819 */ /* 0x020fca00000006ff */
[----:B------:R-:W-:Y:S01]  /*07e0*/  FADD.FTZ R18, R18, R3 ;  /* 0x0000000312127221 */ /* 0x000fe20000010000 */
[----:B--2---:R-:W-:-:S04]  /*07f0*/  IMAD.U32 R0, R4, 0x10000, RZ ;  /* 0x0001000004007824 */ /* 0x004fc800078e00ff */
[----:B------:R-:W-:-:S06]  /*0800*/  FMUL.FTZ R0, R0, R3 ;  /* 0x0000000300007220 */ /* 0x000fcc0000410000 */
[----:B------:R-:W0:Y:S02]  /*0810*/  F2F.BF16.F32 R0, R0 ;  /* 0x0000000000007304 */ /* 0x000e240000202000 */
[----:B0-----:R-:W-:-:S04]  /*0820*/  IMAD.U32 R7, R0, 0x10000, RZ ;  /* 0x0001000000077824 */ /* 0x001fc800078e00ff */
[----:B------:R-:W-:-:S07]  /*0830*/  FADD.FTZ R2, R2, -R7 ;  /* 0x8000000702027221 */ /* 0x000fce0000010000 */
.L_x_235:
[----:B------:R-:W-:Y:S05]  /*0840*/  BSYNC B7 ;  /* 0x0000000000077941 */ /* 0x000fea0003800000 */
.L_x_234:
[----:B------:R-:W0:Y:S02]  /*0850*/  LDC R3, c[0x0][0x240] ;  /* 0x00009000ff037b82 */ /* 0x000e240000000800 */
[----:B0-----:R-:W-:-:S05]  /*0860*/  IMAD R22, R3, UR54, R22 ;  /* 0x0000003603167c24 */ /* 0x001fca000f8e0216 */
[----:B------:R-:W-:-:S13]  /*0870*/  ISETP.GE.AND P0, PT, R22, UR56, PT ;  /* 0x0000003816007c0c */ /* 0x000fda000bf06270 */
[----:B------:R-:W-:Y:S05]  /*0880*/  @!P0 BRA `(.L_x_240) ;  /* 0xfffffff800ac8947 */ /* 0x000fea000383ffff */
[----:B------:R-:W-:Y:S05]  /*0890*/  BRA `(.L_x_232) ;  /* 0x0000000400587947 */ /* 0x000fea0003800000 */
.L_x_233:
[----:B------:R-:W-:Y:S01]  /*08a0*/  SHF.R.S32.HI R23, RZ, 0x1f, R16 ;  /* 0x0000001fff177819 */ /* 0x000fe20000011410 */
[----:B------:R-:W-:Y:S01]  /*08b0*/  IMAD.WIDE.U32 R16, R3, R16, RZ ;  /* 0x0000001003107225 */ /* 0x000fe200078e00ff */
[----:B------:R-:W-:-:S03]  /*08c0*/  MOV R2, RZ ;  /* 0x000000ff00027202 */ /* 0x000fc60000000f00 */
[----:B------:R-:W-:Y:S02]  /*08d0*/  IMAD.MOV.U32 R18, RZ, RZ, RZ ;  /* 0x000000ffff127224 */ /* 0x000fe400078e00ff */
[----:B------:R-:W-:-:S07]  /*08e0*/  IMAD R19, R3, R23, R17 ;  /* 0x0000001703137224 */ /* 0x000fce00078e0211 */
.L_x_247:
[----:B------:R-:W-:Y:S02]  /*08f0*/  SHF.R.S32.HI R29, RZ, 0x1f, R22 ;  /* 0x0000001fff1d7819 */ /* 0x000fe40000011416 */
[----:B------:R-:W-:-:S04]  /*0900*/  IADD3 R0, P0, R22, R16, RZ ;  /* 0x0000001016007210 */ /* 0x000fc80007f1e0ff */
[----:B------:R-:W-:Y:S02]  /*0910*/  IADD3.X R3, R29, R19, RZ, P0, !PT ;  /* 0x000000131d037210 */ /* 0x000fe400007fe4ff */
        /* <DEDUP_REMOVED lines=32> */
.L_x_244:
[----:B------:R-:W-:Y:S05]  /*0b20*/  BSYNC B6 ;  /* 0x0000000000067941 */ /* 0x000fea0003800000 */
.L_x_243:
[----:B------:R-:W-:Y:S01]  /*0b30*/  MOV R28, R22 ;  /* 0x00000016001c7202 */ /* 0x000fe20000000f00 */
[----:B------:R-:W-:Y:S01]  /*0b40*/  IMAD R0, R19, UR50, RZ ;  /* 0x0000003213007c24 */ /* 0x000fe2000f8e02ff */
[----:B------:R-:W-:Y:S03]  /*0b50*/  BSSY B6, `(.L_x_245) ;  /* 0x000001b000067945 */ /* 0x000fe60003800000 */
[----:B------:R-:W-:Y:S02]  /*0b60*/  IMAD R27, R27, R16, R0 ;  /* 0x000000101b1b7224 */ /* 0x000fe400078e0200 */
[----:B------:R-:W-:-:S04]  /*0b70*/  IMAD.WIDE.U32 R4, R16, UR50, R28 ;  /* 0x0000003210047c25 */ /* 0x000fc8000f8e001c */
[----:B------:R-:W-:Y:S02]  /*0b80*/  IMAD R0, R25, UR51, RZ ;  /* 0x0000003319007c24 */ /* 0x000fe4000f8e02ff */
[----:B------:R-:W-:Y:S02]  /*0b90*/  IMAD.IADD R5, R27, 0x1, R5 ;  /* 0x000000011b057824 */ /* 0x000fe400078e0205 */
[C---:B------:R-:W-:Y:S02]  /*0ba0*/  IMAD R27, R24.reuse, R23, R0 ;  /* 0x00000017181b7224 */ /* 0x040fe400078e0200 */
[----:B------:R-:W-:-:S05]  /*0bb0*/  IMAD.WIDE.U32 R24, R24, UR51, R4 ;  /* 0x0000003318187c25 */ /* 0x000fca000f8e0004 */
[----:B------:R-:W-:Y:S02]  /*0bc0*/  IADD3 R27, R25, R27, RZ ;  /* 0x0000001b191b7210 */ /* 0x000fe40007ffe0ff */
[----:B------:R-:W-:-:S04]  /*0bd0*/  ISETP.GT.U32.AND P0, PT, R24, -0x1, PT ;  /* 0xffffffff1800780c */ /* 0x000fc80003f04070 */
[----:B------:R-:W-:-:S13]  /*0be0*/  ISETP.GT.AND.EX P0, PT, R27, -0x1, PT, P0 ;  /* 0xffffffff1b00780c */ /* 0x000fda0003f04300 */
[----:B------:R-:W-:Y:S05]  /*0bf0*/  @P0 BRA `(.L_x_246) ;  /* 0x0000000000400947 */ /* 0x000fea0003800000 */
        /* <DEDUP_REMOVED lines=16> */
.L_x_246:
[----:B------:R-:W-:Y:S05]  /*0d00*/  BSYNC B6 ;  /* 0x0000000000067941 */ /* 0x000fea0003800000 */
.L_x_245:
[----:B------:R-:W-:Y:S02]  /*0d10*/  ULDC.64 UR4, c[0x0][0x220] ;  /* 0x0000880000047ab9 */ /* 0x000fe40000000a00 */
[----:B------:R-:W-:-:S04]  /*0d20*/  LEA R4, P0, R24, UR4, 0x1 ;  /* 0x0000000418047c11 */ /* 0x000fc8000f8008ff */
[----:B------:R-:W-:-:S05]  /*0d30*/  LEA.HI.X R5, R24, UR5, R27, 0x1, P0 ;  /* 0x0000000518057c11 */ /* 0x000fca00080f0c1b */
[----:B------:R-:W2:Y:S01]  /*0d40*/  LDG.E.U16 R4, desc[UR36][R4.64] ;  /* 0x0000002404047981 */ /* 0x000ea2000c1e1500 */
[----:B------:R-:W-:Y:S01]  /*0d50*/  FADD.FTZ R18, R18, 1 ;  /* 0x3f80000012127421 */ /* 0x000fe20000010000 */
[----:B--2---:R-:W-:-:S05]  /*0d60*/  SHF.L.U32 R0, R4, 0x10, RZ ;  /* 0x0000001004007819 */ /* 0x004fca00000006ff */
[----:B------:R-:W-:-:S06]  /*0d70*/  FADD.FTZ R0, R0, -RZ ;  /* 0x800000ff00007221 */ /* 0x000fcc0000010000 */
[----:B------:R-:W0:Y:S02]  /*0d80*/  F2F.BF16.F32 R0, R0 ;  /* 0x0000000000007304 */ /* 0x000e240000202000 */
[----:B0-----:R-:W-:-:S04]  /*0d90*/  IMAD.U32 R3, R0, 0x10000, RZ ;  /* 0x0001000000037824 */ /* 0x001fc800078e00ff */
[----:B------:R-:W-:-:S07]  /*0da0*/  FADD.FTZ R2, R2, -R3 ;  /* 0x8000000302027221 */ /* 0x000fce0000010000 */
.L_x_242:
[----:B------:R-:W-:Y:S05]  /*0db0*/  BSYNC B7 ;  /* 0x0000000000077941 */ /* 0x000fea0003800000 */
.L_x_241:
[----:B------:R-:W0:Y:S02]  /*0dc0*/  LDC R3, c[0x0][0x240] ;  /* 0x00009000ff037b82 */ /* 0x000e240000000800 */
[----:B0-----:R-:W-:-:S05]  /*0dd0*/  IMAD R22, R3, UR54, R22 ;  /* 0x0000003603167c24 */ /* 0x001fca000f8e0216 */
[----:B------:R-:W-:-:S13]  /*0de0*/  ISETP.GE.AND P0, PT, R22, UR55, PT ;  /* 0x0000003716007c0c */ /* 0x000fda000bf06270 */
[----:B------:R-:W-:Y:S05]  /*0df0*/  @!P0 BRA `(.L_x_247) ;  /* 0xfffffff800bc8947 */ /* 0x000fea000383ffff */
.L_x_232:
[----:B------:R-:W-:Y:S05]  /*0e00*/  BSYNC B8 ;  /* 0x0000000000087941 */ /* 0x000fea0003800000 */
.L_x_231:
[----:B------:R-:W0:Y:S01]  /*0e10*/  S2R R7, SR_TID.X ;  /* 0x0000000000077919 */ /* 0x000e220000002100 */
[----:B------:R-:W-:-:S03]  /*0e20*/  UMOV UR4, 0xffffffff ;  /* 0xffffffff00047882 */ /* 0x000fc60000000000 */
[----:B------:R-:W-:Y:S05]  /*0e30*/  BRA.DIV UR4, `(.L_x_248) ;  /* 0x0000000a04047947 */ /* 0x000fea000b800000 */
[----:B------:R-:W1:Y:S02]  /*0e40*/  SHFL.DOWN PT, R14, R18, 0x10, 0x1f ;  /* 0x0a001f00120e7f89 */ /* 0x000e6400000e0000 */
[----:B-1----:R-:W-:-:S05]  /*0e50*/  FADD.FTZ R0, R14, R18 ;  /* 0x000000120e007221 */ /* 0x002fca0000010000 */
[----:B------:R-:W1:Y:S02]  /*0e60*/  SHFL.DOWN PT, R14, R0, 0x8, 0x1f ;  /* 0x09001f00000e7f89 */ /* 0x000e6400000e0000 */
[----:B-1----:R-:W-:-:S05]  /*0e70*/  FADD.FTZ R3, R0, R14 ;  /* 0x0000000e00037221 */ /* 0x002fca0000010000 */
[----:B------:R-:W1:Y:S02]  /*0e80*/  SHFL.DOWN PT, R14, R3, 0x4, 0x1f ;  /* 0x08801f00030e7f89 */ /* 0x000e6400000e0000 */
[----:B-1----:R-:W-:-:S05]  /*0e90*/  FADD.FTZ R4, R3, R14 ;  /* 0x0000000e03047221 */ /* 0x002fca0000010000 */
[----:B------:R-:W1:Y:S02]  /*0ea0*/  SHFL.DOWN PT, R14, R4, 0x2, 0x1f ;  /* 0x08401f00040e7f89 */ /* 0x000e6400000e0000 */
[----:B-1----:R-:W-:-:S05]  /*0eb0*/  FADD.FTZ R5, R4, R14 ;  /* 0x0000000e04057221 */ /* 0x002fca0000010000 */
[----:B------:R1:W2:Y:S02]  /*0ec0*/  SHFL.DOWN PT, R14, R5, 0x1, 0x1f ;  /* 0x08201f00050e7f89 */ /* 0x0002a400000e0000 */
.L_x_265:
[----:B0-----:R-:W-:Y:S01]  /*0ed0*/  SHF.R.S32.HI R0, RZ, 0x1f, R7 ;  /* 0x0000001fff007819 */ /* 0x001fe20000011407 */
[----:B------:R-:W-:Y:S05]  /*0ee0*/  WARPSYNC.ALL ;  /* 0x0000000000007948 */ /* 0x000fea0003800000 */
[----:B------:R-:W-:Y:S01]  /*0ef0*/  LEA.HI R9, R0, R7, RZ, 0x5 ;  /* 0x0000000700097211 */ /* 0x000fe200078f28ff */
[----:B------:R-:W-:Y:S01]  /*0f00*/  USHF.R.U32.HI UR4, URZ, 0x5, UR54 ;  /* 0x000000053f047899 */ /* 0x000fe20008011636 */
[----:B------:R-:W-:Y:S01]  /*0f10*/  BAR.SYNC.DEFER_BLOCKING 0x0 ;  /* 0x0000000000007b1d */ /* 0x000fe20000010000 */
[----:B--2---:R-:W-:Y:S01]  /*0f20*/  FADD.FTZ R14, R5, R14 ;  /* 0x0000000e050e7221 */ /* 0x004fe20000010000 */
[----:B------:R-:W-:-:S02]  /*0f30*/  LOP3.LUT R8, R9, 0xffffffe0, RZ, 0xc0, !PT ;  /* 0xffffffe009087812 */ /* 0x000fc400078ec0ff */
[C---:B-1----:R-:W-:Y:S02]  /*0f40*/  IADD3 R5, R7.reuse, 0x1f, RZ ;  /* 0x0000001f07057810 */ /* 0x042fe40007ffe0ff */
[----:B------:R-:W-:Y:S01]  /*0f50*/  IADD3 R8, -R8, R7, RZ ;  /* 0x0000000708087210 */ /* 0x000fe20007ffe1ff */
[----:B------:R-:W-:Y:S01]  /*0f60*/  BSSY B0, `(.L_x_249) ;  /* 0x000001e000007945 */ /* 0x000fe20003800000 */
[----:B------:R-:W-:Y:S02]  /*0f70*/  ISETP.GE.AND P1, PT, R7, UR4, PT ;  /* 0x0000000407007c0c */ /* 0x000fe4000bf26270 */
[----:B------:R-:W-:Y:S02]  /*0f80*/  ISETP.NE.AND P0, PT, R8, RZ, PT ;  /* 0x000000ff0800720c */ /* 0x000fe40003f05270 */
[----:B------:R-:W-:-:S09]  /*0f90*/  ISETP.GT.U32.AND P2, PT, R5, 0x3e, PT ;  /* 0x0000003e0500780c */ /* 0x000fd20003f44070 */
[----:B------:R-:W0:Y:S01]  /*0fa0*/  @!P1 S2R R11, SR_CgaCtaId ;  /* 0x00000000000b9919 */ /* 0x000e220000008800 */
[----:B------:R-:W-:Y:S02]  /*0fb0*/  @!P1 MOV R4, 0x400 ;  /* 0x0000040000049802 */ /* 0x000fe40000000f00 */
[----:B------:R-:W-:Y:S01]  /*0fc0*/  @!P0 MOV R0, 0x400 ;  /* 0x0000040000008802 */ /* 0x000fe20000000f00 */
[----:B------:R-:W1:Y:S01]  /*0fd0*/  @!P0 S2R R3, SR_CgaCtaId ;  /* 0x0000000000038919 */ /* 0x000e620000008800 */
[----:B0-----:R-:W-:Y:S02]  /*0fe0*/  @!P1 LEA R11, R11, R4, 0x18 ;  /* 0x000000040b0b9211 */ /* 0x001fe400078ec0ff */
[----:B-1----:R-:W-:-:S03]  /*0ff0*/  @!P0 LEA R3, R3, R0, 0x18 ;  /* 0x0000000003038211 */ /* 0x002fc600078ec0ff */
[----:B------:R-:W-:Y:S01]  /*1000*/  @!P1 IMAD R4, R8, 0x4, R11 ;  /* 0x0000000408049824 */ /* 0x000fe200078e020b */
[----:B------:R-:W-:-:S05]  /*1010*/  @!P0 SHF.R.S32.HI R0, RZ, 0x5, R9 ;  /* 0x00000005ff008819 */ /* 0x000fca0000011409 */
[----:B------:R-:W-:Y:S01]  /*1020*/  @!P0 IMAD R3, R0, 0x4, R3 ;  /* 0x0000000400038824 */ /* 0x000fe200078e0203 */
[----:B------:R-:W-:-:S04]  /*1030*/  HFMA2.MMA R0, -RZ, RZ, 0, 0 ;  /* 0x00000000ff007435 */ /* 0x000fc800000001ff */
[----:B------:R0:W-:Y:S01]  /*1040*/  @!P0 STS [R3], R14 ;  /* 0x0000000e03008388 */ /* 0x0001e20000000800 */
[----:B------:R-:W-:Y:S06]  /*1050*/  BAR.SYNC.DEFER_BLOCKING 0x0 ;  /* 0x0000000000007b1d */ /* 0x000fec0000010000 */
[----:B------:R0:W1:Y:S01]  /*1060*/  @!P1 LDS R0, [R4] ;  /* 0x0000000004009984 */ /* 0x0000620000000800 */
[----:B------:R-:W-:Y:S05]  /*1070*/  @P2 BRA `(.L_x_250) ;  /* 0x0000000000302947 */ /* 0x000fea0003800000 */
[----:B------:R-:W-:-:S03]  /*1080*/  UMOV UR4, 0xffffffff ;  /* 0xffffffff00047882 */ /* 0x000fc60000000000 */
[----:B------:R-:W-:Y:S05]  /*1090*/  BRA.DIV UR4, `(.L_x_251) ;  /* 0x0000000604ec7947 */ /* 0x000fea000b800000 */
[----:B01----:R-:W0:Y:S02]  /*10a0*/  SHFL.DOWN PT, R14, R0, 0x10, 0x1f ;  /* 0x0a001f00000e7f89 */ /* 0x003e2400000e0000 */
[----:B0-----:R-:W-:-:S05]  /*10b0*/  FADD.FTZ R3, R0, R14 ;  /* 0x0000000e00037221 */ /* 0x001fca0000010000 */
[----:B------:R-:W0:Y:S02]  /*10c0*/  SHFL.DOWN PT, R14, R3, 0x8, 0x1f ;  /* 0x09001f00030e7f89 */ /* 0x000e2400000e0000 */
[----:B0-----:R-:W-:-:S05]  /*10d0*/  FADD.FTZ R4, R3, R14 ;  /* 0x0000000e03047221 */ /* 0x001fca0000010000 */
[----:B------:R-:W0:Y:S02]  /*10e0*/  SHFL.DOWN PT, R14, R4, 0x4, 0x1f ;  /* 0x08801f00040e7f89 */ /* 0x000e2400000e0000 */
[----:B0-----:R-:W-:-:S05]  /*10f0*/  FADD.FTZ R5, R4, R14 ;  /* 0x0000000e04057221 */ /* 0x001fca0000010000 */
[----:B------:R-:W0:Y:S02]  /*1100*/  SHFL.DOWN PT, R14, R5, 0x2, 0x1f ;  /* 0x08401f00050e7f89 */ /* 0x000e2400000e0000 */
[----:B0-----:R-:W-:-:S05]  /*1110*/  FADD.FTZ R6, R5, R14 ;  /* 0x0000000e05067221 */ /* 0x001fca0000010000 */
[----:B------:R0:W1:Y:S02]  /*1120*/  SHFL.DOWN PT, R14, R6, 0x1, 0x1f ;  /* 0x08201f00060e7f89 */ /* 0x00006400000e0000 */
.L_x_271:
[----:B-1----:R-:W-:-:S07]  /*1130*/  FADD.FTZ R0, R6, R14 ;  /* 0x0000000e06007221 */ /* 0x002fce0000010000 */
.L_x_250:
[----:B------:R-:W-:Y:S05]  /*1140*/  BSYNC B0 ;  /* 0x0000000000007941 */ /* 0x000fea0003800000 */
.L_x_249:
[----:B------:R-:W-:-:S03]  /*1150*/  UMOV UR4, 0xffffffff ;  /* 0xffffffff00047882 */ /* 0x000fc60000000000 */
[----:B------:R-:W-:Y:S05]  /*1160*/  BRA.DIV UR4, `(.L_x_252) ;  /* 0x0000000a04387947 */ /* 0x000fea000b800000 */
[----:B0-----:R-:W0:Y:S02]  /*1170*/  SHFL.DOWN PT, R14, R2, 0x10, 0x1f ;  /* 0x0a001f00020e7f89 */ /* 0x001e2400000e0000 */
[----:B0-----:R-:W-:-:S05]  /*1180*/  FADD.FTZ R13, R14, R2 ;  /* 0x000000020e0d7221 */ /* 0x001fca0000010000 */
[----:B------:R-:W0:Y:S02]  /*1190*/  SHFL.DOWN PT, R14, R13, 0x8, 0x1f ;  /* 0x09001f000d0e7f89 */ /* 0x000e2400000e0000 */
[----:B0-----:R-:W-:-:S05]  /*11a0*/  FADD.FTZ R3, R13, R14 ;  /* 0x0000000e0d037221 */ /* 0x001fca0000010000 */
[----:B------:R-:W0:Y:S02]  /*11b0*/  SHFL.DOWN PT, R14, R3, 0x4, 0x1f ;  /* 0x08801f00030e7f89 */ /* 0x000e2400000e0000 */
[----:B0-----:R-:W-:-:S05]  /*11c0*/  FADD.FTZ R4, R3, R14 ;  /* 0x0000000e03047221 */ /* 0x001fca0000010000 */
[----:B------:R-:W0:Y:S02]  /*11d0*/  SHFL.DOWN PT, R14, R4, 0x2, 0x1f ;  /* 0x08401f00040e7f89 */ /* 0x000e2400000e0000 */
[----:B0-----:R-:W-:-:S05]  /*11e0*/  FADD.FTZ R5, R4, R14 ;  /* 0x0000000e04057221 */ /* 0x001fca0000010000 */
[----:B------:R0:W2:Y:S02]  /*11f0*/  SHFL.DOWN PT, R14, R5, 0x1, 0x1f ;  /* 0x08201f00050e7f89 */ /* 0x0000a400000e0000 */
.L_x_278:
[----:B------:R-:W3:Y:S01]  /*1200*/  @!P0 S2R R3, SR_CgaCtaId ;  /* 0x0000000000038919 */ /* 0x000ee20000008800 */
[----:B------:R-:W-:Y:S05]  /*1210*/  WARPSYNC.ALL ;  /* 0x0000000000007948 */ /* 0x000fea0003800000 */
[----:B------:R-:W-:Y:S01]  /*1220*/  BAR.SYNC.DEFER_BLOCKING 0x0 ;  /* 0x0000000000007b1d */ /* 0x000fe20000010000 */
[----:B------:R-:W-:Y:S01]  /*1230*/  @!P0 MOV R2, 0x400 ;  /* 0x0000040000028802 */ /* 0x000fe20000000f00 */
[----:B0-2---:R-:W-:Y:S01]  /*1240*/  FADD.FTZ R5, R5, R14 ;  /* 0x0000000e05057221 */ /* 0x005fe20000010000 */
[----:B------:R-:W-:Y:S01]  /*1250*/  @!P0 SHF.R.S32.HI R9, RZ, 0x5, R9 ;  /* 0x00000005ff098819 */ /* 0x000fe20000011409 */
[----:B------:R-:W-:Y:S01]  /*1260*/  IMAD.MOV.U32 R13, RZ, RZ, RZ ;  /* 0x000000ffff0d7224 */ /* 0x000fe200078e00ff */
[----:B------:R-:W-:Y:S01]  /*1270*/  @!P1 MOV R4, 0x400 ;  /* 0x0000040000049802 */ /* 0x000fe20000000f00 */
[----:B------:R-:W-:Y:S01]  /*1280*/  @!P0 VIADD R2, R2, 0x1000 ;  /* 0x0000100002028836 */ /* 0x000fe20000000000 */
[----:B------:R-:W-:Y:S01]  /*1290*/  BSSY B0, `(.L_x_253) ;  /* 0x0000017000007945 */ /* 0x000fe20003800000 */
[----:B------:R-:W0:Y:S01]  /*12a0*/  @!P1 S2R R11, SR_CgaCtaId ;  /* 0x00000000000b9919 */ /* 0x000e220000008800 */
[----:B------:R-:W-:-:S02]  /*12b0*/  @!P1 IADD3 R4, R4, 0x1000, RZ ;  /* 0x0000100004049810 */ /* 0x000fc40007ffe0ff */
[----:B---3--:R-:W-:-:S05]  /*12c0*/  @!P0 LEA R2, R3, R2, 0x18 ;  /* 0x0000000203028211 */ /* 0x008fca00078ec0ff */
[----:B------:R-:W-:-:S05]  /*12d0*/  @!P0 IMAD R2, R9, 0x4, R2 ;  /* 0x0000000409028824 */ /* 0x000fca00078e0202 */
[----:B------:R2:W-:Y:S01]  /*12e0*/  @!P0 STS [R2], R5 ;  /* 0x0000000502008388 */ /* 0x0005e20000000800 */
[----:B0-----:R-:W-:-:S04]  /*12f0*/  @!P1 LEA R11, R11, R4, 0x18 ;  /* 0x000000040b0b9211 */ /* 0x001fc800078ec0ff */
[----:B------:R-:W-:Y:S01]  /*1300*/  @!P1 LEA R8, R8, R11, 0x2 ;  /* 0x0000000b08089211 */ /* 0x000fe200078e10ff */
[----:B------:R-:W-:Y:S06]  /*1310*/  BAR.SYNC.DEFER_BLOCKING 0x0 ;  /* 0x0000000000007b1d */ /* 0x000fec0000010000 */
[----:B------:R2:W0:Y:S01]  /*1320*/  @!P1 LDS R13, [R8] ;  /* 0x00000000080d9984 */ /* 0x0004220000000800 */
[----:B------:R-:W-:Y:S05]  /*1330*/  @P2 BRA `(.L_x_254) ;  /* 0x0000000000302947 */ /* 0x000fea0003800000 */
[----:B------:R-:W-:-:S03]  /*1340*/  UMOV UR4, 0xffffffff ;  /* 0xffffffff00047882 */ /* 0x000fc60000000000 */
[----:B------:R-:W-:Y:S05]  /*1350*/  BRA.DIV UR4, `(.L_x_255) ;  /* 0x0000000a04487947 */ /* 0x000fea000b800000 */
[----:B0-----:R-:W2:Y:S02]  /*1360*/  SHFL.DOWN PT, R14, R13, 0x10, 0x1f ;  /* 0x0a001f000d0e7f89 */ /* 0x001ea400000e0000 */
[----:B--2---:R-:W-:-:S05]  /*1370*/  FADD.FTZ R2, R13, R14 ;  /* 0x0000000e0d027221 */ /* 0x004fca0000010000 */
[----:B------:R-:W0:Y:S02]  /*1380*/  SHFL.DOWN PT, R14, R2, 0x8, 0x1f ;  /* 0x09001f00020e7f89 */ /* 0x000e2400000e0000 */
[----:B0-----:R-:W-:-:S05]  /*1390*/  FADD.FTZ R3, R2, R14 ;  /* 0x0000000e02037221 */ /* 0x001fca0000010000 */
[----:B------:R-:W0:Y:S02]  /*13a0*/  SHFL.DOWN PT, R14, R3, 0x4, 0x1f ;  /* 0x08801f00030e7f89 */ /* 0x000e2400000e0000 */
[----:B0-----:R-:W-:-:S05]  /*13b0*/  FADD.FTZ R4, R3, R14 ;  /* 0x0000000e03047221 */ /* 0x001fca0000010000 */
[----:B------:R-:W0:Y:S02]  /*13c0*/  SHFL.DOWN PT, R14, R4, 0x2, 0x1f ;  /* 0x08401f00040e7f89 */ /* 0x000e2400000e0000 */
[----:B0-----:R-:W-:-:S05]  /*13d0*/  FADD.FTZ R5, R4, R14 ;  /* 0x0000000e04057221 */ /* 0x001fca0000010000 */
[----:B------:R0:W2:Y:S02]  /*13e0*/  SHFL.DOWN PT, R14, R5, 0x1, 0x1f ;  /* 0x08201f00050e7f89 */ /* 0x0000a400000e0000 */
.L_x_284:
[----:B--2---:R-:W-:-:S07]  /*13f0*/  FADD.FTZ R13, R5, R14 ;  /* 0x0000000e050d7221 */ /* 0x004fce0000010000 */
.L_x_254:
[----:B------:R-:W-:Y:S05]  /*1400*/  BSYNC B0 ;  /* 0x0000000000007941 */ /* 0x000fea0003800000 */
.L_x_253:
[----:B------:R-:W-:-:S13]  /*1410*/  ISETP.NE.AND P0, PT, R7, RZ, PT ;  /* 0x000000ff0700720c */ /* 0x000fda0003f05270 */
[----:B------:R-:W-:Y:S05]  /*1420*/  @P0 EXIT ;  /* 0x000000000000094d */ /* 0x000fea0003800000 */
[----:B------:R-:W3:Y:S01]  /*1430*/  LDC.64 R6, c[0x0][0x218] ;  /* 0x00008600ff067b82 */ /* 0x000ee20000000a00 */
[----:B--2---:R-:W-:Y:S01]  /*1440*/  IMAD.MOV.U32 R8, RZ, RZ, 0x3254 ;  /* 0x00003254ff087424 */ /* 0x004fe200078e00ff */
[----:B------:R-:W-:Y:S01]  /*1450*/  BSSY B0, `(.L_x_256) ;  /* 0x000000e000007945 */ /* 0x000fe20003800000 */
[----:B-1----:R-:W-:Y:S02]  /*1460*/  F2FP.BF16.F32.PACK_AB R9, RZ, R0 ;  /* 0x00000000ff09723e */ /* 0x002fe400000010ff */
[C---:B---3--:R-:W-:Y:S02]  /*1470*/  LOP3.LUT R2, R6.reuse, 0xfffffffd, RZ, 0xc0, !PT ;  /* 0xfffffffd06027812 */ /* 0x048fe400078ec0ff */
[----:B------:R-:W-:Y:S02]  /*1480*/  MOV R3, R7 ;  /* 0x0000000700037202 */ /* 0x000fe40000000f00 */
[----:B------:R-:W-:-:S03]  /*1490*/  LOP3.LUT R4, R6, 0x2, RZ, 0xc0, !PT ;  /* 0x0000000206047812 */ /* 0x000fc600078ec0ff */
[----:B0-----:R0:W5:Y:S01]  /*14a0*/  LD.E R5, desc[UR36][R2.64] ;  /* 0x0000002402057980 */ /* 0x001162000c101900 */
[----:B------:R-:W-:-:S04]  /*14b0*/  ISETP.EQ.U32.AND P0, PT, R4, RZ, PT ;  /* 0x000000ff0400720c */ /* 0x000fc80003f02070 */
[----:B------:R-:W-:-:S09]  /*14c0*/  SEL R0, R8, 0x7610, P0 ;  /* 0x0000761008007807 */ /* 0x000fd20000000000 */
.L_x_257:
[----:B-----5:R-:W-:-:S05]  /*14d0*/  HADD2.BF16_V2 R4, R5, R9.H0_H0 ;  /* 0x2000000905047230 */ /* 0x020fca0000200000 */
[----:B------:R-:W-:-:S05]  /*14e0*/  PRMT R7, R5, R0, R4 ;  /* 0x0000000005077216 */ /* 0x000fca0000000004 */
[----:B------:R-:W2:Y:S02]  /*14f0*/  ATOM.E.CAS.STRONG.GPU PT, R4, [R2], R5, R7 ;  /* 0x000000050204738b */ /* 0x000ea400001ee107 */
[----:B--2---:R-:W-:Y:S02]  /*1500*/  ISETP.NE.U32.AND P0, PT, R4, R5, PT ;  /* 0x000000050400720c */ /* 0x004fe40003f05070 */
[----:B------:R-:W-:-:S11]  /*1510*/  MOV R5, R4 ;  /* 0x0000000400057202 */ /* 0x000fd60000000f00 */
[----:B------:R-:W-:Y:S05]  /*1520*/  @P0 BRA `(.L_x_257) ;  /* 0xfffffffc00e80947 */ /* 0x000fea000383ffff */
[----:B------:R-:W-:Y:S05]  /*1530*/  BSYNC B0 ;  /* 0x0000000000007941 */ /* 0x000fea0003800000 */
.L_x_256:
[----:B------:R-:W0:Y:S01]  /*1540*/  LDC.64 R6, c[0x0][0x210] ;  /* 0x00008400ff067b82 */ /* 0x000e220000000a00 */
[----:B------:R-:W-:Y:S01]  /*1550*/  BSSY B0, `(.L_x_258) ;  /* 0x000000e000007945 */ /* 0x000fe20003800000 */
[----:B------:R-:W-:Y:S02]  /*1560*/  F2FP.BF16.F32.PACK_AB R13, RZ, R13 ;  /* 0x0000000dff0d723e */ /* 0x000fe400000010ff */
[C---:B0-----:R-:W-:Y:S01]  /*1570*/  LOP3.LUT R2, R6.reuse, 0xfffffffd, RZ, 0xc0, !PT ;  /* 0xfffffffd06027812 */ /* 0x041fe200078ec0ff */
[----:B------:R-:W-:Y:S01]  /*1580*/  IMAD.MOV.U32 R3, RZ, RZ, R7 ;  /* 0x000000ffff037224 */ /* 0x000fe200078e0007 */
[----:B------:R-:W-:-:S04]  /*1590*/  LOP3.LUT R0, R6, 0x2, RZ, 0xc0, !PT ;  /* 0x0000000206007812 */ /* 0x000fc800078ec0ff */
[----:B------:R0:W5:Y:S01]  /*15a0*/  LD.E R5, desc[UR36][R2.64] ;  /* 0x0000002402057980 */ /* 0x000162000c101900 */
[----:B------:R-:W-:-:S04]  /*15b0*/  ISETP.EQ.U32.AND P0, PT, R0, RZ, PT ;  /* 0x000000ff0000720c */ /* 0x000fc80003f02070 */
[----:B------:R-:W-:-:S09]  /*15c0*/  SEL R0, R8, 0x7610, P0 ;  /* 0x0000761008007807 */ /* 0x000fd20000000000 */
.L_x_259:
[----:B-----5:R-:W-:-:S05]  /*15d0*/  HADD2.BF16_V2 R4, R5, R13.H0_H0 ;  /* 0x2000000d05047230 */ /* 0x020fca0000200000 */
[----:B------:R-:W-:-:S05]  /*15e0*/  PRMT R7, R5, R0, R4 ;  /* 0x0000000005077216 */ /* 0x000fca0000000004 */
[----:B------:R-:W2:Y:S02]  /*15f0*/  ATOM.E.CAS.STRONG.GPU PT, R4, [R2], R5, R7 ;  /* 0x000000050204738b */ /* 0x000ea400001ee107 */
[----:B--2---:R-:W-:Y:S02]  /*1600*/  ISETP.NE.U32.AND P0, PT, R4, R5, PT ;  /* 0x000000050400720c */ /* 0x004fe40003f05070 */
[----:B------:R-:W-:-:S11]  /*1610*/  MOV R5, R4 ;  /* 0x0000000400057202 */ /* 0x000fd60000000f00 */
[----:B------:R-:W-:Y:S05]  /*1620*/  @P0 BRA `(.L_x_259) ;  /* 0xfffffffc00e80947 */ /* 0x000fea000383ffff */
[----:B------:R-:W-:Y:S05]  /*1630*/  BSYNC B0 ;  /* 0x0000000000007941 */ /* 0x000fea0003800000 */
.L_x_258:
[----:B------:R-:W-:Y:S05]  /*1640*/  EXIT ;  /* 0x000000000000794d */ /* 0x000fea0003800000 */
.L_x_248:
[----:B------:R-:W-:Y:S01]  /*1650*/  HFMA2.MMA R12, -RZ, RZ, 0, 9.5367431640625e-07 ;  /* 0x00000010ff0c7435 */ /* 0x000fe200000001ff */
[----:B------:R-:W-:Y:S01]  /*1660*/  IMAD.MOV.U32 R13, RZ, RZ, R18 ;  /* 0x000000ffff0d7224 */ /* 0x000fe200078e0012 */
[----:B------:R-:W-:Y:S01]  /*1670*/  MOV R15, 0xffffffff ;  /* 0xffffffff000f7802 */ /* 0x000fe20000000f00 */
[----:B------:R-:W-:-:S08]  /*1680*/  IMAD.MOV.U32 R11, RZ, RZ, 0x1f ;  /* 0x0000001fff0b7424 */ /* 0x000fd000078e00ff */
[----:B0-----:R-:W-:Y:S05]  /*1690*/  WARPSYNC.COLLECTIVE R15, `(.L_x_260) ;  /* 0x000000000f087348 */ /* 0x001fea0003c00000 */
[----:B------:R1:W2:Y:S02]  /*16a0*/  SHFL.DOWN P6, R14, R13, R12, R11 ;  /* 0x0800000c0d0e7389 */ /* 0x0002a400000c000b */
[----:B012---:R-:W-:Y:S01]  /*16b0*/  ENDCOLLECTIVE ;  /* 0x000000000000791b */ /* 0x007fe20003800000 */
.L_x_260:
[----:B------:R-:W-:Y:S01]  /*16c0*/  HFMA2.MMA R12, -RZ, RZ, 0, 4.76837158203125e-07 ;  /* 0x00000008ff0c7435 */ /* 0x000fe200000001ff */
[----:B------:R-:W-:-:S04]  /*16d0*/  FADD.FTZ R0, R14, R18 ;  /* 0x000000120e007221 */ /* 0x000fc80000010000 */
[----:B------:R-:W-:-:S07]  /*16e0*/  IMAD.MOV.U32 R13, RZ, RZ, R0 ;  /* 0x000000ffff0d7224 */ /* 0x000fce00078e0000 */
[----:B------:R-:W-:Y:S05]  /*16f0*/  WARPSYNC.COLLECTIVE R15, `(.L_x_261) ;  /* 0x000000000f087348 */ /* 0x000fea0003c00000 */
[----:B------:R0:W1:Y:S02]  /*1700*/  SHFL.DOWN P6, R14, R13, R12, R11 ;  /* 0x0800000c0d0e7389 */ /* 0x00006400000c000b */
[----:B01----:R-:W-:Y:S01]  /*1710*/  ENDCOLLECTIVE ;  /* 0x000000000000791b */ /* 0x003fe20003800000 */
.L_x_261:
[----:B------:R-:W-:Y:S01]  /*1720*/  MOV R12, 0x4 ;  /* 0x00000004000c7802 */ /* 0x000fe20000000f00 */
[----:B------:R-:W-:-:S04]  /*1730*/  FADD.FTZ R3, R0, R14 ;  /* 0x0000000e00037221 */ /* 0x000fc80000010000 */
[----:B------:R-:W-:-:S07]  /*1740*/  IMAD.MOV.U32 R13, RZ, RZ, R3 ;  /* 0x000000ffff0d7224 */ /* 0x000fce00078e0003 */
[----:B------:R-:W-:Y:S05]  /*1750*/  WARPSYNC.COLLECTIVE R15, `(.L_x_262) ;  /* 0x000000000f087348 */ /* 0x000fea0003c00000 */
[----:B------:R0:W1:Y:S02]  /*1760*/  SHFL.DOWN P6, R14, R13, R12, R11 ;  /* 0x0800000c0d0e7389 */ /* 0x00006400000c000b */
[----:B01----:R-:W-:Y:S01]  /*1770*/  ENDCOLLECTIVE ;  /* 0x000000000000791b */ /* 0x003fe20003800000 */
.L_x_262:
[----:B------:R-:W-:Y:S01]  /*1780*/  HFMA2.MMA R12, -RZ, RZ, 0, 1.1920928955078125e-07 ;  /* 0x00000002ff0c7435 */ /* 0x000fe200000001ff */
[----:B------:R-:W-:-:S04]  /*1790*/  FADD.FTZ R4, R3, R14 ;  /* 0x0000000e03047221 */ /* 0x000fc80000010000 */
[----:B------:R-:W-:-:S07]  /*17a0*/  IMAD.MOV.U32 R13, RZ, RZ, R4 ;  /* 0x000000ffff0d7224 */ /* 0x000fce00078e0004 */
[----:B------:R-:W-:Y:S05]  /*17b0*/  WARPSYNC.COLLECTIVE R15, `(.L_x_263) ;  /* 0x000000000f087348 */ /* 0x000fea0003c00000 */
[----:B------:R0:W1:Y:S02]  /*17c0*/  SHFL.DOWN P6, R14, R13, R12, R11 ;  /* 0x0800000c0d0e7389 */ /* 0x00006400000c000b */
[----:B01----:R-:W-:Y:S01]  /*17d0*/  ENDCOLLECTIVE ;  /* 0x000000000000791b */ /* 0x003fe20003800000 */
.L_x_263:
[----:B------:R-:W-:Y:S01]  /*17e0*/  MOV R12, 0x1 ;  /* 0x00000001000c7802 */ /* 0x000fe20000000f00 */
[----:B------:R-:W-:-:S04]  /*17f0*/  FADD.FTZ R5, R4, R14 ;  /* 0x0000000e04057221 */ /* 0x000fc80000010000 */
[----:B------:R-:W-:-:S07]  /*1800*/  IMAD.MOV.U32 R13, RZ, RZ, R5 ;  /* 0x000000ffff0d7224 */ /* 0x000fce00078e0005 */
[----:B------:R-:W-:Y:S05]  /*1810*/  WARPSYNC.COLLECTIVE R15, `(.L_x_264) ;  /* 0x000000000f087348 */ /* 0x000fea0003c00000 */
[----:B------:R0:W1:Y:S02]  /*1820*/  SHFL.DOWN P6, R14, R13, R12, R11 ;  /* 0x0800000c0d0e7389 */ /* 0x00006400000c000b */
[----:B01----:R-:W-:Y:S01]  /*1830*/  ENDCOLLECTIVE ;  /* 0x000000000000791b */ /* 0x003fe20003800000 */
.L_x_264:
[----:B------:R-:W-:Y:S05]  /*1840*/  BRA `(.L_x_265) ;  /* 0xfffffff400a07947 */ /* 0x000fea000383ffff */
.L_x_251:
[----:B------:R-:W-:Y:S01]  /*1850*/  HFMA2.MMA R12, -RZ, RZ, 0, 9.5367431640625e-07 ;  /* 0x00000010ff0c7435 */ /* 0x000fe200000001ff */
[----:B-1----:R-:W-:Y:S01]  /*1860*/  IMAD.MOV.U32 R13, RZ, RZ, R0 ;  /* 0x000000ffff0d7224 */ /* 0x002fe200078e0000 */
[----:B------:R-:W-:Y:S01]  /*1870*/  MOV R15, 0xffffffff ;  /* 0xffffffff000f7802 */ /* 0x000fe20000000f00 */
[----:B------:R-:W-:-:S08]  /*1880*/  IMAD.MOV.U32 R11, RZ, RZ, 0x1f ;  /* 0x0000001fff0b7424 */ /* 0x000fd000078e00ff */
[----:B0-----:R-:W-:Y:S05]  /*1890*/  WARPSYNC.COLLECTIVE R15, `(.L_x_266) ;  /* 0x000000000f087348 */ /* 0x001fea0003c00000 */
[----:B0-----:R0:W1:Y:S02]  /*18a0*/  SHFL.DOWN P6, R14, R13, R12, R11 ;  /* 0x0800000c0d0e7389 */ /* 0x00106400000c000b */
[----:B01----:R-:W-:Y:S01]  /*18b0*/  ENDCOLLECTIVE ;  /* 0x000000000000791b */ /* 0x003fe20003800000 */
.L_x_266:
[----:B------:R-:W-:Y:S01]  /*18c0*/  HFMA2.MMA R12, -RZ, RZ, 0, 4.76837158203125e-07 ;  /* 0x00000008ff0c7435 */ /* 0x000fe200000001ff */
[----:B------:R-:W-:-:S04]  /*18d0*/  FADD.FTZ R3, R0, R14 ;  /* 0x0000000e00037221 */ /* 0x000fc80000010000 */
[----:B------:R-:W-:-:S07]  /*18e0*/  IMAD.MOV.U32 R13, RZ, RZ, R3 ;  /* 0x000000ffff0d7224 */ /* 0x000fce00078e0003 */
[----:B------:R-:W-:Y:S05]  /*18f0*/  WARPSYNC.COLLECTIVE R15, `(.L_x_267) ;  /* 0x000000000f087348 */ /* 0x000fea0003c00000 */
[----:B------:R0:W1:Y:S02]  /*1900*/  SHFL.DOWN P6, R14, R13, R12, R11 ;  /* 0x0800000c0d0e7389 */ /* 0x00006400000c000b */
[----:B01----:R-:W-:Y:S01]  /*1910*/  ENDCOLLECTIVE ;  /* 0x000000000000791b */ /* 0x003fe20003800000 */
.L_x_267:
[----:B------:R-:W-:Y:S01]  /*1920*/  MOV R12, 0x4 ;  /* 0x00000004000c7802 */ /* 0x000fe20000000f00 */
[----:B------:R-:W-:-:S04]  /*1930*/  FADD.FTZ R4, R3, R14 ;  /* 0x0000000e03047221 */ /* 0x000fc80000010000 */
[----:B------:R-:W-:-:S07]  /*1940*/  IMAD.MOV.U32 R13, RZ, RZ, R4 ;  /* 0x000000ffff0d7224 */ /* 0x000fce00078e0004 */
[----:B------:R-:W-:Y:S05]  /*1950*/  WARPSYNC.COLLECTIVE R15, `(.L_x_268) ;  /* 0x000000000f087348 */ /* 0x000fea0003c00000 */
[----:B------:R0:W1:Y:S02]  /*1960*/  SHFL.DOWN P6, R14, R13, R12, R11 ;  /* 0x0800000c0d0e7389 */ /* 0x00006400000c000b */
[----:B01----:R-:W-:Y:S01]  /*1970*/  ENDCOLLECTIVE ;  /* 0x000000000000791b */ /* 0x003fe20003800000 */
.L_x_268:
[----:B------:R-:W-:Y:S01]  /*1980*/  HFMA2.MMA R12, -RZ, RZ, 0, 1.1920928955078125e-07 ;  /* 0x00000002ff0c7435 */ /* 0x000fe200000001ff */
[----:B------:R-:W-:-:S04]  /*1990*/  FADD.FTZ R5, R4, R14 ;  /* 0x0000000e04057221 */ /* 0x000fc80000010000 */
[----:B------:R-:W-:-:S07]  /*19a0*/  IMAD.MOV.U32 R13, RZ, RZ, R5 ;  /* 0x000000ffff0d7224 */ /* 0x000fce00078e0005 */
[----:B------:R-:W-:Y:S05]  /*19b0*/  WARPSYNC.COLLECTIVE R15, `(.L_x_269) ;  /* 0x000000000f087348 */ /* 0x000fea0003c00000 */
[----:B------:R0:W1:Y:S02]  /*19c0*/  SHFL.DOWN P6, R14, R13, R12, R11 ;  /* 0x0800000c0d0e7389 */ /* 0x00006400000c000b */
[----:B01----:R-:W-:Y:S01]  /*19d0*/  ENDCOLLECTIVE ;  /* 0x000000000000791b */ /* 0x003fe20003800000 */
.L_x_269:
[----:B------:R-:W-:Y:S01]  /*19e0*/  MOV R12, 0x1 ;  /* 0x00000001000c7802 */ /* 0x000fe20000000f00 */
[----:B------:R-:W-:-:S04]  /*19f0*/  FADD.FTZ R6, R5, R14 ;  /* 0x0000000e05067221 */ /* 0x000fc80000010000 */
[----:B------:R-:W-:-:S07]  /*1a00*/  IMAD.MOV.U32 R13, RZ, RZ, R6 ;  /* 0x000000ffff0d7224 */ /* 0x000fce00078e0006 */
[----:B------:R-:W-:Y:S05]  /*1a10*/  WARPSYNC.COLLECTIVE R15, `(.L_x_270) ;  /* 0x000000000f087348 */ /* 0x000fea0003c00000 */
[----:B------:R0:W1:Y:S02]  /*1a20*/  SHFL.DOWN P6, R14, R13, R12, R11 ;  /* 0x0800000c0d0e7389 */ /* 0x00006400000c000b */
[----:B01----:R-:W-:Y:S01]  /*1a30*/  ENDCOLLECTIVE ;  /* 0x000000000000791b */ /* 0x003fe20003800000 */
.L_x_270:
[----:B------:R-:W-:Y:S05]  /*1a40*/  BRA `(.L_x_271) ;  /* 0xfffffff400b87947 */ /* 0x000fea000383ffff */
.L_x_252:
[----:B------:R-:W-:Y:S01]  /*1a50*/  HFMA2.MMA R12, -RZ, RZ, 0, 9.5367431640625e-07 ;  /* 0x00000010ff0c7435 */ /* 0x000fe200000001ff */
[----:B------:R-:W-:Y:S01]  /*1a60*/  BSSY B0, `(.L_x_272) ;  /* 0x0000007000007945 */ /* 0x000fe20003800000 */
[----:B------:R-:W-:Y:S01]  /*1a70*/  IMAD.MOV.U32 R13, RZ, RZ, R2 ;  /* 0x000000ffff0d7224 */ /* 0x000fe200078e0002 */
[----:B------:R-:W-:Y:S01]  /*1a80*/  MOV R15, 0xffffffff ;  /* 0xffffffff000f7802 */ /* 0x000fe20000000f00 */
[----:B------:R-:W-:-:S07]  /*1a90*/  IMAD.MOV.U32 R11, RZ, RZ, 0x1f ;  /* 0x0000001fff0b7424 */ /* 0x000fce00078e00ff */
[----:B01----:R-:W-:Y:S05]  /*1aa0*/  WARPSYNC.COLLECTIVE R15, `(.L_x_273) ;  /* 0x000000000f087348 */ /* 0x003fea0003c00000 */
[----:B0-----:R0:W2:Y:S02]  /*1ab0*/  SHFL.DOWN P6, R14, R13, R12, R11 ;  /* 0x0800000c0d0e7389 */ /* 0x0010a400000c000b */
[----:B012---:R-:W-:Y:S01]  /*1ac0*/  ENDCOLLECTIVE ;  /* 0x000000000000791b */ /* 0x007fe20003800000 */
.L_x_273:
[----:B------:R-:W-:Y:S05]  /*1ad0*/  BSYNC B0 ;  /* 0x0000000000007941 */ /* 0x000fea0003800000 */
.L_x_272:
[----:B------:R-:W-:Y:S01]  /*1ae0*/  HFMA2.MMA R11, -RZ, RZ, 0, 1.847743988037109375e-06 ;  /* 0x0000001fff0b7435 */ /* 0x000fe200000001ff */
[----:B------:R-:W-:Y:S01]  /*1af0*/  FADD.FTZ R13, R14, R2 ;  /* 0x000000020e0d7221 */ /* 0x000fe20000010000 */
[----:B------:R-:W-:Y:S02]  /*1b00*/  IMAD.MOV.U32 R12, RZ, RZ, 0x8 ;  /* 0x00000008ff0c7424 */ /* 0x000fe400078e00ff */
[----:B------:R-:W-:-:S07]  /*1b10*/  IMAD.MOV.U32 R15, RZ, RZ, -0x1 ;  /* 0xffffffffff0f7424 */ /* 0x000fce00078e00ff */
[----:B------:R-:W-:Y:S05]  /*1b20*/  WARPSYNC.COLLECTIVE R15, `(.L_x_274) ;  /* 0x000000000f087348 */ /* 0x000fea0003c00000 */
[----:B------:R0:W1:Y:S02]  /*1b30*/  SHFL.DOWN P6, R14, R13, R12, R11 ;  /* 0x0800000c0d0e7389 */ /* 0x00006400000c000b */
[----:B01----:R-:W-:Y:S01]  /*1b40*/  ENDCOLLECTIVE ;  /* 0x000000000000791b */ /* 0x003fe20003800000 */
.L_x_274:
[----:B------:R-:W-:Y:S02]  /*1b50*/  IMAD.MOV.U32 R12, RZ, RZ, 0x4 ;  /* 0x00000004ff0c7424 */ /* 0x000fe400078e00ff */
[----:B------:R-:W-:-:S05]  /*1b60*/  FADD.FTZ R3, R13, R14 ;  /* 0x0000000e0d037221 */ /* 0x000fca0000010000 */
[----:B------:R-:W-:-:S07]  /*1b70*/  MOV R13, R3 ;  /* 0x00000003000d7202 */ /* 0x000fce0000000f00 */
[----:B------:R-:W-:Y:S05]  /*1b80*/  WARPSYNC.COLLECTIVE R15, `(.L_x_275) ;  /* 0x000000000f087348 */ /* 0x000fea0003c00000 */
[----:B------:R0:W1:Y:S02]  /*1b90*/  SHFL.DOWN P6, R14, R13, R12, R11 ;  /* 0x0800000c0d0e7389 */ /* 0x00006400000c000b */
[----:B01----:R-:W-:Y:S01]  /*1ba0*/  ENDCOLLECTIVE ;  /* 0x000000000000791b */ /* 0x003fe20003800000 */
.L_x_275:
[----:B------:R-:W-:Y:S02]  /*1bb0*/  IMAD.MOV.U32 R12, RZ, RZ, 0x2 ;  /* 0x00000002ff0c7424 */ /* 0x000fe400078e00ff */
[----:B------:R-:W-:-:S05]  /*1bc0*/  FADD.FTZ R4, R3, R14 ;  /* 0x0000000e03047221 */ /* 0x000fca0000010000 */
[----:B------:R-:W-:-:S07]  /*1bd0*/  MOV R13, R4 ;  /* 0x00000004000d7202 */ /* 0x000fce0000000f00 */
[----:B------:R-:W-:Y:S05]  /*1be0*/  WARPSYNC.COLLECTIVE R15, `(.L_x_276) ;  /* 0x000000000f087348 */ /* 0x000fea0003c00000 */
[----:B------:R0:W1:Y:S02]  /*1bf0*/  SHFL.DOWN P6, R14, R13, R12, R11 ;  /* 0x0800000c0d0e7389 */ /* 0x00006400000c000b */
[----:B01----:R-:W-:Y:S01]  /*1c00*/  ENDCOLLECTIVE ;  /* 0x000000000000791b */ /* 0x003fe20003800000 */
.L_x_276:
[----:B------:R-:W-:Y:S02]  /*1c10*/  IMAD.MOV.U32 R12, RZ, RZ, 0x1 ;  /* 0x00000001ff0c7424 */ /* 0x000fe400078e00ff */
[----:B------:R-:W-:-:S05]  /*1c20*/  FADD.FTZ R5, R4, R14 ;  /* 0x0000000e04057221 */ /* 0x000fca0000010000 */
[----:B------:R-:W-:-:S07]  /*1c30*/  MOV R13, R5 ;  /* 0x00000005000d7202 */ /* 0x000fce0000000f00 */
[----:B------:R-:W-:Y:S05]  /*1c40*/  WARPSYNC.COLLECTIVE R15, `(.L_x_277) ;  /* 0x000000000f087348 */ /* 0x000fea0003c00000 */
[----:B------:R0:W1:Y:S02]  /*1c50*/  SHFL.DOWN P6, R14, R13, R12, R11 ;  /* 0x0800000c0d0e7389 */ /* 0x00006400000c000b */
[----:B01----:R-:W-:Y:S01]  /*1c60*/  ENDCOLLECTIVE ;  /* 0x000000000000791b */ /* 0x003fe20003800000 */
.L_x_277:
[----:B------:R-:W-:Y:S05]  /*1c70*/  BRA `(.L_x_278) ;  /* 0xfffffff400607947 */ /* 0x000fea000383ffff */
.L_x_255:
[----:B------:R-:W-:Y:S01]  /*1c80*/  HFMA2.MMA R12, -RZ, RZ, 0, 9.5367431640625e-07 ;  /* 0x00000010ff0c7435 */ /* 0x000fe200000001ff */
[----:B------:R-:W-:Y:S01]  /*1c90*/  IMAD.MOV.U32 R11, RZ, RZ, 0x1f ;  /* 0x0000001fff0b7424 */ /* 0x000fe200078e00ff */
[----:B------:R-:W-:-:S09]  /*1ca0*/  MOV R15, 0xffffffff ;  /* 0xffffffff000f7802 */ /* 0x000fd20000000f00 */
[----:B012---:R-:W-:Y:S05]  /*1cb0*/  WARPSYNC.COLLECTIVE R15, `(.L_x_279) ;  /* 0x000000000f087348 */ /* 0x007fea0003c00000 */
[----:B0-----:R0:W3:Y:S02]  /*1cc0*/  SHFL.DOWN P6, R14, R13, R12, R11 ;  /* 0x0800000c0d0e7389 */ /* 0x0010e400000c000b */
[----:B0123--:R-:W-:Y:S01]  /*1cd0*/  ENDCOLLECTIVE ;  /* 0x000000000000791b */ /* 0x00ffe20003800000 */
.L_x_279:
[----:B------:R-:W-:Y:S01]  /*1ce0*/  HFMA2.MMA R12, -RZ, RZ, 0, 4.76837158203125e-07 ;  /* 0x00000008ff0c7435 */ /* 0x000fe200000001ff */
[----:B------:R-:W-:-:S04]  /*1cf0*/  FADD.FTZ R2, R13, R14 ;  /* 0x0000000e0d027221 */ /* 0x000fc80000010000 */
[----:B------:R-:W-:-:S07]  /*1d00*/  IMAD.MOV.U32 R13, RZ, RZ, R2 ;  /* 0x000000ffff0d7224 */ /* 0x000fce00078e0002 */
[----:B------:R-:W-:Y:S05]  /*1d10*/  WARPSYNC.COLLECTIVE R15, `(.L_x_280) ;  /* 0x000000000f087348 */ /* 0x000fea0003c00000 */
[----:B------:R0:W1:Y:S02]  /*1d20*/  SHFL.DOWN P6, R14, R13, R12, R11 ;  /* 0x0800000c0d0e7389 */ /* 0x00006400000c000b */
[----:B01----:R-:W-:Y:S01]  /*1d30*/  ENDCOLLECTIVE ;  /* 0x000000000000791b */ /* 0x003fe20003800000 */
.L_x_280:
[----:B------:R-:W-:Y:S01]  /*1d40*/  MOV R12, 0x4 ;  /* 0x00000004000c7802 */ /* 0x000fe20000000f00 */
[----:B------:R-:W-:-:S04]  /*1d50*/  FADD.FTZ R3, R2, R14 ;  /* 0x0000000e02037221 */ /* 0x000fc80000010000 */
[----:B------:R-:W-:-:S07]  /*1d60*/  IMAD.MOV.U32 R13, RZ, RZ, R3 ;  /* 0x000000ffff0d7224 */ /* 0x000fce00078e0003 */
[----:B------:R-:W-:Y:S05]  /*1d70*/  WARPSYNC.COLLECTIVE R15, `(.L_x_281) ;  /* 0x000000000f087348 */ /* 0x000fea0003c00000 */
[----:B------:R0:W1:Y:S02]  /*1d80*/  SHFL.DOWN P6, R14, R13, R12, R11 ;  /* 0x0800000c0d0e7389 */ /* 0x00006400000c000b */
[----:B01----:R-:W-:Y:S01]  /*1d90*/  ENDCOLLECTIVE ;  /* 0x000000000000791b */ /* 0x003fe20003800000 */
.L_x_281:
[----:B------:R-:W-:Y:S01]  /*1da0*/  HFMA2.MMA R12, -RZ, RZ, 0, 1.1920928955078125e-07 ;  /* 0x00000002ff0c7435 */ /* 0x000fe200000001ff */
[----:B------:R-:W-:-:S04]  /*1db0*/  FADD.FTZ R4, R3, R14 ;  /* 0x0000000e03047221 */ /* 0x000fc80000010000 */
[----:B------:R-:W-:-:S07]  /*1dc0*/  IMAD.MOV.U32 R13, RZ, RZ, R4 ;  /* 0x000000ffff0d7224 */ /* 0x000fce00078e0004 */
[----:B------:R-:W-:Y:S05]  /*1dd0*/  WARPSYNC.COLLECTIVE R15, `(.L_x_282) ;  /* 0x000000000f087348 */ /* 0x000fea0003c00000 */
[----:B------:R0:W1:Y:S02]  /*1de0*/  SHFL.DOWN P6, R14, R13, R12, R11 ;  /* 0x0800000c0d0e7389 */ /* 0x00006400000c000b */
[----:B01----:R-:W-:Y:S01]  /*1df0*/  ENDCOLLECTIVE ;  /* 0x000000000000791b */ /* 0x003fe20003800000 */
.L_x_282:
[----:B------:R-:W-:Y:S01]  /*1e00*/  MOV R12, 0x1 ;  /* 0x00000001000c7802 */ /* 0x000fe20000000f00 */
[----:B------:R-:W-:-:S04]  /*1e10*/  FADD.FTZ R5, R4, R14 ;  /* 0x0000000e04057221 */ /* 0x000fc80000010000 */
[----:B------:R-:W-:-:S07]  /*1e20*/  IMAD.MOV.U32 R13, RZ, RZ, R5 ;  /* 0x000000ffff0d7224 */ /* 0x000fce00078e0005 */
[----:B------:R-:W-:Y:S05]  /*1e30*/  WARPSYNC.COLLECTIVE R15, `(.L_x_283) ;  /* 0x000000000f087348 */ /* 0x000fea0003c00000 */
[----:B------:R0:W1:Y:S02]  /*1e40*/  SHFL.DOWN P6, R14, R13, R12, R11 ;  /* 0x0800000c0d0e7389 */ /* 0x00006400000c000b */
[----:B01----:R-:W-:Y:S01]  /*1e50*/  ENDCOLLECTIVE ;  /* 0x000000000000791b */ /* 0x003fe20003800000 */
.L_x_283:
[----:B------:R-:W-:Y:S05]  /*1e60*/  BRA `(.L_x_284) ;  /* 0xfffffff400607947 */ /* 0x000fea000383ffff */
.L_x_285:
        /* <DEDUP_REMOVED lines=9> */
.L_x_882:


//--------------------- .text._ZN2at6native45_GLOBAL__N__efdd3984_12_NLLLoss2d_cu_e9278b4638nll_loss2d_forward_size_average_kernelIN3c108BFloat16EEEvPT_PKS5_ --------------------------
	.section	.text._ZN2at6native45_GLOBAL__N__efdd3984_12_NLLLoss2d_cu_e9278b4638nll_loss2d_forward_size_average_kernelIN3c108BFloat16EEEvPT_PKS5_,"ax",@progbits
	.align	128
.text._ZN2at6native45_GLOBAL__N__efdd3984_12_NLLLoss2d_cu_e9278b4638nll_loss2d_forward_size_average_kernelIN3c108BFloat16EEEvPT_PKS5_:
        .type           _ZN2at6native45_GLOBAL__N__efdd3984_12_NLLLoss2d_cu_e9278b4638nll_loss2d_forward_size_average_kernelIN3c108BFloat16EEEvPT_PKS5_,@function
        .size           _ZN2at6native45_GLOBAL__N__efdd3984_12_NLLLoss2d_cu_e9278b4638nll_loss2d_forward_size_average_kernelIN3c108BFloat16EEEvPT_PKS5_,(.L_x_883 - _ZN2at6native45_GLOBAL__N__efdd3984_12_NLLLoss2d_cu_e9278b4638nll_loss2d_forward_size_average_kernelIN3c108BFloat16EEEvPT_PKS5_)
        .other          _ZN2at6native45_GLOBAL__N__efdd3984_12_NLLLoss2d_cu_e9278b4638nll_loss2d_forward_size_average_kernelIN3c108BFloat16EEEvPT_PKS5_,@"STO_CUDA_ENTRY STV_DEFAULT"
_ZN2at6native45_GLOBAL__N__efdd3984_12_NLLLoss2d_cu_e9278b4638nll_loss2d_forward_size_average_kernelIN3c108BFloat16EEEvPT_PKS5_:
[----:B------:R-:W-:Y:S08]  /*0000*/  LDC R1, c[0x0][0x28] ;  /* 0x00000a00ff017b82 */ /* 0x000ff00000000800 */
[----:B------:R-:W0:Y:S01]  /*0010*/  LDC.64 R4, c[0x0][0x218] ;  /* 0x00008600ff047b82 */ /* 0x000e220000000a00 */
[----:B------:R-:W-:-:S07]  /*0020*/  ULDC.64 UR4, c[0x0][0x208] ;  /* 0x0000820000047ab9 */ /* 0x000fce0000000a00 */
[----:B------:R-:W1:Y:S01]  /*0030*/  LDC.64 R2, c[0x0][0x210] ;  /* 0x00008400ff027b82 */ /* 0x000e620000000a00 */
[----:B0-----:R-:W2:Y:S04]  /*0040*/  LDG.E.U16 R4, desc[UR4][R4.64] ;  /* 0x0000000404047981 */ /* 0x001ea8000c1e1500 */
[----:B-1----:R-:W3:Y:S01]  /*0050*/  LDG.E.U16 R0, desc[UR4][R2.64] ;  /* 0x0000000402007981 */ /* 0x002ee2000c1e1500 */
[----:B--2---:R-:W-:-:S04]  /*0060*/  SHF.L.U32 R6, R4, 0x10, RZ ;  /* 0x0000001004067819 */ /* 0x004fc800000006ff */
[----:B------:R-:W0:Y:S01]  /*0070*/  MUFU.RCP R7, R6 ;  /* 0x0000000600077308 */ /* 0x000e220000001000 */
[----:B---3--:R-:W-:-:S05]  /*0080*/  SHF.L.U32 R0, R0, 0x10, RZ ;  /* 0x0000001000007819 */ /* 0x008fca00000006ff */
[----:B0-----:R-:W-:-:S05]  /*0090*/  FMUL.FTZ R0, R0, R7 ;  /* 0x0000000700007220 */ /* 0x001fca0000410000 */
[----:B------:R-:W-:-:S05]  /*00a0*/  F2FP.BF16.F32.PACK_AB R0, RZ, R0 ;  /* 0x00000000ff00723e */ /* 0x000fca00000010ff */
[----:B------:R-:W-:Y:S01]  /*00b0*/  STG.E.U16 desc[UR4][R2.64], R0 ;  /* 0x0000000002007986 */ /* 0x000fe2000c101504 */
[----:B------:R-:W-:Y:S05]  /*00c0*/  EXIT ;  /* 0x000000000000794d */ /* 0x000fea0003800000 */
.L_x_286:
        /* <DEDUP_REMOVED lines=11> */
.L_x_883:


//--------------------- .text._ZN2at6native45_GLOBAL__N__efdd3984_12_NLLLoss2d_cu_e9278b4625nll_loss2d_forward_kernelIN3c108BFloat16EfiEEvPT_S6_PKS5_PKlS8_iiil --------------------------
	.section	.text._ZN2at6native45_GLOBAL__N__efdd3984_12_NLLLoss2d_cu_e9278b4625nll_loss2d_forward_kernelIN3c108BFloat16EfiEEvPT_S6_PKS5_PKlS8_iiil,"ax",@progbits
	.align	128
.text._ZN2at6native45_GLOBAL__N__efdd3984_12_NLLLoss2d_cu_e9278b4625nll_loss2d_forward_kernelIN3c108BFloat16EfiEEvPT_S6_PKS5_PKlS8_iiil:
        .type           _ZN2at6native45_GLOBAL__N__efdd3984_12_NLLLoss2d_cu_e9278b4625nll_loss2d_forward_kernelIN3c108BFloat16EfiEEvPT_S6_PKS5_PKlS8_iiil,@function
        .size           _ZN2at6native45_GLOBAL__N__efdd3984_12_NLLLoss2d_cu_e9278b4625nll_loss2d_forward_kernelIN3c108BFloat16EfiEEvPT_S6_PKS5_PKlS8_iiil,(.L_x_884 - _ZN2at6native45_GLOBAL__N__efdd3984_12_NLLLoss2d_cu_e9278b4625nll_loss2d_forward_kernelIN3c108BFloat16EfiEEvPT_S6_PKS5_PKlS8_iiil)
        .other          _ZN2at6native45_GLOBAL__N__efdd3984_12_NLLLoss2d_cu_e9278b4625nll_loss2d_forward_kernelIN3c108BFloat16EfiEEvPT_S6_PKS5_PKlS8_iiil,@"STO_CUDA_ENTRY STV_DEFAULT"
_ZN2at6native45_GLOBAL__N__efdd3984_12_NLLLoss2d_cu_e9278b4625nll_loss2d_forward_kernelIN3c108BFloat16EfiEEvPT_S6_PKS5_PKlS8_iiil:
[----:B------:R-:W0:Y:S08]  /*0000*/  LDC R1, c[0x0][0x28] ;  /* 0x00000a00ff017b82 */ /* 0x000e300000000800 */
[----:B------:R-:W1:Y:S01]  /*0010*/  LDC R7, c[0x0][0x240] ;  /* 0x00009000ff077b82 */ /* 0x000e620000000800 */
[----:B------:R-:W-:Y:S01]  /*0020*/  ULDC UR48, c[0x0][0x0] ;  /* 0x0000000000307ab9 */ /* 0x000fe20000000800 */
[----:B------:R-:W-:Y:S01]  /*0030*/  ULDC.64 UR36, c[0x0][0x208] ;  /* 0x0000820000247ab9 */ /* 0x000fe20000000a00 */
[----:B------:R-:W-:Y:S01]  /*0040*/  ULDC UR49, c[0x0][0x23c] ;  /* 0x00008f0000317ab9 */ /* 0x000fe20000000800 */
[----:B------:R-:W-:Y:S01]  /*0050*/  ULDC UR50, c[0x0][0x23c] ;  /* 0x00008f0000327ab9 */ /* 0x000fe20000000800 */
[----:B------:R-:W-:Y:S01]  /*0060*/  ULDC UR51, c[0x0][0x238] ;  /* 0x00008e0000337ab9 */ /* 0x000fe20000000800 */
[----:B------:R-:W-:Y:S01]  /*0070*/  ULDC UR52, c[0x0][0x238] ;  /* 0x00008e0000347ab9 */ /* 0x000fe20000000800 */
[----:B------:R-:W-:Y:S01]  /*0080*/  ULDC.64 UR38, c[0x0][0x248] ;  /* 0x0000920000267ab9 */ /* 0x000fe20000000a00 */
[----:B------:R-:W2:Y:S01]  /*0090*/  S2UR UR4, SR_CTAID.X ;  /* 0x00000000000479c3 */ /* 0x000ea20000002500 */
[----:B------:R-:W-:Y:S01]  /*00a0*/  ULDC.64 UR40, c[0x0][0x248] ;  /* 0x0000920000287ab9 */ /* 0x000fe20000000a00 */
[----:B------:R-:W-:Y:S01]  /*00b0*/  ULDC.64 UR42, c[0x0][0x230] ;  /* 0x00008c00002a7ab9 */ /* 0x000fe20000000a00 */
[----:B------:R-:W-:Y:S01]  /*00c0*/  ULDC.64 UR44, c[0x0][0x238] ;  /* 0x00008e00002c7ab9 */ /* 0x000fe20000000a00 */
[----:B------:R-:W-:Y:S01]  /*00d0*/  ULDC.64 UR46, c[0x0][0x238] ;  /* 0x00008e00002e7ab9 */ /* 0x000fe20000000a00 */
[----:B------:R-:W-:Y:S01]  /*00e0*/  BSSY B8, `(.L_x_287) ;  /* 0x00000af000087945 */ /* 0x000fe20003800000 */
[----:B------:R-:W-:Y:S01]  /*00f0*/  CS2R R16, SRZ ;  /* 0x0000000000107805 */ /* 0x000fe2000001ff00 */
[----:B-1----:R-:W1:Y:S01]  /*0100*/  I2F.U32.RP R0, R7 ;  /* 0x0000000700007306 */ /* 0x002e620000209000 */
[----:B------:R-:W-:-:S07]  /*0110*/  ISETP.NE.U32.AND P2, PT, R7, RZ, PT ;  /* 0x000000ff0700720c */ /* 0x000fce0003f45070 */
[----:B-1----:R-:W1:Y:S02]  /*0120*/  MUFU.RCP R0, R0 ;  /* 0x0000000000007308 */ /* 0x002e640000001000 */
[----:B-1----:R-:W-:-:S06]  /*0130*/  VIADD R2, R0, 0xffffffe ;  /* 0x0ffffffe00027836 */ /* 0x002fcc0000000000 */
[----:B------:R1:W3:Y:S02]  /*0140*/  F2I.FTZ.U32.TRUNC.NTZ R3, R2 ;  /* 0x0000000200037305 */ /* 0x0002e4000021f000 */
[----:B-1----:R-:W-:Y:S01]  /*0150*/  HFMA2.MMA R2, -RZ, RZ, 0, 0 ;  /* 0x00000000ff027435 */ /* 0x002fe200000001ff */
[----:B---3--:R-:W-:-:S04]  /*0160*/  IMAD.MOV R4, RZ, RZ, -R3 ;  /* 0x000000ffff047224 */ /* 0x008fc800078e0a03 */
[----:B------:R-:W-:-:S05]  /*0170*/  IMAD R5, R4, R7, RZ ;  /* 0x0000000704057224 */ /* 0x000fca00078e02ff */
[----:B------:R-:W-:Y:S02]  /*0180*/  IMAD.HI.U32 R3, R3, R5, R2 ;  /* 0x0000000503037227 */ /* 0x000fe400078e0002 */
[----:B------:R-:W1:Y:S04]  /*0190*/  S2R R5, SR_TID.X ;  /* 0x0000000000057919 */ /* 0x000e680000002100 */
        /* <DEDUP_REMOVED lines=10> */
[----:B------:R-:W-:Y:S01]  /*0240*/  IMAD R0, R7, R0, UR4 ;  /* 0x0000000407007e24 */ /* 0x000fe2000f8e0200 */
[----:B------:R-:W-:Y:S02]  /*0250*/  ULDC UR4, c[0x0][0x23c] ;  /* 0x00008f0000047ab9 */ /* 0x000fe40000000800 */
[----:B------:R-:W-:Y:S02]  /*0260*/  IMAD R19, R3, UR4, RZ ;  /* 0x0000000403137c24 */ /* 0x000fe4000f8e02ff */
[----:B-1----:R-:W-:-:S05]  /*0270*/  IMAD R18, R0, UR48, R5 ;  /* 0x0000003000127c24 */ /* 0x002fca000f8e0205 */
[----:B------:R-:W-:-:S13]  /*0280*/  ISETP.GE.AND P0, PT, R18, UR4, PT ;  /* 0x0000000412007c0c */ /* 0x000fda000bf06270 */
[----:B0-----:R-:W-:Y:S05]  /*0290*/  @P0 BRA `(.L_x_288) ;  /* 0x00000008004c0947 */ /* 0x001fea0003800000 */
[----:B------:R-:W-:Y:S02]  /*02a0*/  ULDC.64 UR4, c[0x0][0x230] ;  /* 0x00008c0000047ab9 */ /* 0x000fe40000000a00 */
[----:B------:R-:W-:-:S04]  /*02b0*/  ISETP.NE.U32.AND P0, PT, RZ, UR4, PT ;  /* 0x00000004ff007c0c */ /* 0x000fc8000bf05070 */
[----:B------:R-:W-:-:S13]  /*02c0*/  ISETP.NE.AND.EX P0, PT, RZ, UR5, PT, P0 ;  /* 0x00000005ff007c0c */ /* 0x000fda000bf05300 */
[----:B------:R-:W-:Y:S05]  /*02d0*/  @!P0 BRA `(.L_x_289) ;  /* 0x0000000400288947 */ /* 0x000fea0003800000 */
[----:B------:R-:W-:-:S07]  /*02e0*/  CS2R R16, SRZ ;  /* 0x0000000000107805 */ /* 0x000fce000001ff00 */
.L_x_296:
[----:B------:R-:W0:Y:S01]  /*02f0*/  LDC.64 R2, c[0x0][0x228] ;  /* 0x00008a00ff027b82 */ /* 0x000e220000000a00 */
[----:B------:R-:W-:-:S05]  /*0300*/  IADD3 R5, R19, R18, RZ ;  /* 0x0000001213057210 */ /* 0x000fca0007ffe0ff */
[----:B0-----:R-:W-:-:S05]  /*0310*/  IMAD.WIDE R2, R5, 0x8, R2 ;  /* 0x0000000805027825 */ /* 0x001fca00078e0202 */
[----:B------:R-:W2:Y:S01]  /*0320*/  LDG.E R22, desc[UR36][R2.64] ;  /* 0x0000002402167981 */ /* 0x000ea2000c1e1900 */
[----:B------:R-:W-:Y:S01]  /*0330*/  BSSY B7, `(.L_x_290) ;  /* 0x000003f000077945 */ /* 0x000fe20003800000 */
[----:B--2---:R-:W-:Y:S02]  /*0340*/  ISETP.NE.U32.AND P0, PT, R22, UR38, PT ;  /* 0x0000002616007c0c */ /* 0x004fe4000bf05070 */
[----:B------:R-:W-:-:S04]  /*0350*/  SHF.R.S32.HI R23, RZ, 0x1f, R22 ;  /* 0x0000001fff177819 */ /* 0x000fc80000011416 */
[----:B------:R-:W-:-:S13]  /*0360*/  ISETP.NE.AND.EX P0, PT, R23, UR39, PT, P0 ;  /* 0x0000002717007c0c */ /* 0x000fda000bf05300 */
[----:B------:R-:W-:Y:S05]  /*0370*/  @!P0 BRA `(.L_x_291) ;  /* 0x0000000000e88947 */ /* 0x000fea0003800000 */
[----:B------:R-:W-:Y:S01]  /*0380*/  ISETP.GE.AND P0, PT, R22, UR51, PT ;  /* 0x0000003316007c0c */ /* 0x000fe2000bf06270 */
[----:B------:R-:W-:Y:S01]  /*0390*/  BSSY B6, `(.L_x_292) ;  /* 0x0000015000067945 */ /* 0x000fe20003800000 */
[----:B------:R-:W-:Y:S02]  /*03a0*/  SHF.R.U32.HI R3, RZ, 0x1f, R22 ;  /* 0x0000001fff037819 */ /* 0x000fe40000011616 */
[----:B------:R-:W-:-:S04]  /*03b0*/  SEL R0, RZ, 0x1, !P0 ;  /* 0x00000001ff007807 */ /* 0x000fc80004000000 */
[----:B------:R-:W-:-:S13]  /*03c0*/  LOP3.LUT P0, RZ, R3, R0, RZ, 0xfc, !PT ;  /* 0x0000000003ff7212 */ /* 0x000fda000780fcff */
[----:B------:R-:W-:Y:S05]  /*03d0*/  @!P0 BRA `(.L_x_293) ;  /* 0x0000000000408947 */ /* 0x000fea0003800000 */
[----:B------:R-:W-:Y:S01]  /*03e0*/  MOV R2, 0x0 ;  /* 0x0000000000027802 */ /* 0x000fe20000000f00 */
[----:B------:R-:W-:Y:S01]  /*03f0*/  ULDC.64 UR4, c[0x4][0x198] ;  /* 0x0100660000047ab9 */ /* 0x000fe20000000a00 */
[----:B------:R-:W-:Y:S01]  /*0400*/  ULDC.64 UR6, c[0x4][0x58] ;  /* 0x0100160000067ab9 */ /* 0x000fe20000000a00 */
[----:B------:R-:W-:Y:S01]  /*0410*/  IMAD.U32 R4, RZ, RZ, UR4 ;  /* 0x00000004ff047e24 */ /* 0x000fe2000f8e00ff */
[----:B------:R-:W-:Y:S01]  /*0420*/  HFMA2.MMA R13, -RZ, RZ, 0, 0 ;  /* 0x00000000ff0d7435 */ /* 0x000fe200000001ff */
[----:B------:R-:W-:Y:S01]  /*0430*/  IMAD.U32 R5, RZ, RZ, UR5 ;  /* 0x00000005ff057e24 */ /* 0x000fe2000f8e00ff */
[----:B------:R-:W0:Y:S01]  /*0440*/  LDC.64 R2, c[0x4][R2] ;  /* 0x0100000002027b82 */ /* 0x000e220000000a00 */
[----:B------:R-:W-:Y:S01]  /*0450*/  ULDC.64 UR4, c[0x4][0x190] ;  /* 0x0100640000047ab9 */ /* 0x000fe20000000a00 */
[----:B------:R-:W-:Y:S01]  /*0460*/  IMAD.U32 R10, RZ, RZ, UR6 ;  /* 0x00000006ff0a7e24 */ /* 0x000fe2000f8e00ff */
[----:B------:R-:W-:Y:S01]  /*0470*/  MOV R6, UR4 ;  /* 0x0000000400067c02 */ /* 0x000fe20008000f00 */
[----:B------:R-:W-:Y:S01]  /*0480*/  IMAD.U32 R7, RZ, RZ, UR5 ;  /* 0x00000005ff077e24 */ /* 0x000fe2000f8e00ff */
[----:B------:R-:W-:Y:S01]  /*0490*/  MOV R11, UR7 ;  /* 0x00000007000b7c02 */ /* 0x000fe20008000f00 */
[----:B------:R-:W-:-:S02]  /*04a0*/  IMAD.MOV.U32 R8, RZ, RZ, 0x6a ;  /* 0x0000006aff087424 */ /* 0x000fc400078e00ff */
[----:B------:R-:W-:-:S07]  /*04b0*/  IMAD.MOV.U32 R12, RZ, RZ, 0x1 ;  /* 0x00000001ff0c7424 */ /* 0x000fce00078e00ff */
[----:B------:R-:W-:-:S07]  /*04c0*/  LEPC R20, `(.L_x_293) ;  /* 0x000000001014794e */ /* 0x000fce0000000000 */
[----:B0-----:R-:W-:Y:S05]  /*04d0*/  CALL.ABS.NOINC R2 ;  /* 0x0000000002007343 */ /* 0x001fea0003c00000 */
.L_x_293:
[----:B------:R-:W-:Y:S05]  /*04e0*/  BSYNC B6 ;  /* 0x0000000000067941 */ /* 0x000fea0003800000 */
.L_x_292:
[----:B------:R-:W-:-:S04]  /*04f0*/  LEA R2, P0, R22, UR42, 0x1 ;  /* 0x0000002a16027c11 */ /* 0x000fc8000f8008ff */
[----:B------:R-:W-:-:S05]  /*0500*/  LEA.HI.X R3, R22, UR43, R23, 0x1, P0 ;  /* 0x0000002b16037c11 */ /* 0x000fca00080f0c17 */
[----:B------:R0:W5:Y:S01]  /*0510*/  LDG.E.U16 R23, desc[UR36][R2.64] ;  /* 0x0000002402177981 */ /* 0x000162000c1e1500 */
[----:B------:R-:W-:Y:S01]  /*0520*/  IMAD R5, R19, UR44, R18 ;  /* 0x0000002c13057c24 */ /* 0x000fe2000f8e0212 */
[----:B------:R-:W-:Y:S03]  /*0530*/  BSSY B6, `(.L_x_294) ;  /* 0x0000014000067945 */ /* 0x000fe60003800000 */
[----:B------:R-:W-:-:S05]  /*0540*/  IMAD R22, R22, UR45, R5 ;  /* 0x0000002d16167c24 */ /* 0x000fca000f8e0205 */
[----:B------:R-:W-:-:S13]  /*0550*/  ISETP.GT.AND P0, PT, R22, -0x1, PT ;  /* 0xffffffff1600780c */ /* 0x000fda0003f04270 */
[----:B0-----:R-:W-:Y:S05]  /*0560*/  @P0 BRA `(.L_x_295) ;  /* 0x0000000000400947 */ /* 0x001fea0003800000 */
        /* <DEDUP_REMOVED lines=15> */
[----:B0----5:R-:W-:Y:S05]  /*0660*/  CALL.ABS.NOINC R2 ;  /* 0x0000000002007343 */ /* 0x021fea0003c00000 */
.L_x_295:
[----:B------:R-:W-:Y:S05]  /*0670*/  BSYNC B6 ;  /* 0x0000000000067941 */ /* 0x000fea0003800000 */
.L_x_294:
[----:B------:R-:W0:Y:S02]  /*0680*/  LDC.64 R2, c[0x0][0x220] ;  /* 0x00008800ff027b82 */ /* 0x000e240000000a00 */
[----:B0-----:R-:W-:-:S06]  /*0690*/  IMAD.WIDE R2, R22, 0x2, R2 ;  /* 0x0000000216027825 */ /* 0x001fcc00078e0202 */
[----:B------:R-:W2:Y:S01]  /*06a0*/  LDG.E.U16 R2, desc[UR36][R2.64] ;  /* 0x0000002402027981 */ /* 0x000ea2000c1e1500 */
[----:B-----5:R-:W-:-:S05]  /*06b0*/  SHF.L.U32 R23, R23, 0x10, RZ ;  /* 0x0000001017177819 */ /* 0x020fca00000006ff */
[----:B------:R-:W-:Y:S01]  /*06c0*/  FADD.FTZ R17, R17, R23 ;  /* 0x0000001711117221 */ /* 0x000fe20000010000 */
[----:B--2---:R-:W-:-:S04]  /*06d0*/  IMAD.U32 R0, R2, 0x10000, RZ ;  /* 0x0001000002007824 */ /* 0x004fc800078e00ff */
[----:B------:R-:W-:-:S06]  /*06e0*/  FMUL.FTZ R0, R0, R23 ;  /* 0x0000001700007220 */ /* 0x000fcc0000410000 */
[----:B------:R-:W0:Y:S02]  /*06f0*/  F2F.BF16.F32 R0, R0 ;  /* 0x0000000000007304 */ /* 0x000e240000202000 */
[----:B0-----:R-:W-:-:S05]  /*0700*/  SHF.L.U32 R5, R0, 0x10, RZ ;  /* 0x0000001000057819 */ /* 0x001fca00000006ff */
[----:B------:R-:W-:-:S07]  /*0710*/  FADD.FTZ R16, R16, -R5 ;  /* 0x8000000510107221 */ /* 0x000fce0000010000 */
.L_x_291:
[----:B------:R-:W-:Y:S05]  /*0720*/  BSYNC B7 ;  /* 0x0000000000077941 */ /* 0x000fea0003800000 */
.L_x_290:
[----:B------:R-:W0:Y:S02]  /*0730*/  LDC R3, c[0x0][0x240] ;  /* 0x00009000ff037b82 */ /* 0x000e240000000800 */
[----:B0-----:R-:W-:-:S05]  /*0740*/  IMAD R18, R3, UR48, R18 ;  /* 0x0000003003127c24 */ /* 0x001fca000f8e0212 */
[----:B------:R-:W-:-:S13]  /*0750*/  ISETP.GE.AND P0, PT, R18, UR50, PT ;  /* 0x0000003212007c0c */ /* 0x000fda000bf06270 */
[----:B------:R-:W-:Y:S05]  /*0760*/  @!P0 BRA `(.L_x_296) ;  /* 0xfffffff800e08947 */ /* 0x000fea000383ffff */
[----:B------:R-:W-:Y:S05]  /*0770*/  BRA `(.L_x_288) ;  /* 0x0000000400147947 */ /* 0x000fea0003800000 */
.L_x_289:
[----:B------:R-:W-:-:S07]  /*0780*/  CS2R R16, SRZ ;  /* 0x0000000000107805 */ /* 0x000fce000001ff00 */
.L_x_303:
[----:B------:R-:W0:Y:S01]  /*0790*/  LDC.64 R22, c[0x0][0x228] ;  /* 0x00008a00ff167b82 */ /* 0x000e220000000a00 */
[----:B------:R-:W-:-:S04]  /*07a0*/  IMAD.IADD R3, R19, 0x1, R18 ;  /* 0x0000000113037824 */ /* 0x000fc800078e0212 */
[----:B0-----:R-:W-:-:S06]  /*07b0*/  IMAD.WIDE R22, R3, 0x8, R22 ;  /* 0x0000000803167825 */ /* 0x001fcc00078e0216 */
        /* <DEDUP_REMOVED lines=19> */
[----:B------:R-:W-:Y:S01]  /*08f0*/  HFMA2.MMA R8, -RZ, RZ, 0, 6.31809234619140625e-06 ;  /* 0x0000006aff087435 */ /* 0x000fe200000001ff */
        /* <DEDUP_REMOVED lines=8> */
.L_x_300:
[----:B------:R-:W-:Y:S05]  /*0980*/  BSYNC B6 ;  /* 0x0000000000067941 */ /* 0x000fea0003800000 */
.L_x_299:
[----:B------:R-:W-:Y:S01]  /*0990*/  IMAD R3, R19, UR46, R18 ;  /* 0x0000002e13037c24 */ /* 0x000fe2000f8e0212 */
[----:B------:R-:W-:Y:S03]  /*09a0*/  BSSY B6, `(.L_x_301) ;  /* 0x0000014000067945 */ /* 0x000fe60003800000 */
[----:B------:R-:W-:-:S05]  /*09b0*/  IMAD R22, R22, UR47, R3 ;  /* 0x0000002f16167c24 */ /* 0x000fca000f8e0203 */
[----:B------:R-:W-:-:S13]  /*09c0*/  ISETP.GT.AND P0, PT, R22, -0x1, PT ;  /* 0xffffffff1600780c */ /* 0x000fda0003f04270 */
        /* <DEDUP_REMOVED lines=17> */
.L_x_302:
[----:B------:R-:W-:Y:S05]  /*0ae0*/  BSYNC B6 ;  /* 0x0000000000067941 */ /* 0x000fea0003800000 */
.L_x_301:
[----:B------:R-:W0:Y:S02]  /*0af0*/  LDC.64 R2, c[0x0][0x220] ;  /* 0x00008800ff027b82 */ /* 0x000e240000000a00 */
[----:B0-----:R-:W-:-:S06]  /*0b00*/  IMAD.WIDE R22, R22, 0x2, R2 ;  /* 0x0000000216167825 */ /* 0x001fcc00078e0202 */
[----:B------:R-:W2:Y:S01]  /*0b10*/  LDG.E.U16 R22, desc[UR36][R22.64] ;  /* 0x0000002416167981 */ /* 0x000ea2000c1e1500 */
[----:B------:R-:W-:Y:S01]  /*0b20*/  FADD.FTZ R17, R17, 1 ;  /* 0x3f80000011117421 */ /* 0x000fe20000010000 */
[----:B--2---:R-:W-:-:S05]  /*0b30*/  SHF.L.U32 R0, R22, 0x10, RZ ;  /* 0x0000001016007819 */ /* 0x004fca00000006ff */
[----:B------:R-:W-:-:S06]  /*0b40*/  FADD.FTZ R0, R0, -RZ ;  /* 0x800000ff00007221 */ /* 0x000fcc0000010000 */
[----:B------:R-:W0:Y:S02]  /*0b50*/  F2F.BF16.F32 R0, R0 ;  /* 0x0000000000007304 */ /* 0x000e240000202000 */
[----:B0-----:R-:W-:-:S04]  /*0b60*/  IMAD.U32 R3, R0, 0x10000, RZ ;  /* 0x0001000000037824 */ /* 0x001fc800078e00ff */
[----:B------:R-:W-:-:S07]  /*0b70*/  FADD.FTZ R16, R16, -R3 ;  /* 0x8000000310107221 */ /* 0x000fce0000010000 */
.L_x_298:
[----:B------:R-:W-:Y:S05]  /*0b80*/  BSYNC B7 ;  /* 0x0000000000077941 */ /* 0x000fea0003800000 */
.L_x_297:
[----:B------:R-:W0:Y:S02]  /*0b90*/  LDC R3, c[0x0][0x240] ;  /* 0x00009000ff037b82 */ /* 0x000e240000000800 */
[----:B0-----:R-:W-:-:S05]  /*0ba0*/  IMAD R18, R3, UR48, R18 ;  /* 0x0000003003127c24 */ /* 0x001fca000f8e0212 */
[----:B------:R-:W-:-:S13]  /*0bb0*/  ISETP.GE.AND P0, PT, R18, UR49, PT ;  /* 0x0000003112007c0c */ /* 0x000fda000bf06270 */
[----:B------:R-:W-:Y:S05]  /*0bc0*/  @!P0 BRA `(.L_x_303) ;  /* 0xfffffff800f08947 */ /* 0x000fea000383ffff */
.L_x_288:
[----:B------:R-:W-:Y:S05]  /*0bd0*/  BSYNC B8 ;  /* 0x0000000000087941 */ /* 0x000fea0003800000 */
.L_x_287:
        /* <DEDUP_REMOVED lines=12> */
.L_x_321:
        /* <DEDUP_REMOVED lines=38> */
.L_x_327:
[----:B-1----:R-:W-:-:S07]  /*0f00*/  FADD.FTZ R0, R5, R14 ;  /* 0x0000000e05007221 */ /* 0x002fce0000010000 */
.L_x_306:
[----:B------:R-:W-:Y:S05]  /*0f10*/  BSYNC B0 ;  /* 0x0000000000007941 */ /* 0x000fea0003800000 */
.L_x_305:
        /* <DEDUP_REMOVED lines=11> */
.L_x_334:
[----:B------:R-:W3:Y:S01]  /*0fd0*/  @!P0 S2R R3, SR_CgaCtaId ;  /* 0x0000000000038919 */ /* 0x000ee20000008800 */
[----:B------:R-:W-:Y:S05]  /*0fe0*/  WARPSYNC.ALL ;  /* 0x0000000000007948 */ /* 0x000fea0003800000 */
[----:B------:R-:W-:Y:S01]  /*0ff0*/  BAR.SYNC.DEFER_BLOCKING 0x0 ;  /* 0x0000000000007b1d */ /* 0x000fe20000010000 */
[----:B------:R-:W-:Y:S01]  /*1000*/  @!P0 MOV R2, 0x400 ;  /* 0x0000040000028802 */ /* 0x000fe20000000f00 */
[----:B------:R-:W-:Y:S01]  /*1010*/  IMAD.MOV.U32 R13, RZ, RZ, RZ ;  /* 0x000000ffff0d7224 */ /* 0x000fe200078e00ff */
[----:B------:R-:W-:-:S03]  /*1020*/  @!P1 MOV R5, 0x400 ;  /* 0x0000040000059802 */ /* 0x000fc60000000f00 */
[----:B------:R-:W-:Y:S01]  /*1030*/  @!P0 VIADD R2, R2, 0x1000 ;  /* 0x0000100002028836 */ /* 0x000fe20000000000 */
[----:B------:R-:W-:Y:S01]  /*1040*/  @!P1 IADD3 R9, R5, 0x1000, RZ ;  /* 0x0000100005099810 */ /* 0x000fe20007ffe0ff */
[----:B------:R-:W4:Y:S01]  /*1050*/  @!P1 S2R R10, SR_CgaCtaId ;  /* 0x00000000000a9919 */ /* 0x000f220000008800 */
[----:B------:R-:W-:Y:S01]  /*1060*/  @!P0 SHF.R.S32.HI R5, RZ, 0x5, R8 ;  /* 0x00000005ff058819 */ /* 0x000fe20000011408 */
[----:B------:R-:W-:Y:S01]  /*1070*/  BSSY B0, `(.L_x_309) ;  /* 0x0000016000007945 */ /* 0x000fe20003800000 */
[----:B---3--:R-:W-:Y:S01]  /*1080*/  @!P0 LEA R2, R3, R2, 0x18 ;  /* 0x0000000203028211 */ /* 0x008fe200078ec0ff */
[----:B--2---:R-:W-:-:S04]  /*1090*/  FADD.FTZ R3, R4, R14 ;  /* 0x0000000e04037221 */ /* 0x004fc80000010000 */
[----:B------:R-:W-:-:S05]  /*10a0*/  @!P0 IMAD R2, R5, 0x4, R2 ;  /* 0x0000000405028824 */ /* 0x000fca00078e0202 */
[----:B------:R2:W-:Y:S01]  /*10b0*/  @!P0 STS [R2], R3 ;  /* 0x0000000302008388 */ /* 0x0005e20000000800 */
[----:B----4-:R-:W-:-:S04]  /*10c0*/  @!P1 LEA R10, R10, R9, 0x18 ;  /* 0x000000090a0a9211 */ /* 0x010fc800078ec0ff */
[----:B------:R-:W-:Y:S01]  /*10d0*/  @!P1 LEA R7, R7, R10, 0x2 ;  /* 0x0000000a07079211 */ /* 0x000fe200078e10ff */
[----:B------:R-:W-:Y:S06]  /*10e0*/  BAR.SYNC.DEFER_BLOCKING 0x0 ;  /* 0x0000000000007b1d */ /* 0x000fec0000010000 */
[----:B------:R2:W3:Y:S01]  /*10f0*/  @!P1 LDS R13, [R7] ;  /* 0x00000000070d9984 */ /* 0x0004e20000000800 */
[----:B------:R-:W-:Y:S05]  /*1100*/  @P2 BRA `(.L_x_310) ;  /* 0x0000000000302947 */ /* 0x000fea0003800000 */
[----:B------:R-:W-:-:S03]  /*1110*/  UMOV UR4, 0xffffffff ;  /* 0xffffffff00047882 */ /* 0x000fc60000000000 */
[----:B------:R-:W-:Y:S05]  /*1120*/  BRA.DIV UR4, `(.L_x_311) ;  /* 0x0000000a04487947 */ /* 0x000fea000b800000 */
[----:B---3--:R-:W2:Y:S02]  /*1130*/  SHFL.DOWN PT, R14, R13, 0x10, 0x1f ;  /* 0x0a001f000d0e7f89 */ /* 0x008ea400000e0000 */
[----:B--2---:R-:W-:-:S05]  /*1140*/  FADD.FTZ R2, R13, R14 ;  /* 0x0000000e0d027221 */ /* 0x004fca0000010000 */
[----:B------:R-:W2:Y:S02]  /*1150*/  SHFL.DOWN PT, R14, R2, 0x8, 0x1f ;  /* 0x09001f00020e7f89 */ /* 0x000ea400000e0000 */
[----:B--2---:R-:W-:-:S05]  /*1160*/  FADD.FTZ R3, R2, R14 ;  /* 0x0000000e02037221 */ /* 0x004fca0000010000 */
[----:B------:R-:W0:Y:S02]  /*1170*/  SHFL.DOWN PT, R14, R3, 0x4, 0x1f ;  /* 0x08801f00030e7f89 */ /* 0x000e2400000e0000 */
[----:B0-----:R-:W-:-:S05]  /*1180*/  FADD.FTZ R4, R3, R14 ;  /* 0x0000000e03047221 */ /* 0x001fca0000010000 */
[----:B------:R-:W0:Y:S02]  /*1190*/  SHFL.DOWN PT, R14, R4, 0x2, 0x1f ;  /* 0x08401f00040e7f89 */ /* 0x000e2400000e0000 */
[----:B0-----:R-:W-:-:S05]  /*11a0*/  FADD.FTZ R5, R4, R14 ;  /* 0x0000000e04057221 */ /* 0x001fca0000010000 */
[----:B------:R0:W2:Y:S02]  /*11b0*/  SHFL.DOWN PT, R14, R5, 0x1, 0x1f ;  /* 0x08201f00050e7f89 */ /* 0x0000a400000e0000 */
.L_x_340:
[----:B--2---:R-:W-:-:S07]  /*11c0*/  FADD.FTZ R13, R5, R14 ;  /* 0x0000000e050d7221 */ /* 0x004fce0000010000 */
.L_x_310:
[----:B------:R-:W-:Y:S05]  /*11d0*/  BSYNC B0 ;  /* 0x0000000000007941 */ /* 0x000fea0003800000 */
.L_x_309:
[----:B------:R-:W-:-:S13]  /*11e0*/  ISETP.NE.AND P0, PT, R6, RZ, PT ;  /* 0x000000ff0600720c */ /* 0x000fda0003f05270 */
[----:B------:R-:W-:Y:S05]  /*11f0*/  @P0 EXIT ;  /* 0x000000000000094d */ /* 0x000fea0003800000 */
[----:B--2---:R-:W2:Y:S01]  /*1200*/  LDC.64 R6, c[0x0][0x218] ;  /* 0x00008600ff067b82 */ /* 0x004ea20000000a00 */
[----:B------:R-:W-:Y:S01]  /*1210*/  IMAD.MOV.U32 R8, RZ, RZ, 0x3254 ;  /* 0x00003254ff087424 */ /* 0x000fe200078e00ff */
[----:B------:R-:W-:Y:S01]  /*1220*/  BSSY B0, `(.L_x_312) ;  /* 0x000000e000007945 */ /* 0x000fe20003800000 */
[----:B-1----:R-:W-:Y:S02]  /*1230*/  F2FP.BF16.F32.PACK_AB R9, RZ, R0 ;  /* 0x00000000ff09723e */ /* 0x002fe400000010ff */
[C---:B--2---:R-:W-:Y:S02]  /*1240*/  LOP3.LUT R2, R6.reuse, 0xfffffffd, RZ, 0xc0, !PT ;  /* 0xfffffffd06027812 */ /* 0x044fe400078ec0ff */
[----:B------:R-:W-:Y:S02]  /*1250*/  MOV R3, R7 ;  /* 0x0000000700037202 */ /* 0x000fe40000000f00 */
[----:B0-----:R-:W-:-:S03]  /*1260*/  LOP3.LUT R4, R6, 0x2, RZ, 0xc0, !PT ;  /* 0x0000000206047812 */ /* 0x001fc600078ec0ff */
[----:B------:R0:W5:Y:S01]  /*1270*/  LD.E R5, desc[UR36][R2.64] ;  /* 0x0000002402057980 */ /* 0x000162000c101900 */
[----:B------:R-:W-:-:S04]  /*1280*/  ISETP.EQ.U32.AND P0, PT, R4, RZ, PT ;  /* 0x000000ff0400720c */ /* 0x000fc80003f02070 */
[----:B------:R-:W-:-:S09]  /*1290*/  SEL R0, R8, 0x7610, P0 ;  /* 0x0000761008007807 */ /* 0x000fd20000000000 */
.L_x_313:
[----:B-----5:R-:W-:-:S05]  /*12a0*/  HADD2.BF16_V2 R4, R5, R9.H0_H0 ;  /* 0x2000000905047230 */ /* 0x020fca0000200000 */
[----:B------:R-:W-:-:S05]  /*12b0*/  PRMT R7, R5, R0, R4 ;  /* 0x0000000005077216 */ /* 0x000fca0000000004 */
[----:B------:R-:W2:Y:S02]  /*12c0*/  ATOM.E.CAS.STRONG.GPU PT, R4, [R2], R5, R7 ;  /* 0x000000050204738b */ /* 0x000ea400001ee107 */
[----:B--2---:R-:W-:Y:S02]  /*12d0*/  ISETP.NE.U32.AND P0, PT, R4, R5, PT ;  /* 0x000000050400720c */ /* 0x004fe40003f05070 */
[----:B------:R-:W-:-:S11]  /*12e0*/  MOV R5, R4 ;  /* 0x0000000400057202 */ /* 0x000fd60000000f00 */
[----:B------:R-:W-:Y:S05]  /*12f0*/  @P0 BRA `(.L_x_313) ;  /* 0xfffffffc00e80947 */ /* 0x000fea000383ffff */
[----:B------:R-:W-:Y:S05]  /*1300*/  BSYNC B0 ;  /* 0x0000000000007941 */ /* 0x000fea0003800000 */
.L_x_312:
[----:B------:R-:W0:Y:S01]  /*1310*/  LDC.64 R6, c[0x0][0x210] ;  /* 0x00008400ff067b82 */ /* 0x000e220000000a00 */
[----:B------:R-:W-:Y:S01]  /*1320*/  BSSY B0, `(.L_x_314) ;  /* 0x000000e000007945 */ /* 0x000fe20003800000 */
[----:B---3--:R-:W-:Y:S02]  /*1330*/  F2FP.BF16.F32.PACK_AB R13, RZ, R13 ;  /* 0x0000000dff0d723e */ /* 0x008fe400000010ff */
[C---:B0-----:R-:W-:Y:S01]  /*1340*/  LOP3.LUT R2, R6.reuse, 0xfffffffd, RZ, 0xc0, !PT ;  /* 0xfffffffd06027812 */ /* 0x041fe200078ec0ff */
[----:B------:R-:W-:Y:S01]  /*1350*/  IMAD.MOV.U32 R3, RZ, RZ, R7 ;  /* 0x000000ffff037224 */ /* 0x000fe200078e0007 */
[----:B------:R-:W-:-:S04]  /*1360*/  LOP3.LUT R0, R6, 0x2, RZ, 0xc0, !PT ;  /* 0x0000000206007812 */ /* 0x000fc800078ec0ff */
[----:B------:R0:W5:Y:S01]  /*1370*/  LD.E R5, desc[UR36][R2.64] ;  /* 0x0000002402057980 */ /* 0x000162000c101900 */
[----:B------:R-:W-:-:S04]  /*1380*/  ISETP.EQ.U32.AND P0, PT, R0, RZ, PT ;  /* 0x000000ff0000720c */ /* 0x000fc80003f02070 */
[----:B------:R-:W-:-:S09]  /*1390*/  SEL R0, R8, 0x7610, P0 ;  /* 0x0000761008007807 */ /* 0x000fd20000000000 */
.L_x_315:
[----:B-----5:R-:W-:-:S05]  /*13a0*/  HADD2.BF16_V2 R4, R5, R13.H0_H0 ;  /* 0x2000000d05047230 */ /* 0x020fca0000200000 */
[----:B------:R-:W-:-:S05]  /*13b0*/  PRMT R7, R5, R0, R4 ;  /* 0x0000000005077216 */ /* 0x000fca0000000004 */
[----:B------:R-:W2:Y:S02]  /*13c0*/  ATOM.E.CAS.STRONG.GPU PT, R4, [R2], R5, R7 ;  /* 0x000000050204738b */ /* 0x000ea400001ee107 */
[----:B--2---:R-:W-:Y:S02]  /*13d0*/  ISETP.NE.U32.AND P0, PT, R4, R5, PT ;  /* 0x000000050400720c */ /* 0x004fe40003f05070 */
[----:B------:R-:W-:-:S11]  /*13e0*/  MOV R5, R4 ;  /* 0x0000000400057202 */ /* 0x000fd60000000f00 */
[----:B------:R-:W-:Y:S05]  /*13f0*/  @P0 BRA `(.L_x_315) ;  /* 0xfffffffc00e80947 */ /* 0x000fea000383ffff */
[----:B------:R-:W-:Y:S05]  /*1400*/  BSYNC B0 ;  /* 0x0000000000007941 */ /* 0x000fea0003800000 */
.L_x_314:
[----:B------:R-:W-:Y:S05]  /*1410*/  EXIT ;  /* 0x000000000000794d */ /* 0x000fea0003800000 */
.L_x_304:
[----:B------:R-:W-:Y:S01]  /*1420*/  HFMA2.MMA R12, -RZ, RZ, 0, 9.5367431640625e-07 ;  /* 0x00000010ff0c7435 */ /* 0x000fe200000001ff */
[----:B------:R-:W-:Y:S01]  /*1430*/  IMAD.MOV.U32 R13, RZ, RZ, R17 ;  /* 0x000000ffff0d7224 */ /* 0x000fe200078e0011 */
[----:B------:R-:W-:Y:S01]  /*1440*/  MOV R15, 0xffffffff ;  /* 0xffffffff000f7802 */ /* 0x000fe20000000f00 */
[----:B------:R-:W-:-:S08]  /*1450*/  IMAD.MOV.U32 R11, RZ, RZ, 0x1f ;  /* 0x0000001fff0b7424 */ /* 0x000fd000078e00ff */
[----:B0-----:R-:W-:Y:S05]  /*1460*/  WARPSYNC.COLLECTIVE R15, `(.L_x_316) ;  /* 0x000000000f087348 */ /* 0x001fea0003c00000 */
[----:B------:R1:W2:Y:S02]  /*1470*/  SHFL.DOWN P6, R14, R13, R12, R11 ;  /* 0x0800000c0d0e7389 */ /* 0x0002a400000c000b */
[----:B012---:R-:W-:Y:S01]  /*1480*/  ENDCOLLECTIVE ;  /* 0x000000000000791b */ /* 0x007fe20003800000 */
.L_x_316:
[----:B------:R-:W-:Y:S01]  /*1490*/  HFMA2.MMA R12, -RZ, RZ, 0, 4.76837158203125e-07 ;  /* 0x00000008ff0c7435 */ /* 0x000fe200000001ff */
[----:B------:R-:W-:-:S04]  /*14a0*/  FADD.FTZ R0, R14, R17 ;  /* 0x000000110e007221 */ /* 0x000fc80000010000 */
[----:B------:R-:W-:-:S07]  /*14b0*/  IMAD.MOV.U32 R13, RZ, RZ, R0 ;  /* 0x000000ffff0d7224 */ /* 0x000fce00078e0000 */
[----:B------:R-:W-:Y:S05]  /*14c0*/  WARPSYNC.COLLECTIVE R15, `(.L_x_317) ;  /* 0x000000000f087348 */ /* 0x000fea0003c00000 */
[----:B------:R0:W1:Y:S02]  /*14d0*/  SHFL.DOWN P6, R14, R13, R12, R11 ;  /* 0x0800000c0d0e7389 */ /* 0x00006400000c000b */
[----:B01----:R-:W-:Y:S01]  /*14e0*/  ENDCOLLECTIVE ;  /* 0x000000000000791b */ /* 0x003fe20003800000 */
.L_x_317:
[----:B------:R-:W-:Y:S01]  /*14f0*/  MOV R12, 0x4 ;  /* 0x00000004000c7802 */ /* 0x000fe20000000f00 */
[----:B------:R-:W-:-:S04]  /*1500*/  FADD.FTZ R2, R0, R14 ;  /* 0x0000000e00027221 */ /* 0x000fc80000010000 */
[----:B------:R-:W-:-:S07]  /*1510*/  IMAD.MOV.U32 R13, RZ, RZ, R2 ;  /* 0x000000ffff0d7224 */ /* 0x000fce00078e0002 */
[----:B------:R-:W-:Y:S05]  /*1520*/  WARPSYNC.COLLECTIVE R15, `(.L_x_318) ;  /* 0x000000000f087348 */ /* 0x000fea0003c00000 */
[----:B------:R0:W1:Y:S02]  /*1530*/  SHFL.DOWN P6, R14, R13, R12, R11 ;  /* 0x0800000c0d0e7389 */ /* 0x00006400000c000b */
[----:B01----:R-:W-:Y:S01]  /*1540*/  ENDCOLLECTIVE ;  /* 0x000000000000791b */ /* 0x003fe20003800000 */
.L_x_318:
[----:B------:R-:W-:Y:S01]  /*1550*/  HFMA2.MMA R12, -RZ, RZ, 0, 1.1920928955078125e-07 ;  /* 0x00000002ff0c7435 */ /* 0x000fe200000001ff */
[----:B------:R-:W-:-:S04]  /*1560*/  FADD.FTZ R3, R2, R14 ;  /* 0x0000000e02037221 */ /* 0x000fc80000010000 */
[----:B------:R-:W-:-:S07]  /*1570*/  IMAD.MOV.U32 R13, RZ, RZ, R3 ;  /* 0x000000ffff0d7224 */ /* 0x000fce00078e0003 */
[----:B------:R-:W-:Y:S05]  /*1580*/  WARPSYNC.COLLECTIVE R15, `(.L_x_319) ;  /* 0x000000000f087348 */ /* 0x000fea0003c00000 */
[----:B------:R0:W1:Y:S02]  /*1590*/  SHFL.DOWN P6, R14, R13, R12, R11 ;  /* 0x0800000c0d0e7389 */ /* 0x00006400000c000b */
[----:B01----:R-:W-:Y:S01]  /*15a0*/  ENDCOLLECTIVE ;  /* 0x000000000000791b */ /* 0x003fe20003800000 */
.L_x_319:
[----:B------:R-:W-:Y:S01]  /*15b0*/  MOV R12, 0x1 ;  /* 0x00000001000c7802 */ /* 0x000fe20000000f00 */
[----:B------:R-:W-:-:S04]  /*15c0*/  FADD.FTZ R4, R3, R14 ;  /* 0x0000000e03047221 */ /* 0x000fc80000010000 */
[----:B------:R-:W-:-:S07]  /*15d0*/  IMAD.MOV.U32 R13, RZ, RZ, R4 ;  /* 0x000000ffff0d7224 */ /* 0x000fce00078e0004 */
[----:B------:R-:W-:Y:S05]  /*15e0*/  WARPSYNC.COLLECTIVE R15, `(.L_x_320) ;  /* 0x000000000f087348 */ /* 0x000fea0003c00000 */
[----:B------:R0:W1:Y:S02]  /*15f0*/  SHFL.DOWN P6, R14, R13, R12, R11 ;  /* 0x0800000c0d0e7389 */ /* 0x00006400000c000b */
[----:B01----:R-:W-:Y:S01]  /*1600*/  ENDCOLLECTIVE ;  /* 0x000000000000791b */ /* 0x003fe20003800000 */
.L_x_320:
[----:B------:R-:W-:Y:S05]  /*1610*/  BRA `(.L_x_321) ;  /* 0xfffffff400a07947 */ /* 0x000fea000383ffff */
.L_x_307:
[----:B------:R-:W-:Y:S01]  /*1620*/  HFMA2.MMA R12, -RZ, RZ, 0, 9.5367431640625e-07 ;  /* 0x00000010ff0c7435 */ /* 0x000fe200000001ff */
[----:B-1----:R-:W-:Y:S01]  /*1630*/  IMAD.MOV.U32 R13, RZ, RZ, R0 ;  /* 0x000000ffff0d7224 */ /* 0x002fe200078e0000 */
[----:B------:R-:W-:Y:S01]  /*1640*/  MOV R15, 0xffffffff ;  /* 0xffffffff000f7802 */ /* 0x000fe20000000f00 */
[----:B------:R-:W-:-:S08]  /*1650*/  IMAD.MOV.U32 R11, RZ, RZ, 0x1f ;  /* 0x0000001fff0b7424 */ /* 0x000fd000078e00ff */
[----:B0-----:R-:W-:Y:S05]  /*1660*/  WARPSYNC.COLLECTIVE R15, `(.L_x_322) ;  /* 0x000000000f087348 */ /* 0x001fea0003c00000 */
[----:B0-----:R0:W1:Y:S02]  /*1670*/  SHFL.DOWN P6, R14, R13, R12, R11 ;  /* 0x0800000c0d0e7389 */ /* 0x00106400000c000b */
[----:B01----:R-:W-:Y:S01]  /*1680*/  ENDCOLLECTIVE ;  /* 0x000000000000791b */ /* 0x003fe20003800000 */
.L_x_322:
[----:B------:R-:W-:Y:S01]  /*1690*/  HFMA2.MMA R12, -RZ, RZ, 0, 4.76837158203125e-07 ;  /* 0x00000008ff0c7435 */ /* 0x000fe200000001ff */
[----:B------:R-:W-:-:S04]  /*16a0*/  FADD.FTZ R2, R0, R14 ;  /* 0x0000000e00027221 */ /* 0x000fc80000010000 */
[----:B------:R-:W-:-:S07]  /*16b0*/  IMAD.MOV.U32 R13, RZ, RZ, R2 ;  /* 0x000000ffff0d7224 */ /* 0x000fce00078e0002 */
[----:B------:R-:W-:Y:S05]  /*16c0*/  WARPSYNC.COLLECTIVE R15, `(.L_x_323) ;  /* 0x000000000f087348 */ /* 0x000fea0003c00000 */
[----:B------:R0:W1:Y:S02]  /*16d0*/  SHFL.DOWN P6, R14, R13, R12, R11 ;  /* 0x0800000c0d0e7389 */ /* 0x00006400000c000b */
[----:B01----:R-:W-:Y:S01]  /*16e0*/  ENDCOLLECTIVE ;  /* 0x000000000000791b */ /* 0x003fe20003800000 */
.L_x_323:
[----:B------:R-:W-:Y:S01]  /*16f0*/  MOV R12, 0x4 ;  /* 0x00000004000c7802 */ /* 0x000fe20000000f00 */
[----:B------:R-:W-:-:S04]  /*1700*/  FADD.FTZ R3, R2, R14 ;  /* 0x0000000e02037221 */ /* 0x000fc80000010000 */
[----:B------:R-:W-:-:S07]  /*1710*/  IMAD.MOV.U32 R13, RZ, RZ, R3 ;  /* 0x000000ffff0d7224 */ /* 0x000fce00078e0003 */
[----:B------:R-:W-:Y:S05]  /*1720*/  WARPSYNC.COLLECTIVE R15, `(.L_x_324) ;  /* 0x000000000f087348 */ /* 0x000fea0003c00000 */
[----:B------:R0:W1:Y:S02]  /*1730*/  SHFL.DOWN P6, R14, R13, R12, R11 ;  /* 0x0800000c0d0e7389 */ /* 0x00006400000c000b */
[----:B01----:R-:W-:Y:S01]  /*1740*/  ENDCOLLECTIVE ;  /* 0x000000000000791b */ /* 0x003fe20003800000 */
.L_x_324:
[----:B------:R-:W-:Y:S01]  /*1750*/  HFMA2.MMA R12, -RZ, RZ, 0, 1.1920928955078125e-07 ;  /* 0x00000002ff0c7435 */ /* 0x000fe200000001ff */
[----:B------:R-:W-:-:S04]  /*1760*/  FADD.FTZ R4, R3, R14 ;  /* 0x0000000e03047221 */ /* 0x000fc80000010000 */
[----:B------:R-:W-:-:S07]  /*1770*/  IMAD.MOV.U32 R13, RZ, RZ, R4 ;  /* 0x000000ffff0d7224 */ /* 0x000fce00078e0004 */
[----:B------:R-:W-:Y:S05]  /*1780*/  WARPSYNC.COLLECTIVE R15, `(.L_x_325) ;  /* 0x000000000f087348 */ /* 0x000fea0003c00000 */
[----:B------:R0:W1:Y:S02]  /*1790*/  SHFL.DOWN P6, R14, R13, R12, R11 ;  /* 0x0800000c0d0e7389 */ /* 0x00006400000c000b */
[----:B01----:R-:W-:Y:S01]  /*17a0*/  ENDCOLLECTIVE ;  /* 0x000000000000791b */ /* 0x003fe20003800000 */
.L_x_325:
[----:B------:R-:W-:Y:S01]  /*17b0*/  MOV R12, 0x1 ;  /* 0x00000001000c7802 */ /* 0x000fe20000000f00 */
[----:B------:R-:W-:-:S04]  /*17c0*/  FADD.FTZ R5, R4, R14 ;  /* 0x0000000e04057221 */ /* 0x000fc80000010000 */
[----:B------:R-:W-:-:S07]  /*17d0*/  IMAD.MOV.U32 R13, RZ, RZ, R5 ;  /* 0x000000ffff0d7224 */ /* 0x000fce00078e0005 */
[----:B------:R-:W-:Y:S05]  /*17e0*/  WARPSYNC.COLLECTIVE R15, `(.L_x_326) ;  /* 0x000000000f087348 */ /* 0x000fea0003c00000 */
[----:B------:R0:W1:Y:S02]  /*17f0*/  SHFL.DOWN P6, R14, R13, R12, R11 ;  /* 0x0800000c0d0e7389 */ /* 0x00006400000c000b */
[----:B01----:R-:W-:Y:S01]  /*1800*/  ENDCOLLECTIVE ;  /* 0x000000000000791b */ /* 0x003fe20003800000 */
.L_x_326:
[----:B------:R-:W-:Y:S05]  /*1810*/  BRA `(.L_x_327) ;  /* 0xfffffff400b87947 */ /* 0x000fea000383ffff */
.L_x_308:
        /* <DEDUP_REMOVED lines=8> */
.L_x_329:
[----:B------:R-:W-:Y:S05]  /*18a0*/  BSYNC B0 ;  /* 0x0000000000007941 */ /* 0x000fea0003800000 */
.L_x_328:
[----:B------:R-:W-:Y:S01]  /*18b0*/  HFMA2.MMA R11, -RZ, RZ, 0, 1.847743988037109375e-06 ;  /* 0x0000001fff0b7435 */ /* 0x000fe200000001ff */
[----:B------:R-:W-:Y:S01]  /*18c0*/  FADD.FTZ R13, R14, R16 ;  /* 0x000000100e0d7221 */ /* 0x000fe20000010000 */
[----:B------:R-:W-:Y:S02]  /*18d0*/  IMAD.MOV.U32 R12, RZ, RZ, 0x8 ;  /* 0x00000008ff0c7424 */ /* 0x000fe400078e00ff */
[----:B------:R-:W-:-:S07]  /*18e0*/  IMAD.MOV.U32 R15, RZ, RZ, -0x1 ;  /* 0xffffffffff0f7424 */ /* 0x000fce00078e00ff */
[----:B------:R-:W-:Y:S05]  /*18f0*/  WARPSYNC.COLLECTIVE R15, `(.L_x_330) ;  /* 0x000000000f087348 */ /* 0x000fea0003c00000 */
[----:B------:R0:W1:Y:S02]  /*1900*/  SHFL.DOWN P6, R14, R13, R12, R11 ;  /* 0x0800000c0d0e7389 */ /* 0x00006400000c000b */
[----:B01----:R-:W-:Y:S01]  /*1910*/  ENDCOLLECTIVE ;  /* 0x000000000000791b */ /* 0x003fe20003800000 */
.L_x_330:
[----:B------:R-:W-:Y:S02]  /*1920*/  IMAD.MOV.U32 R12, RZ, RZ, 0x4 ;  /* 0x00000004ff0c7424 */ /* 0x000fe400078e00ff */
[----:B------:R-:W-:-:S05]  /*1930*/  FADD.FTZ R2, R13, R14 ;  /* 0x0000000e0d027221 */ /* 0x000fca0000010000 */
[----:B------:R-:W-:-:S07]  /*1940*/  MOV R13, R2 ;  /* 0x00000002000d7202 */ /* 0x000fce0000000f00 */
[----:B------:R-:W-:Y:S05]  /*1950*/  WARPSYNC.COLLECTIVE R15, `(.L_x_331) ;  /* 0x000000000f087348 */ /* 0x000fea0003c00000 */
[----:B------:R0:W1:Y:S02]  /*1960*/  SHFL.DOWN P6, R14, R13, R12, R11 ;  /* 0x0800000c0d0e7389 */ /* 0x00006400000c000b */
[----:B01----:R-:W-:Y:S01]  /*1970*/  ENDCOLLECTIVE ;  /* 0x000000000000791b */ /* 0x003fe20003800000 */
.L_x_331:
[----:B------:R-:W-:Y:S02]  /*1980*/  IMAD.MOV.U32 R12, RZ, RZ, 0x2 ;  /* 0x00000002ff0c7424 */ /* 0x000fe400078e00ff */
[----:B------:R-:W-:-:S05]  /*1990*/  FADD.FTZ R3, R2, R14 ;  /* 0x0000000e02037221 */ /* 0x000fca0000010000 */
[----:B------:R-:W-:-:S07]  /*19a0*/  MOV R13, R3 ;  /* 0x00000003000d7202 */ /* 0x000fce0000000f00 */
[----:B------:R-:W-:Y:S05]  /*19b0*/  WARPSYNC.COLLECTIVE R15, `(.L_x_332) ;  /* 0x000000000f087348 */ /* 0x000fea0003c00000 */
[----:B------:R0:W1:Y:S02]  /*19c0*/  SHFL.DOWN P6, R14, R13, R12, R11 ;  /* 0x0800000c0d0e7389 */ /* 0x00006400000c000b */
[----:B01----:R-:W-:Y:S01]  /*19d0*/  ENDCOLLECTIVE ;  /* 0x000000000000791b */ /* 0x003fe20003800000 */
.L_x_332:
[----:B------:R-:W-:Y:S02]  /*19e0*/  IMAD.MOV.U32 R12, RZ, RZ, 0x1 ;  /* 0x00000001ff0c7424 */ /* 0x000fe400078e00ff */
[----:B------:R-:W-:-:S05]  /*19f0*/  FADD.FTZ R4, R3, R14 ;  /* 0x0000000e03047221 */ /* 0x000fca0000010000 */
[----:B------:R-:W-:-:S07]  /*1a00*/  MOV R13, R4 ;  /* 0x00000004000d7202 */ /* 0x000fce0000000f00 */
[----:B------:R-:W-:Y:S05]  /*1a10*/  WARPSYNC.COLLECTIVE R15, `(.L_x_333) ;  /* 0x000000000f087348 */ /* 0x000fea0003c00000 */
[----:B------:R0:W1:Y:S02]  /*1a20*/  SHFL.DOWN P6, R14, R13, R12, R11 ;  /* 0x0800000c0d0e7389 */ /* 0x00006400000c000b */
[----:B01----:R-:W-:Y:S01]  /*1a30*/  ENDCOLLECTIVE ;  /* 0x000000000000791b */ /* 0x003fe20003800000 */
.L_x_333:
[----:B------:R-:W-:Y:S05]  /*1a40*/  BRA `(.L_x_334) ;  /* 0xfffffff400607947 */ /* 0x000fea000383ffff */
.L_x_311:
[----:B------:R-:W-:Y:S01]  /*1a50*/  HFMA2.MMA R12, -RZ, RZ, 0, 9.5367431640625e-07 ;  /* 0x00000010ff0c7435 */ /* 0x000fe200000001ff */
[----:B------:R-:W-:Y:S01]  /*1a60*/  IMAD.MOV.U32 R11, RZ, RZ, 0x1f ;  /* 0x0000001fff0b7424 */ /* 0x000fe200078e00ff */
[----:B------:R-:W-:-:S09]  /*1a70*/  MOV R15, 0xffffffff ;  /* 0xffffffff000f7802 */ /* 0x000fd20000000f00 */
[----:B0123--:R-:W-:Y:S05]  /*1a80*/  WARPSYNC.COLLECTIVE R15, `(.L_x_335) ;  /* 0x000000000f087348 */ /* 0x00ffea0003c00000 */
[----:B---3--:R3:W4:Y:S02]  /*1a90*/  SHFL.DOWN P6, R14, R13, R12, R11 ;  /* 0x0800000c0d0e7389 */ /* 0x00872400000c000b */
[----:B01234-:R-:W-:Y:S01]  /*1aa0*/  ENDCOLLECTIVE ;  /* 0x000000000000791b */ /* 0x01ffe20003800000 */
.L_x_335:
[----:B------:R-:W-:Y:S01]  /*1ab0*/  HFMA2.MMA R12, -RZ, RZ, 0, 4.76837158203125e-07 ;  /* 0x00000008ff0c7435 */ /* 0x000fe200000001ff */
[----:B------:R-:W-:-:S04]  /*1ac0*/  FADD.FTZ R2, R13, R14 ;  /* 0x0000000e0d027221 */ /* 0x000fc80000010000 */
[----:B------:R-:W-:-:S07]  /*1ad0*/  IMAD.MOV.U32 R13, RZ, RZ, R2 ;  /* 0x000000ffff0d7224 */ /* 0x000fce00078e0002 */
[----:B------:R-:W-:Y:S05]  /*1ae0*/  WARPSYNC.COLLECTIVE R15, `(.L_x_336) ;  /* 0x000000000f087348 */ /* 0x000fea0003c00000 */
[----:B------:R0:W1:Y:S02]  /*1af0*/  SHFL.DOWN P6, R14, R13, R12, R11 ;  /* 0x0800000c0d0e7389 */ /* 0x00006400000c000b */
[----:B01----:R-:W-:Y:S01]  /*1b00*/  ENDCOLLECTIVE ;  /* 0x000000000000791b */ /* 0x003fe20003800000 */
.L_x_336:
[----:B------:R-:W-:Y:S01]  /*1b10*/  MOV R12, 0x4 ;  /* 0x00000004000c7802 */ /* 0x000fe20000000f00 */
[----:B------:R-:W-:-:S04]  /*1b20*/  FADD.FTZ R3, R2, R14 ;  /* 0x0000000e02037221 */ /* 0x000fc80000010000 */
[----:B------:R-:W-:-:S07]  /*1b30*/  IMAD.MOV.U32 R13, RZ, RZ, R3 ;  /* 0x000000ffff0d7224 */ /* 0x000fce00078e0003 */
[----:B------:R-:W-:Y:S05]  /*1b40*/  WARPSYNC.COLLECTIVE R15, `(.L_x_337) ;  /* 0x000000000f087348 */ /* 0x000fea0003c00000 */
[----:B------:R0:W1:Y:S02]  /*1b50*/  SHFL.DOWN P6, R14, R13, R12, R11 ;  /* 0x0800000c0d0e7389 */ /* 0x00006400000c000b */
[----:B01----:R-:W-:Y:S01]  /*1b60*/  ENDCOLLECTIVE ;  /* 0x000000000000791b */ /* 0x003fe20003800000 */
.L_x_337:
[----:B------:R-:W-:Y:S01]  /*1b70*/  HFMA2.MMA R12, -RZ, RZ, 0, 1.1920928955078125e-07 ;  /* 0x00000002ff0c7435 */ /* 0x000fe200000001ff */
[----:B------:R-:W-:-:S04]  /*1b80*/  FADD.FTZ R4, R3, R14 ;  /* 0x0000000e03047221 */ /* 0x000fc80000010000 */
[----:B------:R-:W-:-:S07]  /*1b90*/  IMAD.MOV.U32 R13, RZ, RZ, R4 ;  /* 0x000000ffff0d7224 */ /* 0x000fce00078e0004 */
[----:B------:R-:W-:Y:S05]  /*1ba0*/  WARPSYNC.COLLECTIVE R15, `(.L_x_338) ;  /* 0x000000000f087348 */ /* 0x000fea0003c00000 */
[----:B------:R0:W1:Y:S02]  /*1bb0*/  SHFL.DOWN P6, R14, R13, R12, R11 ;  /* 0x0800000c0d0e7389 */ /* 0x00006400000c000b */
[----:B01----:R-:W-:Y:S01]  /*1bc0*/  ENDCOLLECTIVE ;  /* 0x000000000000791b */ /* 0x003fe20003800000 */
.L_x_338:
[----:B------:R-:W-:Y:S01]  /*1bd0*/  MOV R12, 0x1 ;  /* 0x00000001000c7802 */ /* 0x000fe20000000f00 */
[----:B------:R-:W-:-:S04]  /*1be0*/  FADD.FTZ R5, R4, R14 ;  /* 0x0000000e04057221 */ /* 0x000fc80000010000 */
[----:B------:R-:W-:-:S07]  /*1bf0*/  IMAD.MOV.U32 R13, RZ, RZ, R5 ;  /* 0x000000ffff0d7224 */ /* 0x000fce00078e0005 */
[----:B------:R-:W-:Y:S05]  /*1c00*/  WARPSYNC.COLLECTIVE R15, `(.L_x_339) ;  /* 0x000000000f087348 */ /* 0x000fea0003c00000 */
[----:B------:R0:W1:Y:S02]  /*1c10*/  SHFL.DOWN P6, R14, R13, R12, R11 ;  /* 0x0800000c0d0e7389 */ /* 0x00006400000c000b */
[----:B01----:R-:W-:Y:S01]  /*1c20*/  ENDCOLLECTIVE ;  /* 0x000000000000791b */ /* 0x003fe20003800000 */
.L_x_339:
[----:B------:R-:W-:Y:S05]  /*1c30*/  BRA `(.L_x_340) ;  /* 0xfffffff400607947 */ /* 0x000fea000383ffff */
.L_x_341:
        /* <DEDUP_REMOVED lines=12> */
.L_x_884:


//--------------------- .text._ZN2at6native45_GLOBAL__N__efdd3984_12_NLLLoss2d_cu_e9278b4625nll_loss2d_forward_kernelIN3c104HalfEflEEvPT_S6_PKS5_PKlS8_iiil --------------------------
	.section	.text._ZN2at6native45_GLOBAL__N__efdd3984_12_NLLLoss2d_cu_e9278b4625nll_loss2d_forward_kernelIN3c104HalfEflEEvPT_S6_PKS5_PKlS8_iiil,"ax",@progbits
	.align	128
.text._ZN2at6native45_GLOBAL__N__efdd3984_12_NLLLoss2d_cu_e9278b4625nll_loss2d_forward_kernelIN3c104HalfEflEEvPT_S6_PKS5_PKlS8_iiil:
        .type           _ZN2at6native45_GLOBAL__N__efdd3984_12_NLLLoss2d_cu_e9278b4625nll_loss2d_forward_kernelIN3c104HalfEflEEvPT_S6_PKS5_PKlS8_iiil,@function
        .size           _ZN2at6native45_GLOBAL__N__efdd3984_12_NLLLoss2d_cu_e9278b4625nll_loss2d_forward_kernelIN3c104HalfEflEEvPT_S6_PKS5_PKlS8_iiil,(.L_x_885 - _ZN2at6native45_GLOBAL__N__efdd3984_12_NLLLoss2d_cu_e9278b4625nll_loss2d_forward_kernelIN3c104HalfEflEEvPT_S6_PKS5_PKlS8_iiil)
        .other          _ZN2at6native45_GLOBAL__N__efdd3984_12_NLLLoss2d_cu_e9278b4625nll_loss2d_forward_kernelIN3c104HalfEflEEvPT_S6_PKS5_PKlS8_iiil,@"STO_CUDA_ENTRY STV_DEFAULT"
_ZN2at6native45_GLOBAL__N__efdd3984_12_NLLLoss2d_cu_e9278b4625nll_loss2d_forward_kernelIN3c104HalfEflEEvPT_S6_PKS5_PKlS8_iiil:
        /* <DEDUP_REMOVED lines=52> */
.L_x_351:
        /* <DEDUP_REMOVED lines=35> */
.L_x_348:
[----:B------:R-:W-:Y:S05]  /*0570*/  BSYNC B6 ;  /* 0x0000000000067941 */ /* 0x000fea0003800000 */
.L_x_347:
        /* <DEDUP_REMOVED lines=33> */
.L_x_350:
[----:B------:R-:W-:Y:S05]  /*0790*/  BSYNC B6 ;  /* 0x0000000000067941 */ /* 0x000fea0003800000 */
.L_x_349:
[----:B------:R-:W-:-:S04]  /*07a0*/  LEA R4, P0, R16, UR52, 0x1 ;  /* 0x0000003410047c11 */ /* 0x000fc8000f8008ff */
[----:B------:R-:W-:-:S05]  /*07b0*/  LEA.HI.X R5, R16, UR53, R25, 0x1, P0 ;  /* 0x0000003510057c11 */ /* 0x000fca00080f0c19 */
[----:B------:R-:W2:Y:S01]  /*07c0*/  LDG.E.U16 R4, desc[UR36][R4.64] ;  /* 0x0000002404047981 */ /* 0x000ea2000c1e1500 */
[----:B-----5:R-:W-:-:S05]  /*07d0*/  HADD2.F32 R3, -RZ, R24.H0_H0 ;  /* 0x20000018ff037230 */ /* 0x020fca0000004100 */
[----:B------:R-:W-:Y:S01]  /*07e0*/  FADD.FTZ R18, R18, R3 ;  /* 0x0000000312127221 */ /* 0x000fe20000010000 */
[----:B--2---:R-:W-:-:S05]  /*07f0*/  HADD2.F32 R0, -RZ, R4.H0_H0 ;  /* 0x20000004ff007230 */ /* 0x004fca0000004100 */
[----:B------:R-:W-:-:S05]  /*0800*/  FMUL.FTZ R0, R0, R3 ;  /* 0x0000000300007220 */ /* 0x000fca0000410000 */
[----:B------:R-:W-:-:S05]  /*0810*/  F2FP.F16.F32.PACK_AB R0, RZ, R0 ;  /* 0x00000000ff00723e */ /* 0x000fca00000000ff */
[----:B------:R-:W-:-:S05]  /*0820*/  HADD2.F32 R7, -RZ, R0.H0_H0 ;  /* 0x20000000ff077230 */ /* 0x000fca0000004100 */
[----:B------:R-:W-:-:S07]  /*0830*/  FADD.FTZ R2, R2, -R7 ;  /* 0x8000000702027221 */ /* 0x000fce0000010000 */
.L_x_346:
[----:B------:R-:W-:Y:S05]  /*0840*/  BSYNC B7 ;  /* 0x0000000000077941 */ /* 0x000fea0003800000 */
.L_x_345:
[----:B------:R-:W0:Y:S02]  /*0850*/  LDC R3, c[0x0][0x240] ;  /* 0x00009000ff037b82 */ /* 0x000e240000000800 */
[----:B0-----:R-:W-:-:S05]  /*0860*/  IMAD R22, R3, UR54, R22 ;  /* 0x0000003603167c24 */ /* 0x001fca000f8e0216 */
[----:B------:R-:W-:-:S13]  /*0870*/  ISETP.GE.AND P0, PT, R22, UR56, PT ;  /* 0x0000003816007c0c */ /* 0x000fda000bf06270 */
[----:B------:R-:W-:Y:S05]  /*0880*/  @!P0 BRA `(.L_x_351) ;  /* 0xfffffff800ac8947 */ /* 0x000fea000383ffff */
[----:B------:R-:W-:Y:S05]  /*0890*/  BRA `(.L_x_343) ;  /* 0x0000000400587947 */ /* 0x000fea0003800000 */
.L_x_344:
[----:B------:R-:W-:Y:S01]  /*08a0*/  SHF.R.S32.HI R23, RZ, 0x1f, R16 ;  /* 0x0000001fff177819 */ /* 0x000fe20000011410 */
[----:B------:R-:W-:Y:S01]  /*08b0*/  IMAD.WIDE.U32 R16, R3, R16, RZ ;  /* 0x0000001003107225 */ /* 0x000fe200078e00ff */
[----:B------:R-:W-:-:S03]  /*08c0*/  MOV R2, RZ ;  /* 0x000000ff00027202 */ /* 0x000fc60000000f00 */
[----:B------:R-:W-:Y:S02]  /*08d0*/  IMAD.MOV.U32 R18, RZ, RZ, RZ ;  /* 0x000000ffff127224 */ /* 0x000fe400078e00ff */
[----:B------:R-:W-:-:S07]  /*08e0*/  IMAD R19, R3, R23, R17 ;  /* 0x0000001703137224 */ /* 0x000fce00078e0211 */
.L_x_358:
        /* <DEDUP_REMOVED lines=35> */
.L_x_355:
[----:B------:R-:W-:Y:S05]  /*0b20*/  BSYNC B6 ;  /* 0x0000000000067941 */ /* 0x000fea0003800000 */
.L_x_354:
        /* <DEDUP_REMOVED lines=29> */
.L_x_357:
[----:B------:R-:W-:Y:S05]  /*0d00*/  BSYNC B6 ;  /* 0x0000000000067941 */ /* 0x000fea0003800000 */
.L_x_356:
[----:B------:R-:W-:Y:S02]  /*0d10*/  ULDC.64 UR4, c[0x0][0x220] ;  /* 0x0000880000047ab9 */ /* 0x000fe40000000a00 */
[----:B------:R-:W-:-:S04]  /*0d20*/  LEA R4, P0, R24, UR4, 0x1 ;  /* 0x0000000418047c11 */ /* 0x000fc8000f8008ff */
[----:B------:R-:W-:-:S05]  /*0d30*/  LEA.HI.X R5, R24, UR5, R27, 0x1, P0 ;  /* 0x0000000518057c11 */ /* 0x000fca00080f0c1b */
[----:B------:R-:W2:Y:S01]  /*0d40*/  LDG.E.U16 R4, desc[UR36][R4.64] ;  /* 0x0000002404047981 */ /* 0x000ea2000c1e1500 */
[----:B------:R-:W-:Y:S01]  /*0d50*/  FADD.FTZ R18, R18, 1 ;  /* 0x3f80000012127421 */ /* 0x000fe20000010000 */
[----:B--2---:R-:W-:-:S05]  /*0d60*/  HADD2.F32 R0, -RZ, R4.H0_H0 ;  /* 0x20000004ff007230 */ /* 0x004fca0000004100 */
[----:B------:R-:W-:-:S05]  /*0d70*/  FADD.FTZ R0, R0, -RZ ;  /* 0x800000ff00007221 */ /* 0x000fca0000010000 */
[----:B------:R-:W-:-:S05]  /*0d80*/  F2FP.F16.F32.PACK_AB R0, RZ, R0 ;  /* 0x00000000ff00723e */ /* 0x000fca00000000ff */
[----:B------:R-:W-:-:S05]  /*0d90*/  HADD2.F32 R3, -RZ, R0.H0_H0 ;  /* 0x20000000ff037230 */ /* 0x000fca0000004100 */
[----:B------:R-:W-:-:S07]  /*0da0*/  FADD.FTZ R2, R2, -R3 ;  /* 0x8000000302027221 */ /* 0x000fce0000010000 */
.L_x_353:
[----:B------:R-:W-:Y:S05]  /*0db0*/  BSYNC B7 ;  /* 0x0000000000077941 */ /* 0x000fea0003800000 */
.L_x_352:
[----:B------:R-:W0:Y:S02]  /*0dc0*/  LDC R3, c[0x0][0x240] ;  /* 0x00009000ff037b82 */ /* 0x000e240000000800 */
[----:B0-----:R-:W-:-:S05]  /*0dd0*/  IMAD R22, R3, UR54, R22 ;  /* 0x0000003603167c24 */ /* 0x001fca000f8e0216 */
[----:B------:R-:W-:-:S13]  /*0de0*/  ISETP.GE.AND P0, PT, R22, UR55, PT ;  /* 0x0000003716007c0c */ /* 0x000fda000bf06270 */
[----:B------:R-:W-:Y:S05]  /*0df0*/  @!P0 BRA `(.L_x_358) ;  /* 0xfffffff800bc8947 */ /* 0x000fea000383ffff */
.L_x_343:
[----:B------:R-:W-:Y:S05]  /*0e00*/  BSYNC B8 ;  /* 0x0000000000087941 */ /* 0x000fea0003800000 */
.L_x_342:
        /* <DEDUP_REMOVED lines=12> */
.L_x_376:
        /* <DEDUP_REMOVED lines=38> */
.L_x_382:
[----:B-1----:R-:W-:-:S07]  /*1130*/  FADD.FTZ R0, R6, R14 ;  /* 0x0000000e06007221 */ /* 0x002fce0000010000 */
.L_x_361:
[----:B------:R-:W-:Y:S05]  /*1140*/  BSYNC B0 ;  /* 0x0000000000007941 */ /* 0x000fea0003800000 */
.L_x_360:
        /* <DEDUP_REMOVED lines=11> */
.L_x_389:
        /* <DEDUP_REMOVED lines=31> */
.L_x_395:
[----:B--2---:R-:W-:-:S07]  /*13f0*/  FADD.FTZ R13, R5, R14 ;  /* 0x0000000e050d7221 */ /* 0x004fce0000010000 */
.L_x_365:
[----:B------:R-:W-:Y:S05]  /*1400*/  BSYNC B0 ;  /* 0x0000000000007941 */ /* 0x000fea0003800000 */
.L_x_364:
[----:B------:R-:W-:-:S13]  /*1410*/  ISETP.NE.AND P0, PT, R7, RZ, PT ;  /* 0x000000ff0700720c */ /* 0x000fda0003f05270 */
[----:B------:R-:W-:Y:S05]  /*1420*/  @P0 EXIT ;  /* 0x000000000000094d */ /* 0x000fea0003800000 */
[----:B------:R-:W3:Y:S01]  /*1430*/  LDC.64 R6, c[0x0][0x218] ;  /* 0x00008600ff067b82 */ /* 0x000ee20000000a00 */
[----:B--2---:R-:W-:Y:S01]  /*1440*/  IMAD.MOV.U32 R8, RZ, RZ, 0x3254 ;  /* 0x00003254ff087424 */ /* 0x004fe200078e00ff */
[----:B------:R-:W-:Y:S01]  /*1450*/  BSSY B0, `(.L_x_367) ;  /* 0x000000e000007945 */ /* 0x000fe20003800000 */
[----:B-1----:R-:W-:Y:S02]  /*1460*/  F2FP.F16.F32.PACK_AB R9, RZ, R0 ;  /* 0x00000000ff09723e */ /* 0x002fe400000000ff */
[C---:B---3--:R-:W-:Y:S02]  /*1470*/  LOP3.LUT R2, R6.reuse, 0xfffffffd, RZ, 0xc0, !PT ;  /* 0xfffffffd06027812 */ /* 0x048fe400078ec0ff */
[----:B------:R-:W-:Y:S02]  /*1480*/  MOV R3, R7 ;  /* 0x0000000700037202 */ /* 0x000fe40000000f00 */
[----:B------:R-:W-:-:S03]  /*1490*/  LOP3.LUT R4, R6, 0x2, RZ, 0xc0, !PT ;  /* 0x0000000206047812 */ /* 0x000fc600078ec0ff */
[----:B0-----:R0:W5:Y:S01]  /*14a0*/  LD.E R5, desc[UR36][R2.64] ;  /* 0x0000002402057980 */ /* 0x001162000c101900 */
[----:B------:R-:W-:-:S04]  /*14b0*/  ISETP.EQ.U32.AND P0, PT, R4, RZ, PT ;  /* 0x000000ff0400720c */ /* 0x000fc80003f02070 */
[----:B------:R-:W-:-:S09]  /*14c0*/  SEL R0, R8, 0x7610, P0 ;  /* 0x0000761008007807 */ /* 0x000fd20000000000 */
.L_x_368:
[----:B-----5:R-:W-:-:S05]  /*14d0*/  HADD2 R4, R5, R9.H0_H0 ;  /* 0x2000000905047230 */ /* 0x020fca0000000000 */
[----:B------:R-:W-:-:S05]  /*14e0*/  PRMT R7, R5, R0, R4 ;  /* 0x0000000005077216 */ /* 0x000fca0000000004 */
[----:B------:R-:W2:Y:S02]  /*14f0*/  ATOM.E.CAS.STRONG.GPU PT, R4, [R2], R5, R7 ;  /* 0x000000050204738b */ /* 0x000ea400001ee107 */
[----:B--2---:R-:W-:Y:S02]  /*1500*/  ISETP.NE.U32.AND P0, PT, R4, R5, PT ;  /* 0x000000050400720c */ /* 0x004fe40003f05070 */
[----:B------:R-:W-:-:S11]  /*1510*/  MOV R5, R4 ;  /* 0x0000000400057202 */ /* 0x000fd60000000f00 */
[----:B------:R-:W-:Y:S05]  /*1520*/  @P0 BRA `(.L_x_368) ;  /* 0xfffffffc00e80947 */ /* 0x000fea000383ffff */
[----:B------:R-:W-:Y:S05]  /*1530*/  BSYNC B0 ;  /* 0x0000000000007941 */ /* 0x000fea0003800000 */
.L_x_367:
[----:B------:R-:W0:Y:S01]  /*1540*/  LDC.64 R6, c[0x0][0x210] ;  /* 0x00008400ff067b82 */ /* 0x000e220000000a00 */
[----:B------:R-:W-:Y:S01]  /*1550*/  BSSY B0, `(.L_x_369) ;  /* 0x000000e000007945 */ /* 0x000fe20003800000 */
[----:B------:R-:W-:Y:S02]  /*1560*/  F2FP.F16.F32.PACK_AB R13, RZ, R13 ;  /* 0x0000000dff0d723e */ /* 0x000fe400000000ff */
[C---:B0-----:R-:W-:Y:S01]  /*1570*/  LOP3.LUT R2, R6.reuse, 0xfffffffd, RZ, 0xc0, !PT ;  /* 0xfffffffd06027812 */ /* 0x041fe200078ec0ff */
[----:B------:R-:W-:Y:S01]  /*1580*/  IMAD.MOV.U32 R3, RZ, RZ, R7 ;  /* 0x000000ffff037224 */ /* 0x000fe200078e0007 */
[----:B------:R-:W-:-:S04]  /*1590*/  LOP3.LUT R0, R6, 0x2, RZ, 0xc0, !PT ;  /* 0x0000000206007812 */ /* 0x000fc800078ec0ff */
[----:B------:R0:W5:Y:S01]  /*15a0*/  LD.E R5, desc[UR36][R2.64] ;  /* 0x0000002402057980 */ /* 0x000162000c101900 */
[----:B------:R-:W-:-:S04]  /*15b0*/  ISETP.EQ.U32.AND P0, PT, R0, RZ, PT ;  /* 0x000000ff0000720c */ /* 0x000fc80003f02070 */
[----:B------:R-:W-:-:S09]  /*15c0*/  SEL R0, R8, 0x7610, P0 ;  /* 0x0000761008007807 */ /* 0x000fd20000000000 */
.L_x_370:
[----:B-----5:R-:W-:-:S05]  /*15d0*/  HADD2 R4, R5, R13.H0_H0 ;  /* 0x2000000d05047230 */ /* 0x020fca0000000000 */
[----:B------:R-:W-:-:S05]  /*15e0*/  PRMT R7, R5, R0, R4 ;  /* 0x0000000005077216 */ /* 0x000fca0000000004 */
[----:B------:R-:W2:Y:S02]  /*15f0*/  ATOM.E.CAS.STRONG.GPU PT, R4, [R2], R5, R7 ;  /* 0x000000050204738b */ /* 0x000ea400001ee107 */
[----:B--2---:R-:W-:Y:S02]  /*1600*/  ISETP.NE.U32.AND P0, PT, R4, R5, PT ;  /* 0x000000050400720c */ /* 0x004fe40003f05070 */
[----:B------:R-:W-:-:S11]  /*1610*/  MOV R5, R4 ;  /* 0x0000000400057202 */ /* 0x000fd60000000f00 */
[----:B------:R-:W-:Y:S05]  /*1620*/  @P0 BRA `(.L_x_370) ;  /* 0xfffffffc00e80947 */ /* 0x000fea000383ffff */
[----:B------:R-:W-:Y:S05]  /*1630*/  BSYNC B0 ;  /* 0x0000000000007941 */ /* 0x000fea0003800000 */
.L_x_369:
[----:B------:R-:W-:Y:S05]  /*1640*/  EXIT ;  /* 0x000000000000794d */ /* 0x000fea0003800000 */
.L_x_359:
[----:B------:R-:W-:Y:S01]  /*1650*/  HFMA2.MMA R12, -RZ, RZ, 0, 9.5367431640625e-07 ;  /* 0x00000010ff0c7435 */ /* 0x000fe200000001ff */
[----:B------:R-:W-:Y:S01]  /*1660*/  IMAD.MOV.U32 R13, RZ, RZ, R18 ;  /* 0x000000ffff0d7224 */ /* 0x000fe200078e0012 */
[----:B------:R-:W-:Y:S01]  /*1670*/  MOV R15, 0xffffffff ;  /* 0xffffffff000f7802 */ /* 0x000fe20000000f00 */
[----:B------:R-:W-:-:S08]  /*1680*/  IMAD.MOV.U32 R11, RZ, RZ, 0x1f ;  /* 0x0000001fff0b7424 */ /* 0x000fd000078e00ff */
[----:B0-----:R-:W-:Y:S05]  /*1690*/  WARPSYNC.COLLECTIVE R15, `(.L_x_371) ;  /* 0x000000000f087348 */ /* 0x001fea0003c00000 */
[----:B------:R1:W2:Y:S02]  /*16a0*/  SHFL.DOWN P6, R14, R13, R12, R11 ;  /* 0x0800000c0d0e7389 */ /* 0x0002a400000c000b */
[----:B012---:R-:W-:Y:S01]  /*16b0*/  ENDCOLLECTIVE ;  /* 0x000000000000791b */ /* 0x007fe20003800000 */
.L_x_371:
[----:B------:R-:W-:Y:S01]  /*16c0*/  HFMA2.MMA R12, -RZ, RZ, 0, 4.76837158203125e-07 ;  /* 0x00000008ff0c7435 */ /* 0x000fe200000001ff */
[----:B------:R-:W-:-:S04]  /*16d0*/  FADD.FTZ R0, R14, R18 ;  /* 0x000000120e007221 */ /* 0x000fc80000010000 */
[----:B------:R-:W-:-:S07]  /*16e0*/  IMAD.MOV.U32 R13, RZ, RZ, R0 ;  /* 0x000000ffff0d7224 */ /* 0x000fce00078e0000 */
[----:B------:R-:W-:Y:S05]  /*16f0*/  WARPSYNC.COLLECTIVE R15, `(.L_x_372) ;  /* 0x000000000f087348 */ /* 0x000fea0003c00000 */
[----:B------:R0:W1:Y:S02]  /*1700*/  SHFL.DOWN P6, R14, R13, R12, R11 ;  /* 0x0800000c0d0e7389 */ /* 0x00006400000c000b */
[----:B01----:R-:W-:Y:S01]  /*1710*/  ENDCOLLECTIVE ;  /* 0x000000000000791b */ /* 0x003fe20003800000 */
.L_x_372:
[----:B------:R-:W-:Y:S01]  /*1720*/  MOV R12, 0x4 ;  /* 0x00000004000c7802 */ /* 0x000fe20000000f00 */
[----:B------:R-:W-:-:S04]  /*1730*/  FADD.FTZ R3, R0, R14 ;  /* 0x0000000e00037221 */ /* 0x000fc80000010000 */
[----:B------:R-:W-:-:S07]  /*1740*/  IMAD.MOV.U32 R13, RZ, RZ, R3 ;  /* 0x000000ffff0d7224 */ /* 0x000fce00078e0003 */
[----:B------:R-:W-:Y:S05]  /*1750*/  WARPSYNC.COLLECTIVE R15, `(.L_x_373) ;  /* 0x000000000f087348 */ /* 0x000fea0003c00000 */
[----:B------:R0:W1:Y:S02]  /*1760*/  SHFL.DOWN P6, R14, R13, R12, R11 ;  /* 0x0800000c0d0e7389 */ /* 0x00006400000c000b */
[----:B01----:R-:W-:Y:S01]  /*1770*/  ENDCOLLECTIVE ;  /* 0x000000000000791b */ /* 0x003fe20003800000 */
.L_x_373:
[----:B------:R-:W-:Y:S01]  /*1780*/  HFMA2.MMA R12, -RZ, RZ, 0, 1.1920928955078125e-07 ;  /* 0x00000002ff0c7435 */ /* 0x000fe200000001ff */
[----:B------:R-:W-:-:S04]  /*1790*/  FADD.FTZ R4, R3, R14 ;  /* 0x0000000e03047221 */ /* 0x000fc80000010000 */
[----:B------:R-:W-:-:S07]  /*17a0*/  IMAD.MOV.U32 R13, RZ, RZ, R4 ;  /* 0x000000ffff0d7224 */ /* 0x000fce00078e0004 */
[----:B------:R-:W-:Y:S05]  /*17b0*/  WARPSYNC.COLLECTIVE R15, `(.L_x_374) ;  /* 0x000000000f087348 */ /* 0x000fea0003c00000 */
[----:B------:R0:W1:Y:S02]  /*17c0*/  SHFL.DOWN P6, R14, R13, R12, R11 ;  /* 0x0800000c0d0e7389 */ /* 0x00006400000c000b */
[----:B01----:R-:W-:Y:S01]  /*17d0*/  ENDCOLLECTIVE ;  /* 0x000000000000791b */ /* 0x003fe20003800000 */
.L_x_374:
[----:B------:R-:W-:Y:S01]  /*17e0*/  MOV R12, 0x1 ;  /* 0x00000001000c7802 */ /* 0x000fe20000000f00 */
[----:B------:R-:W-:-:S04]  /*17f0*/  FADD.FTZ R5, R4, R14 ;  /* 0x0000000e04057221 */ /* 0x000fc80000010000 */
[----:B------:R-:W-:-:S07]  /*1800*/  IMAD.MOV.U32 R13, RZ, RZ, R5 ;  /* 0x000000ffff0d7224 */ /* 0x000fce00078e0005 */
[----:B------:R-:W-:Y:S05]  /*1810*/  WARPSYNC.COLLECTIVE R15, `(.L_x_375) ;  /* 0x000000000f087348 */ /* 0x000fea0003c00000 */
[----:B------:R0:W1:Y:S02]  /*1820*/  SHFL.DOWN P6, R14, R13, R12, R11 ;  /* 0x0800000c0d0e7389 */ /* 0x00006400000c000b */
[----:B01----:R-:W-:Y:S01]  /*1830*/  ENDCOLLECTIVE ;  /* 0x000000000000791b */ /* 0x003fe20003800000 */
.L_x_375:
[----:B------:R-:W-:Y:S05]  /*1840*/  BRA `(.L_x_376) ;  /* 0xfffffff400a07947 */ /* 0x000fea000383ffff */
.L_x_362:
[----:B------:R-:W-:Y:S01]  /*1850*/  HFMA2.MMA R12, -RZ, RZ, 0, 9.5367431640625e-07 ;  /* 0x00000010ff0c7435 */ /* 0x000fe200000001ff */
[----:B-1----:R-:W-:Y:S01]  /*1860*/  IMAD.MOV.U32 R13, RZ, RZ, R0 ;  /* 0x000000ffff0d7224 */ /* 0x002fe200078e0000 */
[----:B------:R-:W-:Y:S01]  /*1870*/  MOV R15, 0xffffffff ;  /* 0xffffffff000f7802 */ /* 0x000fe20000000f00 */
[----:B------:R-:W-:-:S08]  /*1880*/  IMAD.MOV.U32 R11, RZ, RZ, 0x1f ;  /* 0x0000001fff0b7424 */ /* 0x000fd000078e00ff */
[----:B0-----:R-:W-:Y:S05]  /*1890*/  WARPSYNC.COLLECTIVE R15, `(.L_x_377) ;  /* 0x000000000f087348 */ /* 0x001fea0003c00000 */
[----:B0-----:R0:W1:Y:S02]  /*18a0*/  SHFL.DOWN P6, R14, R13, R12, R11 ;  /* 0x0800000c0d0e7389 */ /* 0x00106400000c000b */
[----:B01----:R-:W-:Y:S01]  /*18b0*/  ENDCOLLECTIVE ;  /* 0x000000000000791b */ /* 0x003fe20003800000 */
.L_x_377:
[----:B------:R-:W-:Y:S01]  /*18c0*/  HFMA2.MMA R12, -RZ, RZ, 0, 4.76837158203125e-07 ;  /* 0x00000008ff0c7435 */ /* 0x000fe200000001ff */
[----:B------:R-:W-:-:S04]  /*18d0*/  FADD.FTZ R3, R0, R14 ;  /* 0x0000000e00037221 */ /* 0x000fc80000010000 */
[----:B------:R-:W-:-:S07]  /*18e0*/  IMAD.MOV.U32 R13, RZ, RZ, R3 ;  /* 0x000000ffff0d7224 */ /* 0x000fce00078e0003 */
[----:B------:R-:W-:Y:S05]  /*18f0*/  WARPSYNC.COLLECTIVE R15, `(.L_x_378) ;  /* 0x000000000f087348 */ /* 0x000fea0003c00000 */
[----:B------:R0:W1:Y:S02]  /*1900*/  SHFL.DOWN P6, R14, R13, R12, R11 ;  /* 0x0800000c0d0e7389 */ /* 0x00006400000c000b */
[----:B01----:R-:W-:Y:S01]  /*1910*/  ENDCOLLECTIVE ;  /* 0x000000000000791b */ /* 0x003fe20003800000 */
.L_x_378:
[----:B------:R-:W-:Y:S01]  /*1920*/  MOV R12, 0x4 ;  /* 0x00000004000c7802 */ /* 0x000fe20000000f00 */
[----:B------:R-:W-:-:S04]  /*1930*/  FADD.FTZ R4, R3, R14 ;  /* 0x0000000e03047221 */ /* 0x000fc80000010000 */
[----:B------:R-:W-:-:S07]  /*1940*/  IMAD.MOV.U32 R13, RZ, RZ, R4 ;  /* 0x000000ffff0d7224 */ /* 0x000fce00078e0004 */
[----:B------:R-:W-:Y:S05]  /*1950*/  WARPSYNC.COLLECTIVE R15, `(.L_x_379) ;  /* 0x000000000f087348 */ /* 0x000fea0003c00000 */
[----:B------:R0:W1:Y:S02]  /*1960*/  SHFL.DOWN P6, R14, R13, R12, R11 ;  /* 0x0800000c0d0e7389 */ /* 0x00006400000c000b */
[----:B01----:R-:W-:Y:S01]  /*1970*/  ENDCOLLECTIVE ;  /* 0x000000000000791b */ /* 0x003fe20003800000 */
.L_x_379:
[----:B------:R-:W-:Y:S01]  /*1980*/  HFMA2.MMA R12, -RZ, RZ, 0, 1.1920928955078125e-07 ;  /* 0x00000002ff0c7435 */ /* 0x000fe200000001ff */
[----:B------:R-:W-:-:S04]  /*1990*/  FADD.FTZ R5, R4, R14 ;  /* 0x0000000e04057221 */ /* 0x000fc80000010000 */
[----:B------:R-:W-:-:S07]  /*19a0*/  IMAD.MOV.U32 R13, RZ, RZ, R5 ;  /* 0x000000ffff0d7224 */ /* 0x000fce00078e0005 */
[----:B------:R-:W-:Y:S05]  /*19b0*/  WARPSYNC.COLLECTIVE R15, `(.L_x_380) ;  /* 0x000000000f087348 */ /* 0x000fea0003c00000 */
[----:B------:R0:W1:Y:S02]  /*19c0*/  SHFL.DOWN P6, R14, R13, R12, R11 ;  /* 0x0800000c0d0e7389 */ /* 0x00006400000c000b */
[----:B01----:R-:W-:Y:S01]  /*19d0*/  ENDCOLLECTIVE ;  /* 0x000000000000791b */ /* 0x003fe20003800000 */
.L_x_380:
[----:B------:R-:W-:Y:S01]  /*19e0*/  MOV R12, 0x1 ;  /* 0x00000001000c7802 */ /* 0x000fe20000000f00 */
[----:B------:R-:W-:-:S04]  /*19f0*/  FADD.FTZ R6, R5, R14 ;  /* 0x0000000e05067221 */ /* 0x000fc80000010000 */
[----:B------:R-:W-:-:S07]  /*1a00*/  IMAD.MOV.U32 R13, RZ, RZ, R6 ;  /* 0x000000ffff0d7224 */ /* 0x000fce00078e0006 */
[----:B------:R-:W-:Y:S05]  /*1a10*/  WARPSYNC.COLLECTIVE R15, `(.L_x_381) ;  /* 0x000000000f087348 */ /* 0x000fea0003c00000 */
[----:B------:R0:W1:Y:S02]  /*1a20*/  SHFL.DOWN P6, R14, R13, R12, R11 ;  /* 0x0800000c0d0e7389 */ /* 0x00006400000c000b */
[----:B01----:R-:W-:Y:S01]  /*1a30*/  ENDCOLLECTIVE ;  /* 0x000000000000791b */ /* 0x003fe20003800000 */
.L_x_381:
[----:B------:R-:W-:Y:S05]  /*1a40*/  BRA `(.L_x_382) ;  /* 0xfffffff400b87947 */ /* 0x000fea000383ffff */
.L_x_363:
        /* <DEDUP_REMOVED lines=8> */
.L_x_384:
[----:B------:R-:W-:Y:S05]  /*1ad0*/  BSYNC B0 ;  /* 0x0000000000007941 */ /* 0x000fea0003800000 */
.L_x_383:
[----:B------:R-:W-:Y:S01]  /*1ae0*/  HFMA2.MMA R11, -RZ, RZ, 0, 1.847743988037109375e-06 ;  /* 0x0000001fff0b7435 */ /* 0x000fe200000001ff */
[----:B------:R-:W-:Y:S01]  /*1af0*/  FADD.FTZ R13, R14, R2 ;  /* 0x000000020e0d7221 */ /* 0x000fe20000010000 */
[----:B------:R-:W-:Y:S02]  /*1b00*/  IMAD.MOV.U32 R12, RZ, RZ, 0x8 ;  /* 0x00000008ff0c7424 */ /* 0x000fe400078e00ff */
[----:B------:R-:W-:-:S07]  /*1b10*/  IMAD.MOV.U32 R15, RZ, RZ, -0x1 ;  /* 0xffffffffff0f7424 */ /* 0x000fce00078e00ff */
[----:B------:R-:W-:Y:S05]  /*1b20*/  WARPSYNC.COLLECTIVE R15, `(.L_x_385) ;  /* 0x000000000f087348 */ /* 0x000fea0003c00000 */
[----:B------:R0:W1:Y:S02]  /*1b30*/  SHFL.DOWN P6, R14, R13, R12, R11 ;  /* 0x0800000c0d0e7389 */ /* 0x00006400000c000b */
[----:B01----:R-:W-:Y:S01]  /*1b40*/  ENDCOLLECTIVE ;  /* 0x000000000000791b */ /* 0x003fe20003800000 */
.L_x_385:
[----:B------:R-:W-:Y:S02]  /*1b50*/  IMAD.MOV.U32 R12, RZ, RZ, 0x4 ;  /* 0x00000004ff0c7424 */ /* 0x000fe400078e00ff */
[----:B------:R-:W-:-:S05]  /*1b60*/  FADD.FTZ R3, R13, R14 ;  /* 0x0000000e0d037221 */ /* 0x000fca0000010000 */
[----:B------:R-:W-:-:S07]  /*1b70*/  MOV R13, R3 ;  /* 0x00000003000d7202 */ /* 0x000fce0000000f00 */
[----:B------:R-:W-:Y:S05]  /*1b80*/  WARPSYNC.COLLECTIVE R15, `(.L_x_386) ;  /* 0x000000000f087348 */ /* 0x000fea0003c00000 */
[----:B------:R0:W1:Y:S02]  /*1b90*/  SHFL.DOWN P6, R14, R13, R12, R11 ;  /* 0x0800000c0d0e7389 */ /* 0x00006400000c000b */
[----:B01----:R-:W-:Y:S01]  /*1ba0*/  ENDCOLLECTIVE ;  /* 0x000000000000791b */ /* 0x003fe20003800000 */
.L_x_386:
[----:B------:R-:W-:Y:S02]  /*1bb0*/  IMAD.MOV.U32 R12, RZ, RZ, 0x2 ;  /* 0x00000002ff0c7424 */ /* 0x000fe400078e00ff */
[----:B------:R-:W-:-:S05]  /*1bc0*/  FADD.FTZ R4, R3, R14 ;  /* 0x0000000e03047221 */ /* 0x000fca0000010000 */
[----:B------:R-:W-:-:S07]  /*1bd0*/  MOV R13, R4 ;  /* 0x00000004000d7202 */ /* 0x000fce0000000f00 */
[----:B------:R-:W-:Y:S05]  /*1be0*/  WARPSYNC.COLLECTIVE R15, `(.L_x_387) ;  /* 0x000000000f087348 */ /* 0x000fea0003c00000 */
[----:B------:R0:W1:Y:S02]  /*1bf0*/  SHFL.DOWN P6, R14, R13, R12, R11 ;  /* 0x0800000c0d0e7389 */ /* 0x00006400000c000b */
[----:B01----:R-:W-:Y:S01]  /*1c00*/  ENDCOLLECTIVE ;  /* 0x000000000000791b */ /* 0x003fe20003800000 */
.L_x_387:
[----:B------:R-:W-:Y:S02]  /*1c10*/  IMAD.MOV.U32 R12, RZ, RZ, 0x1 ;  /* 0x00000001ff0c7424 */ /* 0x000fe400078e00ff */
[----:B------:R-:W-:-:S05]  /*1c20*/  FADD.FTZ R5, R4, R14 ;  /* 0x0000000e04057221 */ /* 0x000fca0000010000 */
[----:B------:R-:W-:-:S07]  /*1c30*/  MOV R13, R5 ;  /* 0x00000005000d7202 */ /* 0x000fce0000000f00 */
[----:B------:R-:W-:Y:S05]  /*1c40*/  WARPSYNC.COLLECTIVE R15, `(.L_x_388) ;  /* 0x000000000f087348 */ /* 0x000fea0003c00000 */
[----:B------:R0:W1:Y:S02]  /*1c50*/  SHFL.DOWN P6, R14, R13, R12, R11 ;  /* 0x0800000c0d0e7389 */ /* 0x00006400000c000b */
[----:B01----:R-:W-:Y:S01]  /*1c60*/  ENDCOLLECTIVE ;  /* 0x000000000000791b */ /* 0x003fe20003800000 */
.L_x_388:
[----:B------:R-:W-:Y:S05]  /*1c70*/  BRA `(.L_x_389) ;  /* 0xfffffff400607947 */ /* 0x000fea000383ffff */
.L_x_366:
[----:B------:R-:W-:Y:S01]  /*1c80*/  HFMA2.MMA R12, -RZ, RZ, 0, 9.5367431640625e-07 ;  /* 0x00000010ff0c7435 */ /* 0x000fe200000001ff */
[----:B------:R-:W-:Y:S01]  /*1c90*/  IMAD.MOV.U32 R11, RZ, RZ, 0x1f ;  /* 0x0000001fff0b7424 */ /* 0x000fe200078e00ff */
[----:B------:R-:W-:-:S09]  /*1ca0*/  MOV R15, 0xffffffff ;  /* 0xffffffff000f7802 */ /* 0x000fd20000000f00 */
[----:B012---:R-:W-:Y:S05]  /*1cb0*/  WARPSYNC.COLLECTIVE R15, `(.L_x_390) ;  /* 0x000000000f087348 */ /* 0x007fea0003c00000 */
[----:B0-----:R0:W3:Y:S02]  /*1cc0*/  SHFL.DOWN P6, R14, R13, R12, R11 ;  /* 0x0800000c0d0e7389 */ /* 0x0010e400000c000b */
[----:B0123--:R-:W-:Y:S01]  /*1cd0*/  ENDCOLLECTIVE ;  /* 0x000000000000791b */ /* 0x00ffe20003800000 */
.L_x_390:
[----:B------:R-:W-:Y:S01]  /*1ce0*/  HFMA2.MMA R12, -RZ, RZ, 0, 4.76837158203125e-07 ;  /* 0x00000008ff0c7435 */ /* 0x000fe200000001ff */
[----:B------:R-:W-:-:S04]  /*1cf0*/  FADD.FTZ R2, R13, R14 ;  /* 0x0000000e0d027221 */ /* 0x000fc80000010000 */
[----:B------:R-:W-:-:S07]  /*1d00*/  IMAD.MOV.U32 R13, RZ, RZ, R2 ;  /* 0x000000ffff0d7224 */ /* 0x000fce00078e0002 */
[----:B------:R-:W-:Y:S05]  /*1d10*/  WARPSYNC.COLLECTIVE R15, `(.L_x_391) ;  /* 0x000000000f087348 */ /* 0x000fea0003c00000 */
[----:B------:R0:W1:Y:S02]  /*1d20*/  SHFL.DOWN P6, R14, R13, R12, R11 ;  /* 0x0800000c0d0e7389 */ /* 0x00006400000c000b */
[----:B01----:R-:W-:Y:S01]  /*1d30*/  ENDCOLLECTIVE ;  /* 0x000000000000791b */ /* 0x003fe20003800000 */
.L_x_391:
[----:B------:R-:W-:Y:S01]  /*1d40*/  MOV R12, 0x4 ;  /* 0x00000004000c7802 */ /* 0x000fe20000000f00 */
[----:B------:R-:W-:-:S04]  /*1d50*/  FADD.FTZ R3, R2, R14 ;  /* 0x0000000e02037221 */ /* 0x000fc80000010000 */
[----:B------:R-:W-:-:S07]  /*1d60*/  IMAD.MOV.U32 R13, RZ, RZ, R3 ;  /* 0x000000ffff0d7224 */ /* 0x000fce00078e0003 */
[----:B------:R-:W-:Y:S05]  /*1d70*/  WARPSYNC.COLLECTIVE R15, `(.L_x_392) ;  /* 0x000000000f087348 */ /* 0x000fea0003c00000 */
[----:B------:R0:W1:Y:S02]  /*1d80*/  SHFL.DOWN P6, R14, R13, R12, R11 ;  /* 0x0800000c0d0e7389 */ /* 0x00006400000c000b */
[----:B01----:R-:W-:Y:S01]  /*1d90*/  ENDCOLLECTIVE ;  /* 0x000000000000791b */ /* 0x003fe20003800000 */
.L_x_392:
[----:B------:R-:W-:Y:S01]  /*1da0*/  HFMA2.MMA R12, -RZ, RZ, 0, 1.1920928955078125e-07 ;  /* 0x00000002ff0c7435 */ /* 0x000fe200000001ff */
[----:B------:R-:W-:-:S04]  /*1db0*/  FADD.FTZ R4, R3, R14 ;  /* 0x0000000e03047221 */ /* 0x000fc80000010000 */
[----:B------:R-:W-:-:S07]  /*1dc0*/  IMAD.MOV.U32 R13, RZ, RZ, R4 ;  /* 0x000000ffff0d7224 */ /* 0x000fce00078e0004 */
[----:B------:R-:W-:Y:S05]  /*1dd0*/  WARPSYNC.COLLECTIVE R15, `(.L_x_393) ;  /* 0x000000000f087348 */ /* 0x000fea0003c00000 */
[----:B------:R0:W1:Y:S02]  /*1de0*/  SHFL.DOWN P6, R14, R13, R12, R11 ;  /* 0x0800000c0d0e7389 */ /* 0x00006400000c000b */
[----:B01----:R-:W-:Y:S01]  /*1df0*/  ENDCOLLECTIVE ;  /* 0x000000000000791b */ /* 0x003fe20003800000 */
.L_x_393:
[----:B------:R-:W-:Y:S01]  /*1e00*/  MOV R12, 0x1 ;  /* 0x00000001000c7802 */ /* 0x000fe20000000f00 */
[----:B------:R-:W-:-:S04]  /*1e10*/  FADD.FTZ R5, R4, R14 ;  /* 0x0000000e04057221 */ /* 0x000fc80000010000 */
[----:B------:R-:W-:-:S07]  /*1e20*/  IMAD.MOV.U32 R13, RZ, RZ, R5 ;  /* 0x000000ffff0d7224 */ /* 0x000fce00078e0005 */
[----:B------:R-:W-:Y:S05]  /*1e30*/  WARPSYNC.COLLECTIVE R15, `(.L_x_394) ;  /* 0x000000000f087348 */ /* 0x000fea0003c00000 */
[----:B------:R0:W1:Y:S02]  /*1e40*/  SHFL.DOWN P6, R14, R13, R12, R11 ;  /* 0x0800000c0d0e7389 */ /* 0x00006400000c000b */
[----:B01----:R-:W-:Y:S01]  /*1e50*/  ENDCOLLECTIVE ;  /* 0x000000000000791b */ /* 0x003fe20003800000 */
.L_x_394:
[----:B------:R-:W-:Y:S05]  /*1e60*/  BRA `(.L_x_395) ;  /* 0xfffffff400607947 */ /* 0x000fea000383ffff */
.L_x_396:
        /* <DEDUP_REMOVED lines=9> */
.L_x_885:


//--------------------- .text._ZN2at6native45_GLOBAL__N__efdd3984_12_NLLLoss2d_cu_e9278b4638nll_loss2d_forward_size_average_kernelIN3c104HalfEEEvPT_PKS5_ --------------------------
	.section	.text._ZN2at6native45_GLOBAL__N__efdd3984_12_NLLLoss2d_cu_e9278b4638nll_loss2d_forward_size_average_kernelIN3c104HalfEEEvPT_PKS5_,"ax",@progbits
	.align	128
.text._ZN2at6native45_GLOBAL__N__efdd3984_12_NLLLoss2d_cu_e9278b4638nll_loss2d_forward_size_average_kernelIN3c104HalfEEEvPT_PKS5_:
        .type           _ZN2at6native45_GLOBAL__N__efdd3984_12_NLLLoss2d_cu_e9278b4638nll_loss2d_forward_size_average_kernelIN3c104HalfEEEvPT_PKS5_,@function
        .size           _ZN2at6native45_GLOBAL__N__efdd3984_12_NLLLoss2d_cu_e9278b4638nll_loss2d_forward_size_average_kernelIN3c104HalfEEEvPT_PKS5_,(.L_x_886 - _ZN2at6native45_GLOBAL__N__efdd3984_12_NLLLoss2d_cu_e9278b4638nll_loss2d_forward_size_average_kernelIN3c104HalfEEEvPT_PKS5_)
        .other          _ZN2at6native45_GLOBAL__N__efdd3984_12_NLLLoss2d_cu_e9278b4638nll_loss2d_forward_size_average_kernelIN3c104HalfEEEvPT_PKS5_,@"STO_CUDA_ENTRY STV_DEFAULT"
_ZN2at6native45_GLOBAL__N__efdd3984_12_NLLLoss2d_cu_e9278b4638nll_loss2d_forward_size_average_kernelIN3c104HalfEEEvPT_PKS5_:
[----:B------:R-:W-:Y:S08]  /*0000*/  LDC R1, c[0x0][0x28] ;  /* 0x00000a00ff017b82 */ /* 0x000ff00000000800 */
[----:B------:R-:W0:Y:S01]  /*0010*/  LDC.64 R4, c[0x0][0x218] ;  /* 0x00008600ff047b82 */ /* 0x000e220000000a00 */
[----:B------:R-:W-:-:S07]  /*0020*/  ULDC.64 UR4, c[0x0][0x208] ;  /* 0x0000820000047ab9 */ /* 0x000fce0000000a00 */
[----:B------:R-:W1:Y:S01]  /*0030*/  LDC.64 R2, c[0x0][0x210] ;  /* 0x00008400ff027b82 */ /* 0x000e620000000a00 */
[----:B0-----:R-:W2:Y:S04]  /*0040*/  LDG.E.U16 R4, desc[UR4][R4.64] ;  /* 0x0000000404047981 */ /* 0x001ea8000c1e1500 */
[----:B-1----:R-:W3:Y:S01]  /*0050*/  LDG.E.U16 R0, desc[UR4][R2.64] ;  /* 0x0000000402007981 */ /* 0x002ee2000c1e1500 */
[----:B--2---:R-:W-:-:S04]  /*0060*/  HADD2.F32 R6, -RZ, R4.H0_H0 ;  /* 0x20000004ff067230 */ /* 0x004fc80000004100 */
[----:B------:R-:W0:Y:S01]  /*0070*/  MUFU.RCP R7, R6 ;  /* 0x0000000600077308 */ /* 0x000e220000001000 */
[----:B---3--:R-:W-:-:S05]  /*0080*/  HADD2.F32 R0, -RZ, R0.H0_H0 ;  /* 0x20000000ff007230 */ /* 0x008fca0000004100 */
[----:B0-----:R-:W-:-:S05]  /*0090*/  FMUL.FTZ R0, R0, R7 ;  /* 0x0000000700007220 */ /* 0x001fca0000410000 */
[----:B------:R-:W-:-:S05]  /*00a0*/  F2FP.F16.F32.PACK_AB R0, RZ, R0 ;  /* 0x00000000ff00723e */ /* 0x000fca00000000ff */
[----:B------:R-:W-:Y:S01]  /*00b0*/  STG.E.U16 desc[UR4][R2.64], R0 ;  /* 0x0000000002007986 */ /* 0x000fe2000c101504 */
[----:B------:R-:W-:Y:S05]  /*00c0*/  EXIT ;  /* 0x000000000000794d */ /* 0x000fea0003800000 */
.L_x_397:
        /* <DEDUP_REMOVED lines=11> */
.L_x_886:


//--------------------- .text._ZN2at6native45_GLOBAL__N__efdd3984_12_NLLLoss2d_cu_e9278b4625nll_loss2d_forward_kernelIN3c104HalfEfiEEvPT_S6_PKS5_PKlS8_iiil --------------------------
	.section	.text._ZN2at6native45_GLOBAL__N__efdd3984_12_NLLLoss2d_cu_e9278b4625nll_loss2d_forward_kernelIN3c104HalfEfiEEvPT_S6_PKS5_PKlS8_iiil,"ax",@progbits
	.align	128
.text._ZN2at6native45_GLOBAL__N__efdd3984_12_NLLLoss2d_cu_e9278b4625nll_loss2d_forward_kernelIN3c104HalfEfiEEvPT_S6_PKS5_PKlS8_iiil:
        .type           _ZN2at6native45_GLOBAL__N__efdd3984_12_NLLLoss2d_cu_e9278b4625nll_loss2d_forward_kernelIN3c104HalfEfiEEvPT_S6_PKS5_PKlS8_iiil,@function
        .size           _ZN2at6native45_GLOBAL__N__efdd3984_12_NLLLoss2d_cu_e9278b4625nll_loss2d_forward_kernelIN3c104HalfEfiEEvPT_S6_PKS5_PKlS8_iiil,(.L_x_887 - _ZN2at6native45_GLOBAL__N__efdd3984_12_NLLLoss2d_cu_e9278b4625nll_loss2d_forward_kernelIN3c104HalfEfiEEvPT_S6_PKS5_PKlS8_iiil)
        .other          _ZN2at6native45_GLOBAL__N__efdd3984_12_NLLLoss2d_cu_e9278b4625nll_loss2d_forward_kernelIN3c104HalfEfiEEvPT_S6_PKS5_PKlS8_iiil,@"STO_CUDA_ENTRY STV_DEFAULT"
_ZN2at6native45_GLOBAL__N__efdd3984_12_NLLLoss2d_cu_e9278b4625nll_loss2d_forward_kernelIN3c104HalfEfiEEvPT_S6_PKS5_PKlS8_iiil:
        /* <DEDUP_REMOVED lines=47> */
.L_x_407:
        /* <DEDUP_REMOVED lines=31> */
.L_x_404:
[----:B------:R-:W-:Y:S05]  /*04e0*/  BSYNC B6 ;  /* 0x0000000000067941 */ /* 0x000fea0003800000 */
.L_x_403:
        /* <DEDUP_REMOVED lines=16> */
[----:B------:R-:W-:Y:S01]  /*05f0*/  MOV R6, UR4 ;  /* 0x0000000400067c02 */ /* 0x000fe20008000f00 */
[----:B------:R-:W-:Y:S01]  /*0600*/  IMAD.U32 R7, RZ, RZ, UR5 ;  /* 0x00000005ff077e24 */ /* 0x000fe2000f8e00ff */
[----:B------:R-:W-:Y:S01]  /*0610*/  MOV R10, UR6 ;  /* 0x00000006000a7c02 */ /* 0x000fe20008000f00 */
[----:B------:R-:W-:Y:S01]  /*0620*/  IMAD.U32 R11, RZ, RZ, UR7 ;  /* 0x00000007ff0b7e24 */ /* 0x000fe2000f8e00ff */
[----:B------:R-:W-:Y:S01]  /*0630*/  MOV R13, RZ ;  /* 0x000000ff000d7202 */ /* 0x000fe20000000f00 */
[----:B------:R-:W-:-:S07]  /*0640*/  IMAD.MOV.U32 R12, RZ, RZ, 0x1 ;  /* 0x00000001ff0c7424 */ /* 0x000fce00078e00ff */
[----:B------:R-:W-:-:S07]  /*0650*/  LEPC R20, `(.L_x_406) ;  /* 0x000000001014794e */ /* 0x000fce0000000000 */
[----:B0----5:R-:W-:Y:S05]  /*0660*/  CALL.ABS.NOINC R2 ;  /* 0x0000000002007343 */ /* 0x021fea0003c00000 */
.L_x_406:
[----:B------:R-:W-:Y:S05]  /*0670*/  BSYNC B6 ;  /* 0x0000000000067941 */ /* 0x000fea0003800000 */
.L_x_405:
[----:B------:R-:W0:Y:S02]  /*0680*/  LDC.64 R2, c[0x0][0x220] ;  /* 0x00008800ff027b82 */ /* 0x000e240000000a00 */
[----:B0-----:R-:W-:-:S06]  /*0690*/  IMAD.WIDE R2, R22, 0x2, R2 ;  /* 0x0000000216027825 */ /* 0x001fcc00078e0202 */
        /* <DEDUP_REMOVED lines=8> */
.L_x_402:
[----:B------:R-:W-:Y:S05]  /*0720*/  BSYNC B7 ;  /* 0x0000000000077941 */ /* 0x000fea0003800000 */
.L_x_401:
[----:B------:R-:W0:Y:S02]  /*0730*/  LDC R3, c[0x0][0x240] ;  /* 0x00009000ff037b82 */ /* 0x000e240000000800 */
[----:B0-----:R-:W-:-:S05]  /*0740*/  IMAD R18, R3, UR48, R18 ;  /* 0x0000003003127c24 */ /* 0x001fca000f8e0212 */
[----:B------:R-:W-:-:S13]  /*0750*/  ISETP.GE.AND P0, PT, R18, UR50, PT ;  /* 0x0000003212007c0c */ /* 0x000fda000bf06270 */
[----:B------:R-:W-:Y:S05]  /*0760*/  @!P0 BRA `(.L_x_407) ;  /* 0xfffffff800e08947 */ /* 0x000fea000383ffff */
[----:B------:R-:W-:Y:S05]  /*0770*/  BRA `(.L_x_399) ;  /* 0x0000000400147947 */ /* 0x000fea0003800000 */
.L_x_400:
[----:B------:R-:W-:-:S07]  /*0780*/  CS2R R16, SRZ ;  /* 0x0000000000107805 */ /* 0x000fce000001ff00 */
.L_x_414:
        /* <DEDUP_REMOVED lines=31> */
.L_x_411:
[----:B------:R-:W-:Y:S05]  /*0980*/  BSYNC B6 ;  /* 0x0000000000067941 */ /* 0x000fea0003800000 */
.L_x_410:
        /* <DEDUP_REMOVED lines=21> */
.L_x_413:
[----:B------:R-:W-:Y:S05]  /*0ae0*/  BSYNC B6 ;  /* 0x0000000000067941 */ /* 0x000fea0003800000 */
.L_x_412:
[----:B------:R-:W0:Y:S02]  /*0af0*/  LDC.64 R2, c[0x0][0x220] ;  /* 0x00008800ff027b82 */ /* 0x000e240000000a00 */
[----:B0-----:R-:W-:-:S06]  /*0b00*/  IMAD.WIDE R22, R22, 0x2, R2 ;  /* 0x0000000216167825 */ /* 0x001fcc00078e0202 */
[----:B------:R-:W2:Y:S01]  /*0b10*/  LDG.E.U16 R22, desc[UR36][R22.64] ;  /* 0x0000002416167981 */ /* 0x000ea2000c1e1500 */
[----:B------:R-:W-:Y:S01]  /*0b20*/  FADD.FTZ R17, R17, 1 ;  /* 0x3f80000011117421 */ /* 0x000fe20000010000 */
[----:B--2---:R-:W-:-:S05]  /*0b30*/  HADD2.F32 R0, -RZ, R22.H0_H0 ;  /* 0x20000016ff007230 */ /* 0x004fca0000004100 */
[----:B------:R-:W-:-:S05]  /*0b40*/  FADD.FTZ R0, R0, -RZ ;  /* 0x800000ff00007221 */ /* 0x000fca0000010000 */
[----:B------:R-:W-:-:S05]  /*0b50*/  F2FP.F16.F32.PACK_AB R0, RZ, R0 ;  /* 0x00000000ff00723e */ /* 0x000fca00000000ff */
[----:B------:R-:W-:-:S05]  /*0b60*/  HADD2.F32 R3, -RZ, R0.H0_H0 ;  /* 0x20000000ff037230 */ /* 0x000fca0000004100 */
[----:B------:R-:W-:-:S07]  /*0b70*/  FADD.FTZ R16, R16, -R3 ;  /* 0x8000000310107221 */ /* 0x000fce0000010000 */
.L_x_409:
[----:B------:R-:W-:Y:S05]  /*0b80*/  BSYNC B7 ;  /* 0x0000000000077941 */ /* 0x000fea0003800000 */
.L_x_408:
[----:B------:R-:W0:Y:S02]  /*0b90*/  LDC R3, c[0x0][0x240] ;  /* 0x00009000ff037b82 */ /* 0x000e240000000800 */
[----:B0-----:R-:W-:-:S05]  /*0ba0*/  IMAD R18, R3, UR48, R18 ;  /* 0x0000003003127c24 */ /* 0x001fca000f8e0212 */
[----:B------:R-:W-:-:S13]  /*0bb0*/  ISETP.GE.AND P0, PT, R18, UR49, PT ;  /* 0x0000003112007c0c */ /* 0x000fda000bf06270 */
[----:B------:R-:W-:Y:S05]  /*0bc0*/  @!P0 BRA `(.L_x_414) ;  /* 0xfffffff800f08947 */ /* 0x000fea000383ffff */
.L_x_399:
[----:B------:R-:W-:Y:S05]  /*0bd0*/  BSYNC B8 ;  /* 0x0000000000087941 */ /* 0x000fea0003800000 */
.L_x_398:
        /* <DEDUP_REMOVED lines=12> */
.L_x_432:
        /* <DEDUP_REMOVED lines=38> */
.L_x_438:
[----:B-1----:R-:W-:-:S07]  /*0f00*/  FADD.FTZ R0, R5, R14 ;  /* 0x0000000e05007221 */ /* 0x002fce0000010000 */
.L_x_417:
[----:B------:R-:W-:Y:S05]  /*0f10*/  BSYNC B0 ;  /* 0x0000000000007941 */ /* 0x000fea0003800000 */
.L_x_416:
        /* <DEDUP_REMOVED lines=11> */
.L_x_445:
        /* <DEDUP_REMOVED lines=31> */
.L_x_451:
[----:B--2---:R-:W-:-:S07]  /*11c0*/  FADD.FTZ R13, R5, R14 ;  /* 0x0000000e050d7221 */ /* 0x004fce0000010000 */
.L_x_421:
[----:B------:R-:W-:Y:S05]  /*11d0*/  BSYNC B0 ;  /* 0x0000000000007941 */ /* 0x000fea0003800000 */
.L_x_420:
[----:B------:R-:W-:-:S13]  /*11e0*/  ISETP.NE.AND P0, PT, R6, RZ, PT ;  /* 0x000000ff0600720c */ /* 0x000fda0003f05270 */
[----:B------:R-:W-:Y:S05]  /*11f0*/  @P0 EXIT ;  /* 0x000000000000094d */ /* 0x000fea0003800000 */
[----:B--2---:R-:W2:Y:S01]  /*1200*/  LDC.64 R6, c[0x0][0x218] ;  /* 0x00008600ff067b82 */ /* 0x004ea20000000a00 */
[----:B------:R-:W-:Y:S01]  /*1210*/  IMAD.MOV.U32 R8, RZ, RZ, 0x3254 ;  /* 0x00003254ff087424 */ /* 0x000fe200078e00ff */
[----:B------:R-:W-:Y:S01]  /*1220*/  BSSY B0, `(.L_x_423) ;  /* 0x000000e000007945 */ /* 0x000fe20003800000 */
[----:B-1----:R-:W-:Y:S02]  /*1230*/  F2FP.F16.F32.PACK_AB R9, RZ, R0 ;  /* 0x00000000ff09723e */ /* 0x002fe400000000ff */
[C---:B--2---:R-:W-:Y:S02]  /*1240*/  LOP3.LUT R2, R6.reuse, 0xfffffffd, RZ, 0xc0, !PT ;  /* 0xfffffffd06027812 */ /* 0x044fe400078ec0ff */
[----:B------:R-:W-:Y:S02]  /*1250*/  MOV R3, R7 ;  /* 0x0000000700037202 */ /* 0x000fe40000000f00 */
[----:B0-----:R-:W-:-:S03]  /*1260*/  LOP3.LUT R4, R6, 0x2, RZ, 0xc0, !PT ;  /* 0x0000000206047812 */ /* 0x001fc600078ec0ff */
[----:B------:R0:W5:Y:S01]  /*1270*/  LD.E R5, desc[UR36][R2.64] ;  /* 0x0000002402057980 */ /* 0x000162000c101900 */
[----:B------:R-:W-:-:S04]  /*1280*/  ISETP.EQ.U32.AND P0, PT, R4, RZ, PT ;  /* 0x000000ff0400720c */ /* 0x000fc80003f02070 */
[----:B------:R-:W-:-:S09]  /*1290*/  SEL R0, R8, 0x7610, P0 ;  /* 0x0000761008007807 */ /* 0x000fd20000000000 */
.L_x_424:
[----:B-----5:R-:W-:-:S05]  /*12a0*/  HADD2 R4, R5, R9.H0_H0 ;  /* 0x2000000905047230 */ /* 0x020fca0000000000 */
[----:B------:R-:W-:-:S05]  /*12b0*/  PRMT R7, R5, R0, R4 ;  /* 0x0000000005077216 */ /* 0x000fca0000000004 */
[----:B------:R-:W2:Y:S02]  /*12c0*/  ATOM.E.CAS.STRONG.GPU PT, R4, [R2], R5, R7 ;  /* 0x000000050204738b */ /* 0x000ea400001ee107 */
[----:B--2---:R-:W-:Y:S02]  /*12d0*/  ISETP.NE.U32.AND P0, PT, R4, R5, PT ;  /* 0x000000050400720c */ /* 0x004fe40003f05070 */
[----:B------:R-:W-:-:S11]  /*12e0*/  MOV R5, R4 ;  /* 0x0000000400057202 */ /* 0x000fd60000000f00 */
[----:B------:R-:W-:Y:S05]  /*12f0*/  @P0 BRA `(.L_x_424) ;  /* 0xfffffffc00e80947 */ /* 0x000fea000383ffff */
[----:B------:R-:W-:Y:S05]  /*1300*/  BSYNC B0 ;  /* 0x0000000000007941 */ /* 0x000fea0003800000 */
.L_x_423:
[----:B------:R-:W0:Y:S01]  /*1310*/  LDC.64 R6, c[0x0][0x210] ;  /* 0x00008400ff067b82 */ /* 0x000e220000000a00 */
[----:B------:R-:W-:Y:S01]  /*1320*/  BSSY B0, `(.L_x_425) ;  /* 0x000000e000007945 */ /* 0x000fe20003800000 */
[----:B---3--:R-:W-:Y:S02]  /*1330*/  F2FP.F16.F32.PACK_AB R13, RZ, R13 ;  /* 0x0000000dff0d723e */ /* 0x008fe400000000ff */
[C---:B0-----:R-:W-:Y:S01]  /*1340*/  LOP3.LUT R2, R6.reuse, 0xfffffffd, RZ, 0xc0, !PT ;  /* 0xfffffffd06027812 */ /* 0x041fe200078ec0ff */
[----:B------:R-:W-:Y:S01]  /*1350*/  IMAD.MOV.U32 R3, RZ, RZ, R7 ;  /* 0x000000ffff037224 */ /* 0x000fe200078e0007 */
[----:B------:R-:W-:-:S04]  /*1360*/  LOP3.LUT R0, R6, 0x2, RZ, 0xc0, !PT ;  /* 0x0000000206007812 */ /* 0x000fc800078ec0ff */
[----:B------:R0:W5:Y:S01]  /*1370*/  LD.E R5, desc[UR36][R2.64] ;  /* 0x0000002402057980 */ /* 0x000162000c101900 */
[----:B------:R-:W-:-:S04]  /*1380*/  ISETP.EQ.U32.AND P0, PT, R0, RZ, PT ;  /* 0x000000ff0000720c */ /* 0x000fc80003f02070 */
[----:B------:R-:W-:-:S09]  /*1390*/  SEL R0, R8, 0x7610, P0 ;  /* 0x0000761008007807 */ /* 0x000fd20000000000 */
.L_x_426:
[----:B-----5:R-:W-:-:S05]  /*13a0*/  HADD2 R4, R5, R13.H0_H0 ;  /* 0x2000000d05047230 */ /* 0x020fca0000000000 */
[----:B------:R-:W-:-:S05]  /*13b0*/  PRMT R7, R5, R0, R4 ;  /* 0x0000000005077216 */ /* 0x000fca0000000004 */
[----:B------:R-:W2:Y:S02]  /*13c0*/  ATOM.E.CAS.STRONG.GPU PT, R4, [R2], R5, R7 ;  /* 0x000000050204738b */ /* 0x000ea400001ee107 */
[----:B--2---:R-:W-:Y:S02]  /*13d0*/  ISETP.NE.U32.AND P0, PT, R4, R5, PT ;  /* 0x000000050400720c */ /* 0x004fe40003f05070 */
[----:B------:R-:W-:-:S11]  /*13e0*/  MOV R5, R4 ;  /* 0x0000000400057202 */ /* 0x000fd60000000f00 */
[----:B------:R-:W-:Y:S05]  /*13f0*/  @P0 BRA `(.L_x_426) ;  /* 0xfffffffc00e80947 */ /* 0x000fea000383ffff */
[----:B------:R-:W-:Y:S05]  /*1400*/  BSYNC B0 ;  /* 0x0000000000007941 */ /* 0x000fea0003800000 */
.L_x_425:
[----:B------:R-:W-:Y:S05]  /*1410*/  EXIT ;  /* 0x000000000000794d */ /* 0x000fea0003800000 */
.L_x_415:
[----:B------:R-:W-:Y:S01]  /*1420*/  HFMA2.MMA R12, -RZ, RZ, 0, 9.5367431640625e-07 ;  /* 0x00000010ff0c7435 */ /* 0x000fe200000001ff */
[----:B------:R-:W-:Y:S01]  /*1430*/  IMAD.MOV.U32 R13, RZ, RZ, R17 ;  /* 0x000000ffff0d7224 */ /* 0x000fe200078e0011 */
[----:B------:R-:W-:Y:S01]  /*1440*/  MOV R15, 0xffffffff ;  /* 0xffffffff000f7802 */ /* 0x000fe20000000f00 */
[----:B------:R-:W-:-:S08]  /*1450*/  IMAD.MOV.U32 R11, RZ, RZ, 0x1f ;  /* 0x0000001fff0b7424 */ /* 0x000fd000078e00ff */
[----:B0-----:R-:W-:Y:S05]  /*1460*/  WARPSYNC.COLLECTIVE R15, `(.L_x_427) ;  /* 0x000000000f087348 */ /* 0x001fea0003c00000 */
[----:B------:R1:W2:Y:S02]  /*1470*/  SHFL.DOWN P6, R14, R13, R12, R11 ;  /* 0x0800000c0d0e7389 */ /* 0x0002a400000c000b */
[----:B012---:R-:W-:Y:S01]  /*1480*/  ENDCOLLECTIVE ;  /* 0x000000000000791b */ /* 0x007fe20003800000 */
.L_x_427:
[----:B------:R-:W-:Y:S01]  /*1490*/  HFMA2.MMA R12, -RZ, RZ, 0, 4.76837158203125e-07 ;  /* 0x00000008ff0c7435 */ /* 0x000fe200000001ff */
[----:B------:R-:W-:-:S04]  /*14a0*/  FADD.FTZ R0, R14, R17 ;  /* 0x000000110e007221 */ /* 0x000fc80000010000 */
[----:B------:R-:W-:-:S07]  /*14b0*/  IMAD.MOV.U32 R13, RZ, RZ, R0 ;  /* 0x000000ffff0d7224 */ /* 0x000fce00078e0000 */
[----:B------:R-:W-:Y:S05]  /*14c0*/  WARPSYNC.COLLECTIVE R15, `(.L_x_428) ;  /* 0x000000000f087348 */ /* 0x000fea0003c00000 */
[----:B------:R0:W1:Y:S02]  /*14d0*/  SHFL.DOWN P6, R14, R13, R12, R11 ;  /* 0x0800000c0d0e7389 */ /* 0x00006400000c000b */
[----:B01----:R-:W-:Y:S01]  /*14e0*/  ENDCOLLECTIVE ;  /* 0x000000000000791b */ /* 0x003fe20003800000 */
.L_x_428:
[----:B------:R-:W-:Y:S01]  /*14f0*/  MOV R12, 0x4 ;  /* 0x00000004000c7802 */ /* 0x000fe20000000f00 */
[----:B------:R-:W-:-:S04]  /*1500*/  FADD.FTZ R2, R0, R14 ;  /* 0x0000000e00027221 */ /* 0x000fc80000010000 */
[----:B------:R-:W-:-:S07]  /*1510*/  IMAD.MOV.U32 R13, RZ, RZ, R2 ;  /* 0x000000ffff0d7224 */ /* 0x000fce00078e0002 */
[----:B------:R-:W-:Y:S05]  /*1520*/  WARPSYNC.COLLECTIVE R15, `(.L_x_429) ;  /* 0x000000000f087348 */ /* 0x000fea0003c00000 */
[----:B------:R0:W1:Y:S02]  /*1530*/  SHFL.DOWN P6, R14, R13, R12, R11 ;  /* 0x0800000c0d0e7389 */ /* 0x00006400000c000b */
[----:B01----:R-:W-:Y:S01]  /*1540*/  ENDCOLLECTIVE ;  /* 0x000000000000791b */ /* 0x003fe20003800000 */
.L_x_429:
[----:B------:R-:W-:Y:S01]  /*1550*/  HFMA2.MMA R12, -RZ, RZ, 0, 1.1920928955078125e-07 ;  /* 0x00000002ff0c7435 */ /* 0x000fe200000001ff */
[----:B------:R-:W-:-:S04]  /*1560*/  FADD.FTZ R3, R2, R14 ;  /* 0x0000000e02037221 */ /* 0x000fc80000010000 */
[----:B------:R-:W-:-:S07]  /*1570*/  IMAD.MOV.U32 R13, RZ, RZ, R3 ;  /* 0x000000ffff0d7224 */ /* 0x000fce00078e0003 */
[----:B------:R-:W-:Y:S05]  /*1580*/  WARPSYNC.COLLECTIVE R15, `(.L_x_430) ;  /* 0x000000000f087348 */ /* 0x000fea0003c00000 */
[----:B------:R0:W1:Y:S02]  /*1590*/  SHFL.DOWN P6, R14, R13, R12, R11 ;  /* 0x0800000c0d0e7389 */ /* 0x00006400000c000b */
[----:B01----:R-:W-:Y:S01]  /*15a0*/  ENDCOLLECTIVE ;  /* 0x000000000000791b */ /* 0x003fe20003800000 */
.L_x_430:
[----:B------:R-:W-:Y:S01]  /*15b0*/  MOV R12, 0x1 ;  /* 0x00000001000c7802 */ /* 0x000fe20000000f00 */
[----:B------:R-:W-:-:S04]  /*15c0*/  FADD.FTZ R4, R3, R14 ;  /* 0x0000000e03047221 */ /* 0x000fc80000010000 */
[----:B------:R-:W-:-:S07]  /*15d0*/  IMAD.MOV.U32 R13, RZ, RZ, R4 ;  /* 0x000000ffff0d7224 */ /* 0x000fce00078e0004 */
[----:B------:R-:W-:Y:S05]  /*15e0*/  WARPSYNC.COLLECTIVE R15, `(.L_x_431) ;  /* 0x000000000f087348 */ /* 0x000fea0003c00000 */
[----:B------:R0:W1:Y:S02]  /*15f0*/  SHFL.DOWN P6, R14, R13, R12, R11 ;  /* 0x0800000c0d0e7389 */ /* 0x00006400000c000b */
[----:B01----:R-:W-:Y:S01]  /*1600*/  ENDCOLLECTIVE ;  /* 0x000000000000791b */ /* 0x003fe20003800000 */
.L_x_431:
[----:B------:R-:W-:Y:S05]  /*1610*/  BRA `(.L_x_432) ;  /* 0xfffffff400a07947 */ /* 0x000fea000383ffff */
.L_x_418:
[----:B------:R-:W-:Y:S01]  /*1620*/  HFMA2.MMA R12, -RZ, RZ, 0, 9.5367431640625e-07 ;  /* 0x00000010ff0c7435 */ /* 0x000fe200000001ff */
[----:B-1----:R-:W-:Y:S01]  /*1630*/  IMAD.MOV.U32 R13, RZ, RZ, R0 ;  /* 0x000000ffff0d7224 */ /* 0x002fe200078e0000 */
[----:B------:R-:W-:Y:S01]  /*1640*/  MOV R15, 0xffffffff ;  /* 0xffffffff000f7802 */ /* 0x000fe20000000f00 */
[----:B------:R-:W-:-:S08]  /*1650*/  IMAD.MOV.U32 R11, RZ, RZ, 0x1f ;  /* 0x0000001fff0b7424 */ /* 0x000fd000078e00ff */
[----:B0-----:R-:W-:Y:S05]  /*1660*/  WARPSYNC.COLLECTIVE R15, `(.L_x_433) ;  /* 0x000000000f087348 */ /* 0x001fea0003c00000 */
[----:B0-----:R0:W1:Y:S02]  /*1670*/  SHFL.DOWN P6, R14, R13, R12, R11 ;  /* 0x0800000c0d0e7389 */ /* 0x00106400000c000b */
[----:B01----:R-:W-:Y:S01]  /*1680*/  ENDCOLLECTIVE ;  /* 0x000000000000791b */ /* 0x003fe20003800000 */
.L_x_433:
[----:B------:R-:W-:Y:S01]  /*1690*/  HFMA2.MMA R12, -RZ, RZ, 0, 4.76837158203125e-07 ;  /* 0x00000008ff0c7435 */ /* 0x000fe200000001ff */
[----:B------:R-:W-:-:S04]  /*16a0*/  FADD.FTZ R2, R0, R14 ;  /* 0x0000000e00027221 */ /* 0x000fc80000010000 */
[----:B------:R-:W-:-:S07]  /*16b0*/  IMAD.MOV.U32 R13, RZ, RZ, R2 ;  /* 0x000000ffff0d7224 */ /* 0x000fce00078e0002 */
[----:B------:R-:W-:Y:S05]  /*16c0*/  WARPSYNC.COLLECTIVE R15, `(.L_x_434) ;  /* 0x000000000f087348 */ /* 0x000fea0003c00000 */
[----:B------:R0:W1:Y:S02]  /*16d0*/  SHFL.DOWN P6, R14, R13, R12, R11 ;  /* 0x0800000c0d0e7389 */ /* 0x00006400000c000b */
[----:B01----:R-:W-:Y:S01]  /*16e0*/  ENDCOLLECTIVE ;  /* 0x000000000000791b */ /* 0x003fe20003800000 */
.L_x_434:
[----:B------:R-:W-:Y:S01]  /*16f0*/  MOV R12, 0x4 ;  /* 0x00000004000c7802 */ /* 0x000fe20000000f00 */
[----:B------:R-:W-:-:S04]  /*1700*/  FADD.FTZ R3, R2, R14 ;  /* 0x0000000e02037221 */ /* 0x000fc80000010000 */
[----:B------:R-:W-:-:S07]  /*1710*/  IMAD.MOV.U32 R13, RZ, RZ, R3 ;  /* 0x000000ffff0d7224 */ /* 0x000fce00078e0003 */
[----:B------:R-:W-:Y:S05]  /*1720*/  WARPSYNC.COLLECTIVE R15, `(.L_x_435) ;  /* 0x000000000f087348 */ /* 0x000fea0003c00000 */
[----:B------:R0:W1:Y:S02]  /*1730*/  SHFL.DOWN P6, R14, R13, R12, R11 ;  /* 0x0800000c0d0e7389 */ /* 0x00006400000c000b */
[----:B01----:R-:W-:Y:S01]  /*1740*/  ENDCOLLECTIVE ;  /* 0x000000000000791b */ /* 0x003fe20003800000 */
.L_x_435:
[----:B------:R-:W-:Y:S01]  /*1750*/  HFMA2.MMA R12, -RZ, RZ, 0, 1.1920928955078125e-07 ;  /* 0x00000002ff0c7435 */ /* 0x000fe200000001ff */
[----:B------:R-:W-:-:S04]  /*1760*/  FADD.FTZ R4, R3, R14 ;  /* 0x0000000e03047221 */ /* 0x000fc80000010000 */
[----:B------:R-:W-:-:S07]  /*1770*/  IMAD.MOV.U32 R13, RZ, RZ, R4 ;  /* 0x000000ffff0d7224 */ /* 0x000fce00078e0004 */
[----:B------:R-:W-:Y:S05]  /*1780*/  WARPSYNC.COLLECTIVE R15, `(.L_x_436) ;  /* 0x000000000f087348 */ /* 0x000fea0003c00000 */
[----:B------:R0:W1:Y:S02]  /*1790*/  SHFL.DOWN P6, R14, R13, R12, R11 ;  /* 0x0800000c0d0e7389 */ /* 0x00006400000c000b */
[----:B01----:R-:W-:Y:S01]  /*17a0*/  ENDCOLLECTIVE ;  /* 0x000000000000791b */ /* 0x003fe20003800000 */
.L_x_436:
[----:B------:R-:W-:Y:S01]  /*17b0*/  MOV R12, 0x1 ;  /* 0x00000001000c7802 */ /* 0x000fe20000000f00 */
[----:B------:R-:W-:-:S04]  /*17c0*/  FADD.FTZ R5, R4, R14 ;  /* 0x0000000e04057221 */ /* 0x000fc80000010000 */
[----:B------:R-:W-:-:S07]  /*17d0*/  IMAD.MOV.U32 R13, RZ, RZ, R5 ;  /* 0x000000ffff0d7224 */ /* 0x000fce00078e0005 */
[----:B------:R-:W-:Y:S05]  /*17e0*/  WARPSYNC.COLLECTIVE R15, `(.L_x_437) ;  /* 0x000000000f087348 */ /* 0x000fea0003c00000 */
[----:B------:R0:W1:Y:S02]  /*17f0*/  SHFL.DOWN P6, R14, R13, R12, R11 ;  /* 0x0800000c0d0e7389 */ /* 0x00006400000c000b */
[----:B01----:R-:W-:Y:S01]  /*1800*/  ENDCOLLECTIVE ;  /* 0x000000000000791b */ /* 0x003fe20003800000 */
.L_x_437:
[----:B------:R-:W-:Y:S05]  /*1810*/  BRA `(.L_x_438) ;  /* 0xfffffff400b87947 */ /* 0x000fea000383ffff */
.L_x_419:
        /* <DEDUP_REMOVED lines=8> */
.L_x_440:
[----:B------:R-:W-:Y:S05]  /*18a0*/  BSYNC B0 ;  /* 0x0000000000007941 */ /* 0x000fea0003800000 */
.L_x_439:
[----:B------:R-:W-:Y:S01]  /*18b0*/  HFMA2.MMA R11, -RZ, RZ, 0, 1.847743988037109375e-06 ;  /* 0x0000001fff0b7435 */ /* 0x000fe200000001ff */
[----:B------:R-:W-:Y:S01]  /*18c0*/  FADD.FTZ R13, R14, R16 ;  /* 0x000000100e0d7221 */ /* 0x000fe20000010000 */
[----:B------:R-:W-:Y:S02]  /*18d0*/  IMAD.MOV.U32 R12, RZ, RZ, 0x8 ;  /* 0x00000008ff0c7424 */ /* 0x000fe400078e00ff */
[----:B------:R-:W-:-:S07]  /*18e0*/  IMAD.MOV.U32 R15, RZ, RZ, -0x1 ;  /* 0xffffffffff0f7424 */ /* 0x000fce00078e00ff */
[----:B------:R-:W-:Y:S05]  /*18f0*/  WARPSYNC.COLLECTIVE R15, `(.L_x_441) ;  /* 0x000000000f087348 */ /* 0x000fea0003c00000 */
[----:B------:R0:W1:Y:S02]  /*1900*/  SHFL.DOWN P6, R14, R13, R12, R11 ;  /* 0x0800000c0d0e7389 */ /* 0x00006400000c000b */
[----:B01----:R-:W-:Y:S01]  /*1910*/  ENDCOLLECTIVE ;  /* 0x000000000000791b */ /* 0x003fe20003800000 */
.L_x_441:
[----:B------:R-:W-:Y:S02]  /*1920*/  IMAD.MOV.U32 R12, RZ, RZ, 0x4 ;  /* 0x00000004ff0c7424 */ /* 0x000fe400078e00ff */
[----:B------:R-:W-:-:S05]  /*1930*/  FADD.FTZ R2, R13, R14 ;  /* 0x0000000e0d027221 */ /* 0x000fca0000010000 */
[----:B------:R-:W-:-:S07]  /*1940*/  MOV R13, R2 ;  /* 0x00000002000d7202 */ /* 0x000fce0000000f00 */
[----:B------:R-:W-:Y:S05]  /*1950*/  WARPSYNC.COLLECTIVE R15, `(.L_x_442) ;  /* 0x000000000f087348 */ /* 0x000fea0003c00000 */
[----:B------:R0:W1:Y:S02]  /*1960*/  SHFL.DOWN P6, R14, R13, R12, R11 ;  /* 0x0800000c0d0e7389 */ /* 0x00006400000c000b */
[----:B01----:R-:W-:Y:S01]  /*1970*/  ENDCOLLECTIVE ;  /* 0x000000000000791b */ /* 0x003fe20003800000 */
.L_x_442:
[----:B------:R-:W-:Y:S02]  /*1980*/  IMAD.MOV.U32 R12, RZ, RZ, 0x2 ;  /* 0x00000002ff0c7424 */ /* 0x000fe400078e00ff */
[----:B------:R-:W-:-:S05]  /*1990*/  FADD.FTZ R3, R2, R14 ;  /* 0x0000000e02037221 */ /* 0x000fca0000010000 */
[----:B------:R-:W-:-:S07]  /*19a0*/  MOV R13, R3 ;  /* 0x00000003000d7202 */ /* 0x000fce0000000f00 */
[----:B------:R-:W-:Y:S05]  /*19b0*/  WARPSYNC.COLLECTIVE R15, `(.L_x_443) ;  /* 0x000000000f087348 */ /* 0x000fea0003c00000 */
[----:B------:R0:W1:Y:S02]  /*19c0*/  SHFL.DOWN P6, R14, R13, R12, R11 ;  /* 0x0800000c0d0e7389 */ /* 0x00006400000c000b */
[----:B01----:R-:W-:Y:S01]  /*19d0*/  ENDCOLLECTIVE ;  /* 0x000000000000791b */ /* 0x003fe20003800000 */
.L_x_443:
[----:B------:R-:W-:Y:S02]  /*19e0*/  IMAD.MOV.U32 R12, RZ, RZ, 0x1 ;  /* 0x00000001ff0c7424 */ /* 0x000fe400078e00ff */
[----:B------:R-:W-:-:S05]  /*19f0*/  FADD.FTZ R4, R3, R14 ;  /* 0x0000000e03047221 */ /* 0x000fca0000010000 */
[----:B------:R-:W-:-:S07]  /*1a00*/  MOV R13, R4 ;  /* 0x00000004000d7202 */ /* 0x000fce0000000f00 */
[----:B------:R-:W-:Y:S05]  /*1a10*/  WARPSYNC.COLLECTIVE R15, `(.L_x_444) ;  /* 0x000000000f087348 */ /* 0x000fea0003c00000 */
[----:B------:R0:W1:Y:S02]  /*1a20*/  SHFL.DOWN P6, R14, R13, R12, R11 ;  /* 0x0800000c0d0e7389 */ /* 0x00006400000c000b */
[----:B01----:R-:W-:Y:S01]  /*1a30*/  ENDCOLLECTIVE ;  /* 0x000000000000791b */ /* 0x003fe20003800000 */
.L_x_444:
[----:B------:R-:W-:Y:S05]  /*1a40*/  BRA `(.L_x_445) ;  /* 0xfffffff400607947 */ /* 0x000fea000383ffff */
.L_x_422:
[----:B------:R-:W-:Y:S01]  /*1a50*/  HFMA2.MMA R12, -RZ, RZ, 0, 9.5367431640625e-07 ;  /* 0x00000010ff0c7435 */ /* 0x000fe200000001ff */
[----:B------:R-:W-:Y:S01]  /*1a60*/  IMAD.MOV.U32 R11, RZ, RZ, 0x1f ;  /* 0x0000001fff0b7424 */ /* 0x000fe200078e00ff */
[----:B------:R-:W-:-:S09]  /*1a70*/  MOV R15, 0xffffffff ;  /* 0xffffffff000f7802 */ /* 0x000fd20000000f00 */
[----:B0123--:R-:W-:Y:S05]  /*1a80*/  WARPSYNC.COLLECTIVE R15, `(.L_x_446) ;  /* 0x000000000f087348 */ /* 0x00ffea0003c00000 */
[----:B---3--:R3:W4:Y:S02]  /*1a90*/  SHFL.DOWN P6, R14, R13, R12, R11 ;  /* 0x0800000c0d0e7389 */ /* 0x00872400000c000b */
[----:B01234-:R-:W-:Y:S01]  /*1aa0*/  ENDCOLLECTIVE ;  /* 0x000000000000791b */ /* 0x01ffe20003800000 */
.L_x_446:
[----:B------:R-:W-:Y:S01]  /*1ab0*/  HFMA2.MMA R12, -RZ, RZ, 0, 4.76837158203125e-07 ;  /* 0x00000008ff0c7435 */ /* 0x000fe200000001ff */
[----:B------:R-:W-:-:S04]  /*1ac0*/  FADD.FTZ R2, R13, R14 ;  /* 0x0000000e0d027221 */ /* 0x000fc80000010000 */
[----:B------:R-:W-:-:S07]  /*1ad0*/  IMAD.MOV.U32 R13, RZ, RZ, R2 ;  /* 0x000000ffff0d7224 */ /* 0x000fce00078e0002 */
[----:B------:R-:W-:Y:S05]  /*1ae0*/  WARPSYNC.COLLECTIVE R15, `(.L_x_447) ;  /* 0x000000000f087348 */ /* 0x000fea0003c00000 */
[----:B------:R0:W1:Y:S02]  /*1af0*/  SHFL.DOWN P6, R14, R13, R12, R11 ;  /* 0x0800000c0d0e7389 */ /* 0x00006400000c000b */
[----:B01----:R-:W-:Y:S01]  /*1b00*/  ENDCOLLECTIVE ;  /* 0x000000000000791b */ /* 0x003fe20003800000 */
.L_x_447:
[----:B------:R-:W-:Y:S01]  /*1b10*/  MOV R12, 0x4 ;  /* 0x00000004000c7802 */ /* 0x000fe20000000f00 */
[----:B------:R-:W-:-:S04]  /*1b20*/  FADD.FTZ R3, R2, R14 ;  /* 0x0000000e02037221 */ /* 0x000fc80000010000 */
[----:B------:R-:W-:-:S07]  /*1b30*/  IMAD.MOV.U32 R13, RZ, RZ, R3 ;  /* 0x000000ffff0d7224 */ /* 0x000fce00078e0003 */
[----:B------:R-:W-:Y:S05]  /*1b40*/  WARPSYNC.COLLECTIVE R15, `(.L_x_448) ;  /* 0x000000000f087348 */ /* 0x000fea0003c00000 */
[----:B------:R0:W1:Y:S02]  /*1b50*/  SHFL.DOWN P6, R14, R13, R12, R11 ;  /* 0x0800000c0d0e7389 */ /* 0x00006400000c000b */
[----:B01----:R-:W-:Y:S01]  /*1b60*/  ENDCOLLECTIVE ;  /* 0x000000000000791b */ /* 0x003fe20003800000 */
.L_x_448:
[----:B------:R-:W-:Y:S01]  /*1b70*/  HFMA2.MMA R12, -RZ, RZ, 0, 1.1920928955078125e-07 ;  /* 0x00000002ff0c7435 */ /* 0x000fe200000001ff */
[----:B------:R-:W-:-:S04]  /*1b80*/  FADD.FTZ R4, R3, R14 ;  /* 0x0000000e03047221 */ /* 0x000fc80000010000 */
[----:B------:R-:W-:-:S07]  /*1b90*/  IMAD.MOV.U32 R13, RZ, RZ, R4 ;  /* 0x000000ffff0d7224 */ /* 0x000fce00078e0004 */
[----:B------:R-:W-:Y:S05]  /*1ba0*/  WARPSYNC.COLLECTIVE R15, `(.L_x_449) ;  /* 0x000000000f087348 */ /* 0x000fea0003c00000 */
[----:B------:R0:W1:Y:S02]  /*1bb0*/  SHFL.DOWN P6, R14, R13, R12, R11 ;  /* 0x0800000c0d0e7389 */ /* 0x00006400000c000b */
[----:B01----:R-:W-:Y:S01]  /*1bc0*/  ENDCOLLECTIVE ;  /* 0x000000000000791b */ /* 0x003fe20003800000 */
.L_x_449:
[----:B------:R-:W-:Y:S01]  /*1bd0*/  MOV R12, 0x1 ;  /* 0x00000001000c7802 */ /* 0x000fe20000000f00 */
[----:B------:R-:W-:-:S04]  /*1be0*/  FADD.FTZ R5, R4, R14 ;  /* 0x0000000e04057221 */ /* 0x000fc80000010000 */
[----:B------:R-:W-:-:S07]  /*1bf0*/  IMAD.MOV.U32 R13, RZ, RZ, R5 ;  /* 0x000000ffff0d7224 */ /* 0x000fce00078e0005 */
[----:B------:R-:W-:Y:S05]  /*1c00*/  WARPSYNC.COLLECTIVE R15, `(.L_x_450) ;  /* 0x000000000f087348 */ /* 0x000fea0003c00000 */
[----:B------:R0:W1:Y:S02]  /*1c10*/  SHFL.DOWN P6, R14, R13, R12, R11 ;  /* 0x0800000c0d0e7389 */ /* 0x00006400000c000b */
[----:B01----:R-:W-:Y:S01]  /*1c20*/  ENDCOLLECTIVE ;  /* 0x000000000000791b */ /* 0x003fe20003800000 */
.L_x_450:
[----:B------:R-:W-:Y:S05]  /*1c30*/  BRA `(.L_x_451) ;  /* 0xfffffff400607947 */ /* 0x000fea000383ffff */
.L_x_452:
        /* <DEDUP_REMOVED lines=12> */
.L_x_887:


//--------------------- .text._ZN2at6native45_GLOBAL__N__efdd3984_12_NLLLoss2d_cu_e9278b4625nll_loss2d_forward_kernelIfflEEvPT_S4_PKS3_PKlS6_iiil --------------------------
	.section	.text._ZN2at6native45_GLOBAL__N__efdd3984_12_NLLLoss2d_cu_e9278b4625nll_loss2d_forward_kernelIfflEEvPT_S4_PKS3_PKlS6_iiil,"ax",@progbits
	.align	128
.text._ZN2at6native45_GLOBAL__N__efdd3984_12_NLLLoss2d_cu_e9278b4625nll_loss2d_forward_kernelIfflEEvPT_S4_PKS3_PKlS6_iiil:
        .type           _ZN2at6native45_GLOBAL__N__efdd3984_12_NLLLoss2d_cu_e9278b4625nll_loss2d_forward_kernelIfflEEvPT_S4_PKS3_PKlS6_iiil,@function
        .size           _ZN2at6native45_GLOBAL__N__efdd3984_12_NLLLoss2d_cu_e9278b4625nll_loss2d_forward_kernelIfflEEvPT_S4_PKS3_PKlS6_iiil,(.L_x_888 - _ZN2at6native45_GLOBAL__N__efdd3984_12_NLLLoss2d_cu_e9278b4625nll_loss2d_forward_kernelIfflEEvPT_S4_PKS3_PKlS6_iiil)
        .other          _ZN2at6native45_GLOBAL__N__efdd3984_12_NLLLoss2d_cu_e9278b4625nll_loss2d_forward_kernelIfflEEvPT_S4_PKS3_PKlS6_iiil,@"STO_CUDA_ENTRY STV_DEFAULT"
_ZN2at6native45_GLOBAL__N__efdd3984_12_NLLLoss2d_cu_e9278b4625nll_loss2d_forward_kernelIfflEEvPT_S4_PKS3_PKlS6_iiil:
[----:B------:R-:W0:Y:S08]  /*0000*/  LDC R1, c[0x0][0x28] ;  /* 0x00000a00ff017b82 */ /* 0x000e300000000800 */
[----:B------:R-:W1:Y:S01]  /*0010*/  LDC R7, c[0x0][0x240] ;  /* 0x00009000ff077b82 */ /* 0x000e620000000800 */
[----:B------:R-:W-:Y:S01]  /*0020*/  ULDC UR54, c[0x0][0x0] ;  /* 0x0000000000367ab9 */ /* 0x000fe20000000800 */
[----:B------:R-:W-:Y:S01]  /*0030*/  ULDC.64 UR36, c[0x0][0x208] ;  /* 0x0000820000247ab9 */ /* 0x000fe20000000a00 */
[----:B------:R-:W-:Y:S01]  /*0040*/  ULDC UR55, c[0x0][0x238] ;  /* 0x00008e0000377ab9 */ /* 0x000fe20000000800 */
[----:B------:R-:W-:Y:S01]  /*0050*/  ULDC UR56, c[0x0][0x23c] ;  /* 0x00008f0000387ab9 */ /* 0x000fe20000000800 */
[----:B------:R-:W-:Y:S01]  /*0060*/  ULDC UR57, c[0x0][0x23c] ;  /* 0x00008f0000397ab9 */ /* 0x000fe20000000800 */
        /* <DEDUP_REMOVED lines=8> */
[----:B------:R-:W-:Y:S01]  /*00f0*/  ULDC.64 UR52, c[0x0][0x220] ;  /* 0x0000880000347ab9 */ /* 0x000fe20000000a00 */
[----:B------:R-:W-:Y:S01]  /*0100*/  BSSY B8, `(.L_x_453) ;  /* 0x00000c7000087945 */ /* 0x000fe20003800000 */
[----:B------:R-:W3:Y:S01]  /*0110*/  LDC R16, c[0x0][0x23c] ;  /* 0x00008f00ff107b82 */ /* 0x000ee20000000800 */
[----:B------:R-:W-:Y:S01]  /*0120*/  MOV R18, RZ ;  /* 0x000000ff00127202 */ /* 0x000fe20000000f00 */
        /* <DEDUP_REMOVED lines=29> */
[----:B------:R-:W0:Y:S01]  /*0300*/  LDC R24, c[0x0][0x238] ;  /* 0x00008e00ff187b82 */ /* 0x000e220000000800 */
[----:B------:R-:W-:Y:S01]  /*0310*/  SHF.R.S32.HI R19, RZ, 0x1f, R16 ;  /* 0x0000001fff137819 */ /* 0x000fe20000011410 */
[----:B------:R-:W-:Y:S01]  /*0320*/  IMAD.WIDE.U32 R28, R3, R16, RZ ;  /* 0x00000010031c7225 */ /* 0x000fe200078e00ff */
[----:B------:R-:W-:-:S03]  /*0330*/  HFMA2.MMA R18, -RZ, RZ, 0, 0 ;  /* 0x00000000ff127435 */ /* 0x000fc600000001ff */
[----:B------:R-:W-:Y:S02]  /*0340*/  IMAD.MOV.U32 R2, RZ, RZ, RZ ;  /* 0x000000ffff027224 */ /* 0x000fe400078e00ff */
[----:B------:R-:W-:Y:S01]  /*0350*/  IMAD R23, R3, R19, R29 ;  /* 0x0000001303177224 */ /* 0x000fe200078e021d */
[----:B0-----:R-:W-:-:S07]  /*0360*/  SHF.R.S32.HI R24, RZ, 0x1f, R24 ;  /* 0x0000001fff187819 */ /* 0x001fce0000011418 */
.L_x_462:
        /* <DEDUP_REMOVED lines=13> */
[----:B------:R-:W-:-:S04]  /*0440*/  ISETP.GE.AND.EX P0, PT, R27, R24, PT, P0 ;  /* 0x000000181b00720c */ /* 0x000fc80003f06300 */
        /* <DEDUP_REMOVED lines=19> */
.L_x_459:
[----:B------:R-:W-:Y:S05]  /*0580*/  BSYNC B6 ;  /* 0x0000000000067941 */ /* 0x000fea0003800000 */
.L_x_458:
[----:B------:R-:W-:-:S04]  /*0590*/  LEA R4, P0, R26, UR46, 0x2 ;  /* 0x0000002e1a047c11 */ /* 0x000fc8000f8010ff */
[----:B------:R-:W-:-:S05]  /*05a0*/  LEA.HI.X R5, R26, UR47, R27, 0x2, P0 ;  /* 0x0000002f1a057c11 */ /* 0x000fca00080f141b */
[----:B------:R0:W5:Y:S01]  /*05b0*/  LDG.E R25, desc[UR36][R4.64] ;  /* 0x0000002404197981 */ /* 0x000162000c1e1900 */
[----:B------:R-:W-:Y:S01]  /*05c0*/  IMAD R3, R23, UR48, RZ ;  /* 0x0000003017037c24 */ /* 0x000fe2000f8e02ff */
[----:B------:R-:W-:Y:S01]  /*05d0*/  BSSY B6, `(.L_x_460) ;  /* 0x000001c000067945 */ /* 0x000fe20003800000 */
[----:B------:R-:W-:Y:S02]  /*05e0*/  IMAD.MOV.U32 R16, RZ, RZ, R22 ;  /* 0x000000ffff107224 */ /* 0x000fe400078e0016 */
[----:B------:R-:W-:Y:S02]  /*05f0*/  IMAD R3, R24, R28, R3 ;  /* 0x0000001c18037224 */ /* 0x000fe400078e0203 */
[----:B------:R-:W-:-:S04]  /*0600*/  IMAD.WIDE.U32 R6, R28, UR48, R16 ;  /* 0x000000301c067c25 */ /* 0x000fc8000f8e0010 */
[----:B------:R-:W-:Y:S01]  /*0610*/  IMAD R0, R27, UR49, RZ ;  /* 0x000000311b007c24 */ /* 0x000fe2000f8e02ff */
[----:B------:R-:W-:-:S03]  /*0620*/  IADD3 R7, R7, R3, RZ ;  /* 0x0000000307077210 */ /* 0x000fc60007ffe0ff */
[C---:B------:R-:W-:Y:S02]  /*0630*/  IMAD R27, R26.reuse, R19, R0 ;  /* 0x000000131a1b7224 */ /* 0x040fe400078e0200 */
[----:B------:R-:W-:-:S04]  /*0640*/  IMAD.WIDE.U32 R16, R26, UR49, R6 ;  /* 0x000000311a107c25 */ /* 0x000fc8000f8e0006 */
[----:B------:R-:W-:Y:S01]  /*0650*/  IMAD.IADD R27, R17, 0x1, R27 ;  /* 0x00000001111b7824 */ /* 0x000fe200078e021b */
[----:B------:R-:W-:-:S04]  /*0660*/  ISETP.GT.U32.AND P0, PT, R16, -0x1, PT ;  /* 0xffffffff1000780c */ /* 0x000fc80003f04070 */
[----:B------:R-:W-:-:S13]  /*0670*/  ISETP.GT.AND.EX P0, PT, R27, -0x1, PT, P0 ;  /* 0xffffffff1b00780c */ /* 0x000fda0003f04300 */
        /* <DEDUP_REMOVED lines=17> */
.L_x_461:
[----:B------:R-:W-:Y:S05]  /*0790*/  BSYNC B6 ;  /* 0x0000000000067941 */ /* 0x000fea0003800000 */
.L_x_460:
[----:B------:R-:W-:-:S04]  /*07a0*/  LEA R4, P0, R16, UR52, 0x2 ;  /* 0x0000003410047c11 */ /* 0x000fc8000f8010ff */
[----:B------:R-:W-:-:S05]  /*07b0*/  LEA.HI.X R5, R16, UR53, R27, 0x2, P0 ;  /* 0x0000003510057c11 */ /* 0x000fca00080f141b */
[----:B------:R-:W2:Y:S01]  /*07c0*/  LDG.E R4, desc[UR36][R4.64] ;  /* 0x0000002404047981 */ /* 0x000ea2000c1e1900 */
[----:B-----5:R-:W-:Y:S01]  /*07d0*/  FADD.FTZ R2, R2, R25 ;  /* 0x0000001902027221 */ /* 0x020fe20000010000 */
[----:B--2---:R-:W-:-:S07]  /*07e0*/  FFMA.FTZ R18, -R25, R4, R18 ;  /* 0x0000000419127223 */ /* 0x004fce0000010112 */
.L_x_457:
[----:B------:R-:W-:Y:S05]  /*07f0*/  BSYNC B7 ;  /* 0x0000000000077941 */ /* 0x000fea0003800000 */
.L_x_456:
[----:B------:R-:W0:Y:S02]  /*0800*/  LDC R3, c[0x0][0x240] ;  /* 0x00009000ff037b82 */ /* 0x000e240000000800 */
[----:B0-----:R-:W-:-:S05]  /*0810*/  IMAD R22, R3, UR54, R22 ;  /* 0x0000003603167c24 */ /* 0x001fca000f8e0216 */
[----:B------:R-:W-:-:S13]  /*0820*/  ISETP.GE.AND P0, PT, R22, UR57, PT ;  /* 0x0000003916007c0c */ /* 0x000fda000bf06270 */
[----:B------:R-:W-:Y:S05]  /*0830*/  @!P0 BRA `(.L_x_462) ;  /* 0xfffffff800cc8947 */ /* 0x000fea000383ffff */
[----:B------:R-:W-:Y:S05]  /*0840*/  BRA `(.L_x_454) ;  /* 0x0000000400487947 */ /* 0x000fea0003800000 */
.L_x_455:
[----:B------:R-:W-:Y:S01]  /*0850*/  SHF.R.S32.HI R23, RZ, 0x1f, R16 ;  /* 0x0000001fff177819 */ /* 0x000fe20000011410 */
[----:B------:R-:W-:Y:S01]  /*0860*/  IMAD.WIDE.U32 R16, R3, R16, RZ ;  /* 0x0000001003107225 */ /* 0x000fe200078e00ff */
[----:B------:R-:W-:-:S03]  /*0870*/  HFMA2.MMA R18, -RZ, RZ, 0, 0 ;  /* 0x00000000ff127435 */ /* 0x000fc600000001ff */
[----:B------:R-:W-:Y:S02]  /*0880*/  IMAD.MOV.U32 R2, RZ, RZ, RZ ;  /* 0x000000ffff027224 */ /* 0x000fe400078e00ff */
[----:B------:R-:W-:-:S07]  /*0890*/  IMAD R19, R3, R23, R17 ;  /* 0x0000001703137224 */ /* 0x000fce00078e0211 */
.L_x_469:
        /* <DEDUP_REMOVED lines=35> */
.L_x_466:
[----:B------:R-:W-:Y:S05]  /*0ad0*/  BSYNC B6 ;  /* 0x0000000000067941 */ /* 0x000fea0003800000 */
.L_x_465:
        /* <DEDUP_REMOVED lines=29> */
.L_x_468:
[----:B------:R-:W-:Y:S05]  /*0cb0*/  BSYNC B6 ;  /* 0x0000000000067941 */ /* 0x000fea0003800000 */
.L_x_467:
[----:B------:R-:W-:Y:S02]  /*0cc0*/  ULDC.64 UR4, c[0x0][0x220] ;  /* 0x0000880000047ab9 */ /* 0x000fe40000000a00 */
[----:B------:R-:W-:-:S04]  /*0cd0*/  LEA R4, P0, R24, UR4, 0x2 ;  /* 0x0000000418047c11 */ /* 0x000fc8000f8010ff */
[----:B------:R-:W-:-:S06]  /*0ce0*/  LEA.HI.X R5, R24, UR5, R27, 0x2, P0 ;  /* 0x0000000518057c11 */ /* 0x000fcc00080f141b */
[----:B------:R-:W2:Y:S01]  /*0cf0*/  LDG.E R5, desc[UR36][R4.64] ;  /* 0x0000002404057981 */ /* 0x000ea2000c1e1900 */
[----:B------:R-:W-:Y:S01]  /*0d00*/  FADD.FTZ R2, R2, 1 ;  /* 0x3f80000002027421 */ /* 0x000fe20000010000 */
[----:B--2---:R-:W-:-:S07]  /*0d10*/  FADD.FTZ R18, R18, -R5 ;  /* 0x8000000512127221 */ /* 0x004fce0000010000 */
.L_x_464:
[----:B------:R-:W-:Y:S05]  /*0d20*/  BSYNC B7 ;  /* 0x0000000000077941 */ /* 0x000fea0003800000 */
.L_x_463:
[----:B------:R-:W0:Y:S02]  /*0d30*/  LDC R3, c[0x0][0x240] ;  /* 0x00009000ff037b82 */ /* 0x000e240000000800 */
[----:B0-----:R-:W-:-:S05]  /*0d40*/  IMAD R22, R3, UR54, R22 ;  /* 0x0000003603167c24 */ /* 0x001fca000f8e0216 */
[----:B------:R-:W-:-:S13]  /*0d50*/  ISETP.GE.AND P0, PT, R22, UR56, PT ;  /* 0x0000003816007c0c */ /* 0x000fda000bf06270 */
[----:B------:R-:W-:Y:S05]  /*0d60*/  @!P0 BRA `(.L_x_469) ;  /* 0xfffffff800cc8947 */ /* 0x000fea000383ffff */
.L_x_454:
[----:B------:R-:W-:Y:S05]  /*0d70*/  BSYNC B8 ;  /* 0x0000000000087941 */ /* 0x000fea0003800000 */
.L_x_453:
        /* <DEDUP_REMOVED lines=12> */
.L_x_483:
[----:B0-----:R-:W-:Y:S01]  /*0e40*/  SHF.R.S32.HI R3, RZ, 0x1f, R6 ;  /* 0x0000001fff037819 */ /* 0x001fe20000011406 */
[----:B------:R-:W-:Y:S05]  /*0e50*/  WARPSYNC.ALL ;  /* 0x0000000000007948 */ /* 0x000fea0003800000 */
[----:B------:R-:W-:Y:S01]  /*0e60*/  LEA.HI R8, R3, R6, RZ, 0x5 ;  /* 0x0000000603087211 */ /* 0x000fe200078f28ff */
[----:B------:R-:W-:Y:S01]  /*0e70*/  USHF.R.U32.HI UR4, URZ, 0x5, UR54 ;  /* 0x000000053f047899 */ /* 0x000fe20008011636 */
[----:B------:R-:W-:Y:S01]  /*0e80*/  BAR.SYNC.DEFER_BLOCKING 0x0 ;  /* 0x0000000000007b1d */ /* 0x000fe20000010000 */
[----:B--2---:R-:W-:Y:S01]  /*0e90*/  FADD.FTZ R14, R5, R14 ;  /* 0x0000000e050e7221 */ /* 0x004fe20000010000 */
[----:B------:R-:W-:Y:S01]  /*0ea0*/  LOP3.LUT R7, R8, 0xffffffe0, RZ, 0xc0, !PT ;  /* 0xffffffe008077812 */ /* 0x000fe200078ec0ff */
[----:B------:R-:W-:-:S02]  /*0eb0*/  VIADD R4, R6, 0x1f ;  /* 0x0000001f06047836 */ /* 0x000fc40000000000 */
[C---:B------:R-:W-:Y:S01]  /*0ec0*/  ISETP.GE.AND P1, PT, R6.reuse, UR4, PT ;  /* 0x0000000406007c0c */ /* 0x040fe2000bf26270 */
[----:B------:R-:W-:Y:S01]  /*0ed0*/  BSSY B0, `(.L_x_471) ;  /* 0x000001e000007945 */ /* 0x000fe20003800000 */
[----:B------:R-:W-:Y:S01]  /*0ee0*/  IMAD.IADD R7, R6, 0x1, -R7 ;  /* 0x0000000106077824 */ /* 0x000fe200078e0a07 */
[----:B------:R-:W-:-:S04]  /*0ef0*/  ISETP.GT.U32.AND P2, PT, R4, 0x3e, PT ;  /* 0x0000003e0400780c */ /* 0x000fc80003f44070 */
[----:B------:R-:W-:-:S06]  /*0f00*/  ISETP.NE.AND P0, PT, R7, RZ, PT ;  /* 0x000000ff0700720c */ /* 0x000fcc0003f05270 */
[----:B------:R-:W0:Y:S01]  /*0f10*/  @!P1 S2R R9, SR_CgaCtaId ;  /* 0x0000000000099919 */ /* 0x000e220000008800 */
[----:B------:R-:W-:-:S06]  /*0f20*/  @!P1 MOV R2, 0x400 ;  /* 0x0000040000029802 */ /* 0x000fcc0000000f00 */
[----:B------:R-:W2:Y:S01]  /*0f30*/  @!P0 S2R R3, SR_CgaCtaId ;  /* 0x0000000000038919 */ /* 0x000ea20000008800 */
[----:B------:R-:W-:Y:S02]  /*0f40*/  @!P0 MOV R0, 0x400 ;  /* 0x0000040000008802 */ /* 0x000fe40000000f00 */
[----:B0-----:R-:W-:-:S04]  /*0f50*/  @!P1 LEA R2, R9, R2, 0x18 ;  /* 0x0000000209029211 */ /* 0x001fc800078ec0ff */
[----:B------:R-:W-:Y:S02]  /*0f60*/  @!P1 LEA R2, R7, R2, 0x2 ;  /* 0x0000000207029211 */ /* 0x000fe400078e10ff */
[----:B--2---:R-:W-:Y:S02]  /*0f70*/  @!P0 LEA R3, R3, R0, 0x18 ;  /* 0x0000000003038211 */ /* 0x004fe400078ec0ff */
[----:B------:R-:W-:-:S04]  /*0f80*/  @!P0 SHF.R.S32.HI R0, RZ, 0x5, R8 ;  /* 0x00000005ff008819 */ /* 0x000fc80000011408 */
[----:B------:R-:W-:Y:S01]  /*0f90*/  @!P0 LEA R3, R0, R3, 0x2 ;  /* 0x0000000300038211 */ /* 0x000fe200078e10ff */
[----:B------:R-:W-:-:S04]  /*0fa0*/  IMAD.MOV.U32 R0, RZ, RZ, RZ ;  /* 0x000000ffff007224 */ /* 0x000fc800078e00ff */
[----:B------:R0:W-:Y:S01]  /*0fb0*/  @!P0 STS [R3], R14 ;  /* 0x0000000e03008388 */ /* 0x0001e20000000800 */
[----:B------:R-:W-:Y:S06]  /*0fc0*/  BAR.SYNC.DEFER_BLOCKING 0x0 ;  /* 0x0000000000007b1d */ /* 0x000fec0000010000 */
[----:B------:R0:W2:Y:S01]  /*0fd0*/  @!P1 LDS R0, [R2] ;  /* 0x0000000002009984 */ /* 0x0000a20000000800 */
[----:B------:R-:W-:Y:S05]  /*0fe0*/  @P2 BRA `(.L_x_472) ;  /* 0x0000000000302947 */ /* 0x000fea0003800000 */
[----:B------:R-:W-:-:S03]  /*0ff0*/  UMOV UR4, 0xffffffff ;  /* 0xffffffff00047882 */ /* 0x000fc60000000000 */
[----:B------:R-:W-:Y:S05]  /*1000*/  BRA.DIV UR4, `(.L_x_473) ;  /* 0x0000000604787947 */ /* 0x000fea000b800000 */
[----:B0-2---:R-:W0:Y:S02]  /*1010*/  SHFL.DOWN PT, R14, R0, 0x10, 0x1f ;  /* 0x0a001f00000e7f89 */ /* 0x005e2400000e0000 */
[----:B0-----:R-:W-:-:S05]  /*1020*/  FADD.FTZ R2, R0, R14 ;  /* 0x0000000e00027221 */ /* 0x001fca0000010000 */
[----:B------:R-:W0:Y:S02]  /*1030*/  SHFL.DOWN PT, R14, R2, 0x8, 0x1f ;  /* 0x09001f00020e7f89 */ /* 0x000e2400000e0000 */
[----:B0-----:R-:W-:-:S05]  /*1040*/  FADD.FTZ R3, R2, R14 ;  /* 0x0000000e02037221 */ /* 0x001fca0000010000 */
[----:B------:R-:W0:Y:S02]  /*1050*/  SHFL.DOWN PT, R14, R3, 0x4, 0x1f ;  /* 0x08801f00030e7f89 */ /* 0x000e2400000e0000 */
[----:B0-----:R-:W-:-:S05]  /*1060*/  FADD.FTZ R4, R3, R14 ;  /* 0x0000000e03047221 */ /* 0x001fca0000010000 */
[----:B------:R-:W1:Y:S02]  /*1070*/  SHFL.DOWN PT, R14, R4, 0x2, 0x1f ;  /* 0x08401f00040e7f89 */ /* 0x000e6400000e0000 */
[----:B-1----:R-:W-:-:S05]  /*1080*/  FADD.FTZ R5, R4, R14 ;  /* 0x0000000e04057221 */ /* 0x002fca0000010000 */
[----:B------:R0:W1:Y:S02]  /*1090*/  SHFL.DOWN PT, R14, R5, 0x1, 0x1f ;  /* 0x08201f00050e7f89 */ /* 0x00006400000e0000 */
.L_x_489:
[----:B-1----:R-:W-:-:S07]  /*10a0*/  FADD.FTZ R0, R5, R14 ;  /* 0x0000000e05007221 */ /* 0x002fce0000010000 */
.L_x_472:
[----:B------:R-:W-:Y:S05]  /*10b0*/  BSYNC B0 ;  /* 0x0000000000007941 */ /* 0x000fea0003800000 */
.L_x_471:
        /* <DEDUP_REMOVED lines=10> */
[----:B------:R0:W3:Y:S02]  /*1160*/  SHFL.DOWN PT, R14, R4, 0x1, 0x1f ;  /* 0x08201f00040e7f89 */ /* 0x0000e400000e0000 */
.L_x_496:
[----:B------:R-:W4:Y:S01]  /*1170*/  @!P0 S2R R3, SR_CgaCtaId ;  /* 0x0000000000038919 */ /* 0x000f220000008800 */
[----:B------:R-:W-:Y:S05]  /*1180*/  WARPSYNC.ALL ;  /* 0x0000000000007948 */ /* 0x000fea0003800000 */
[----:B------:R-:W-:Y:S01]  /*1190*/  BAR.SYNC.DEFER_BLOCKING 0x0 ;  /* 0x0000000000007b1d */ /* 0x000fe20000010000 */
[----:B------:R-:W-:Y:S01]  /*11a0*/  @!P0 MOV R2, 0x400 ;  /* 0x0000040000028802 */ /* 0x000fe20000000f00 */
[----:B------:R-:W-:Y:S01]  /*11b0*/  HFMA2.MMA R13, -RZ, RZ, 0, 0 ;  /* 0x00000000ff0d7435 */ /* 0x000fe200000001ff */
[----:B-1----:R-:W-:Y:S02]  /*11c0*/  @!P1 MOV R5, 0x400 ;  /* 0x0000040000059802 */ /* 0x002fe40000000f00 */
[----:B------:R-:W-:Y:S01]  /*11d0*/  @!P0 IADD3 R2, R2, 0x1000, RZ ;  /* 0x0000100002028810 */ /* 0x000fe20007ffe0ff */
[----:B------:R-:W-:Y:S01]  /*11e0*/  BSSY B0, `(.L_x_475) ;  /* 0x0000019000007945 */ /* 0x000fe20003800000 */
[----:B------:R-:W1:Y:S01]  /*11f0*/  @!P1 S2R R10, SR_CgaCtaId ;  /* 0x00000000000a9919 */ /* 0x000e620000008800 */
[----:B------:R-:W-:Y:S01]  /*1200*/  @!P1 VIADD R9, R5, 0x1000 ;  /* 0x0000100005099836 */ /* 0x000fe20000000000 */
[----:B------:R-:W-:-:S02]  /*1210*/  @!P0 SHF.R.S32.HI R5, RZ, 0x5, R8 ;  /* 0x00000005ff058819 */ /* 0x000fc40000011408 */
[----:B----4-:R-:W-:Y:S01]  /*1220*/  @!P0 LEA R2, R3, R2, 0x18 ;  /* 0x0000000203028211 */ /* 0x010fe200078ec0ff */
[----:B---3--:R-:W-:-:S03]  /*1230*/  FADD.FTZ R3, R4, R14 ;  /* 0x0000000e04037221 */ /* 0x008fc60000010000 */
[----:B------:R-:W-:-:S05]  /*1240*/  @!P0 LEA R2, R5, R2, 0x2 ;  /* 0x0000000205028211 */ /* 0x000fca00078e10ff */
[----:B------:R3:W-:Y:S01]  /*1250*/  @!P0 STS [R2], R3 ;  /* 0x0000000302008388 */ /* 0x0007e20000000800 */
[----:B-1----:R-:W-:-:S05]  /*1260*/  @!P1 LEA R10, R10, R9, 0x18 ;  /* 0x000000090a0a9211 */ /* 0x002fca00078ec0ff */
[----:B------:R-:W-:Y:S01]  /*1270*/  @!P1 IMAD R7, R7, 0x4, R10 ;  /* 0x0000000407079824 */ /* 0x000fe200078e020a */
[----:B------:R-:W-:Y:S06]  /*1280*/  BAR.SYNC.DEFER_BLOCKING 0x0 ;  /* 0x0000000000007b1d */ /* 0x000fec0000010000 */
[----:B------:R3:W1:Y:S01]  /*1290*/  @!P1 LDS R13, [R7] ;  /* 0x00000000070d9984 */ /* 0x0006620000000800 */
[----:B------:R-:W-:Y:S05]  /*12a0*/  @P2 BRA `(.L_x_476) ;  /* 0x0000000000302947 */ /* 0x000fea0003800000 */
[----:B------:R-:W-:-:S03]  /*12b0*/  UMOV UR4, 0xffffffff ;  /* 0xffffffff00047882 */ /* 0x000fc60000000000 */
[----:B------:R-:W-:Y:S05]  /*12c0*/  BRA.DIV UR4, `(.L_x_477) ;  /* 0x0000000604d47947 */ /* 0x000fea000b800000 */
[----:B-1----:R-:W3:Y:S02]  /*12d0*/  SHFL.DOWN PT, R14, R13, 0x10, 0x1f ;  /* 0x0a001f000d0e7f89 */ /* 0x002ee400000e0000 */
[----:B---3--:R-:W-:-:S05]  /*12e0*/  FADD.FTZ R2, R13, R14 ;  /* 0x0000000e0d027221 */ /* 0x008fca0000010000 */
[----:B------:R-:W1:Y:S02]  /*12f0*/  SHFL.DOWN PT, R14, R2, 0x8, 0x1f ;  /* 0x09001f00020e7f89 */ /* 0x000e6400000e0000 */
[----:B-1----:R-:W-:-:S05]  /*1300*/  FADD.FTZ R3, R2, R14 ;  /* 0x0000000e02037221 */ /* 0x002fca0000010000 */
[----:B------:R-:W0:Y:S02]  /*1310*/  SHFL.DOWN PT, R14, R3, 0x4, 0x1f ;  /* 0x08801f00030e7f89 */ /* 0x000e2400000e0000 */
[----:B0-----:R-:W-:-:S05]  /*1320*/  FADD.FTZ R4, R3, R14 ;  /* 0x0000000e03047221 */ /* 0x001fca0000010000 */
[----:B------:R-:W0:Y:S02]  /*1330*/  SHFL.DOWN PT, R14, R4, 0x2, 0x1f ;  /* 0x08401f00040e7f89 */ /* 0x000e2400000e0000 */
[----:B0-----:R-:W-:-:S05]  /*1340*/  FADD.FTZ R5, R4, R14 ;  /* 0x0000000e04057221 */ /* 0x001fca0000010000 */
[----:B------:R0:W1:Y:S02]  /*1350*/  SHFL.DOWN PT, R14, R5, 0x1, 0x1f ;  /* 0x08201f00050e7f89 */ /* 0x00006400000e0000 */
.L_x_502:
[----:B-1----:R-:W-:-:S07]  /*1360*/  FADD.FTZ R13, R5, R14 ;  /* 0x0000000e050d7221 */ /* 0x002fce0000010000 */
.L_x_476:
[----:B------:R-:W-:Y:S05]  /*1370*/  BSYNC B0 ;  /* 0x0000000000007941 */ /* 0x000fea0003800000 */
.L_x_475:
[----:B------:R-:W-:-:S13]  /*1380*/  ISETP.NE.AND P0, PT, R6, RZ, PT ;  /* 0x000000ff0600720c */ /* 0x000fda0003f05270 */
[----:B------:R-:W-:Y:S05]  /*1390*/  @P0 EXIT ;  /* 0x000000000000094d */ /* 0x000fea0003800000 */
[----:B---3--:R-:W2:Y:S08]  /*13a0*/  LDC.64 R2, c[0x0][0x218] ;  /* 0x00008600ff027b82 */ /* 0x008eb00000000a00 */
[----:B0-----:R-:W1:Y:S01]  /*13b0*/  LDC.64 R4, c[0x0][0x210] ;  /* 0x00008400ff047b82 */ /* 0x001e620000000a00 */
[----:B--2---:R-:W-:Y:S04]  /*13c0*/  REDG.E.ADD.F32.FTZ.RN.STRONG.GPU desc[UR36][R2.64], R0 ;  /* 0x00000000020079a6 */ /* 0x004fe8000c10f3a4 */
[----:B-1----:R-:W-:Y:S01]  /*13d0*/  REDG.E.ADD.F32.FTZ.RN.STRONG.GPU desc[UR36][R4.64], R13 ;  /* 0x0000000d040079a6 */ /* 0x002fe2000c10f3a4 */
[----:B------:R-:W-:Y:S05]  /*13e0*/  EXIT ;  /* 0x000000000000794d */ /* 0x000fea0003800000 */
.L_x_470:
[----:B------:R-:W-:Y:S01]  /*13f0*/  HFMA2.MMA R12, -RZ, RZ, 0, 9.5367431640625e-07 ;  /* 0x00000010ff0c7435 */ /* 0x000fe200000001ff */
[----:B------:R-:W-:Y:S01]  /*1400*/  IMAD.MOV.U32 R13, RZ, RZ, R2 ;  /* 0x000000ffff0d7224 */ /* 0x000fe200078e0002 */
[----:B------:R-:W-:Y:S01]  /*1410*/  MOV R15, 0xffffffff ;  /* 0xffffffff000f7802 */ /* 0x000fe20000000f00 */
[----:B------:R-:W-:-:S08]  /*1420*/  IMAD.MOV.U32 R11, RZ, RZ, 0x1f ;  /* 0x0000001fff0b7424 */ /* 0x000fd000078e00ff */
[----:B0-----:R-:W-:Y:S05]  /*1430*/  WARPSYNC.COLLECTIVE R15, `(.L_x_478) ;  /* 0x000000000f087348 */ /* 0x001fea0003c00000 */
[----:B------:R1:W2:Y:S02]  /*1440*/  SHFL.DOWN P6, R14, R13, R12, R11 ;  /* 0x0800000c0d0e7389 */ /* 0x0002a400000c000b */
[----:B012---:R-:W-:Y:S01]  /*1450*/  ENDCOLLECTIVE ;  /* 0x000000000000791b */ /* 0x007fe20003800000 */
.L_x_478:
[----:B------:R-:W-:Y:S01]  /*1460*/  HFMA2.MMA R12, -RZ, RZ, 0, 4.76837158203125e-07 ;  /* 0x00000008ff0c7435 */ /* 0x000fe200000001ff */
[----:B------:R-:W-:-:S04]  /*1470*/  FADD.FTZ R0, R14, R2 ;  /* 0x000000020e007221 */ /* 0x000fc80000010000 */
[----:B------:R-:W-:-:S07]  /*1480*/  IMAD.MOV.U32 R13, RZ, RZ, R0 ;  /* 0x000000ffff0d7224 */ /* 0x000fce00078e0000 */
[----:B------:R-:W-:Y:S05]  /*1490*/  WARPSYNC.COLLECTIVE R15, `(.L_x_479) ;  /* 0x000000000f087348 */ /* 0x000fea0003c00000 */
[----:B------:R0:W1:Y:S02]  /*14a0*/  SHFL.DOWN P6, R14, R13, R12, R11 ;  /* 0x0800000c0d0e7389 */ /* 0x00006400000c000b */
[----:B01----:R-:W-:Y:S01]  /*14b0*/  ENDCOLLECTIVE ;  /* 0x000000000000791b */ /* 0x003fe20003800000 */
.L_x_479:
[----:B------:R-:W-:Y:S01]  /*14c0*/  MOV R12, 0x4 ;  /* 0x00000004000c7802 */ /* 0x000fe20000000f00 */
[----:B------:R-:W-:-:S04]  /*14d0*/  FADD.FTZ R3, R0, R14 ;  /* 0x0000000e00037221 */ /* 0x000fc80000010000 */
[----:B------:R-:W-:-:S07]  /*14e0*/  IMAD.MOV.U32 R13, RZ, RZ, R3 ;  /* 0x000000ffff0d7224 */ /* 0x000fce00078e0003 */
[----:B------:R-:W-:Y:S05]  /*14f0*/  WARPSYNC.COLLECTIVE R15, `(.L_x_480) ;  /* 0x000000000f087348 */ /* 0x000fea0003c00000 */
[----:B------:R0:W1:Y:S02]  /*1500*/  SHFL.DOWN P6, R14, R13, R12, R11 ;  /* 0x0800000c0d0e7389 */ /* 0x00006400000c000b */
[----:B01----:R-:W-:Y:S01]  /*1510*/  ENDCOLLECTIVE ;  /* 0x000000000000791b */ /* 0x003fe20003800000 */
.L_x_480:
[----:B------:R-:W-:Y:S01]  /*1520*/  HFMA2.MMA R12, -RZ, RZ, 0, 1.1920928955078125e-07 ;  /* 0x00000002ff0c7435 */ /* 0x000fe200000001ff */
[----:B------:R-:W-:-:S04]  /*1530*/  FADD.FTZ R4, R3, R14 ;  /* 0x0000000e03047221 */ /* 0x000fc80000010000 */
[----:B------:R-:W-:-:S07]  /*1540*/  IMAD.MOV.U32 R13, RZ, RZ, R4 ;  /* 0x000000ffff0d7224 */ /* 0x000fce00078e0004 */
[----:B------:R-:W-:Y:S05]  /*1550*/  WARPSYNC.COLLECTIVE R15, `(.L_x_481) ;  /* 0x000000000f087348 */ /* 0x000fea0003c00000 */
[----:B------:R0:W1:Y:S02]  /*1560*/  SHFL.DOWN P6, R14, R13, R12, R11 ;  /* 0x0800000c0d0e7389 */ /* 0x00006400000c000b */
[----:B01----:R-:W-:Y:S01]  /*1570*/  ENDCOLLECTIVE ;  /* 0x000000000000791b */ /* 0x003fe20003800000 */
.L_x_481:
[----:B------:R-:W-:Y:S01]  /*1580*/  MOV R12, 0x1 ;  /* 0x00000001000c7802 */ /* 0x000fe20000000f00 */
[----:B------:R-:W-:-:S04]  /*1590*/  FADD.FTZ R5, R4, R14 ;  /* 0x0000000e04057221 */ /* 0x000fc80000010000 */
[----:B------:R-:W-:-:S07]  /*15a0*/  IMAD.MOV.U32 R13, RZ, RZ, R5 ;  /* 0x000000ffff0d7224 */ /* 0x000fce00078e0005 */
[----:B------:R-:W-:Y:S05]  /*15b0*/  WARPSYNC.COLLECTIVE R15, `(.L_x_482) ;  /* 0x000000000f087348 */ /* 0x000fea0003c00000 */
[----:B------:R0:W1:Y:S02]  /*15c0*/  SHFL.DOWN P6, R14, R13, R12, R11 ;  /* 0x0800000c0d0e7389 */ /* 0x00006400000c000b */
[----:B01----:R-:W-:Y:S01]  /*15d0*/  ENDCOLLECTIVE ;  /* 0x000000000000791b */ /* 0x003fe20003800000 */
.L_x_482:
[----:B------:R-:W-:Y:S05]  /*15e0*/  BRA `(.L_x_483) ;  /* 0xfffffff800147947 */ /* 0x000fea000383ffff */
.L_x_473:
[----:B------:R-:W-:Y:S01]  /*15f0*/  HFMA2.MMA R12, -RZ, RZ, 0, 9.5367431640625e-07 ;  /* 0x00000010ff0c7435 */ /* 0x000fe200000001ff */
[----:B--2---:R-:W-:Y:S01]  /*1600*/  IMAD.MOV.U32 R13, RZ, RZ, R0 ;  /* 0x000000ffff0d7224 */ /* 0x004fe200078e0000 */
[----:B------:R-:W-:Y:S01]  /*1610*/  MOV R15, 0xffffffff ;  /* 0xffffffff000f7802 */ /* 0x000fe20000000f00 */
[----:B------:R-:W-:-:S08]  /*1620*/  IMAD.MOV.U32 R11, RZ, RZ, 0x1f ;  /* 0x0000001fff0b7424 */ /* 0x000fd000078e00ff */
[----:B01----:R-:W-:Y:S05]  /*1630*/  WARPSYNC.COLLECTIVE R15, `(.L_x_484) ;  /* 0x000000000f087348 */ /* 0x003fea0003c00000 */
[----:B0-----:R0:W2:Y:S02]  /*1640*/  SHFL.DOWN P6, R14, R13, R12, R11 ;  /* 0x0800000c0d0e7389 */ /* 0x0010a400000c000b */
[----:B012---:R-:W-:Y:S01]  /*1650*/  ENDCOLLECTIVE ;  /* 0x000000000000791b */ /* 0x007fe20003800000 */
.L_x_484:
[----:B------:R-:W-:Y:S01]  /*1660*/  HFMA2.MMA R12, -RZ, RZ, 0, 4.76837158203125e-07 ;  /* 0x00000008ff0c7435 */ /* 0x000fe200000001ff */
[----:B------:R-:W-:-:S04]  /*1670*/  FADD.FTZ R2, R0, R14 ;  /* 0x0000000e00027221 */ /* 0x000fc80000010000 */
[----:B------:R-:W-:-:S07]  /*1680*/  IMAD.MOV.U32 R13, RZ, RZ, R2 ;  /* 0x000000ffff0d7224 */ /* 0x000fce00078e0002 */
[----:B------:R-:W-:Y:S05]  /*1690*/  WARPSYNC.COLLECTIVE R15, `(.L_x_485) ;  /* 0x000000000f087348 */ /* 0x000fea0003c00000 */
[----:B------:R0:W1:Y:S02]  /*16a0*/  SHFL.DOWN P6, R14, R13, R12, R11 ;  /* 0x0800000c0d0e7389 */ /* 0x00006400000c000b */
[----:B01----:R-:W-:Y:S01]  /*16b0*/  ENDCOLLECTIVE ;  /* 0x000000000000791b */ /* 0x003fe20003800000 */
.L_x_485:
[----:B------:R-:W-:Y:S01]  /*16c0*/  MOV R12, 0x4 ;  /* 0x00000004000c7802 */ /* 0x000fe20000000f00 */
[----:B------:R-:W-:-:S04]  /*16d0*/  FADD.FTZ R3, R2, R14 ;  /* 0x0000000e02037221 */ /* 0x000fc80000010000 */
[----:B------:R-:W-:-:S07]  /*16e0*/  IMAD.MOV.U32 R13, RZ, RZ, R3 ;  /* 0x000000ffff0d7224 */ /* 0x000fce00078e0003 */
[----:B------:R-:W-:Y:S05]  /*16f0*/  WARPSYNC.COLLECTIVE R15, `(.L_x_486) ;  /* 0x000000000f087348 */ /* 0x000fea0003c00000 */
[----:B------:R0:W1:Y:S02]  /*1700*/  SHFL.DOWN P6, R14, R13, R12, R11 ;  /* 0x0800000c0d0e7389 */ /* 0x00006400000c000b */
[----:B01----:R-:W-:Y:S01]  /*1710*/  ENDCOLLECTIVE ;  /* 0x000000000000791b */ /* 0x003fe20003800000 */
.L_x_486:
[----:B------:R-:W-:Y:S01]  /*1720*/  HFMA2.MMA R12, -RZ, RZ, 0, 1.1920928955078125e-07 ;  /* 0x00000002ff0c7435 */ /* 0x000fe200000001ff */
[----:B------:R-:W-:-:S04]  /*1730*/  FADD.FTZ R4, R3, R14 ;  /* 0x0000000e03047221 */ /* 0x000fc80000010000 */
[----:B------:R-:W-:-:S07]  /*1740*/  IMAD.MOV.U32 R13, RZ, RZ, R4 ;  /* 0x000000ffff0d7224 */ /* 0x000fce00078e0004 */
[----:B------:R-:W-:Y:S05]  /*1750*/  WARPSYNC.COLLECTIVE R15, `(.L_x_487) ;  /* 0x000000000f087348 */ /* 0x000fea0003c00000 */
[----:B------:R0:W1:Y:S02]  /*1760*/  SHFL.DOWN P6, R14, R13, R12, R11 ;  /* 0x0800000c0d0e7389 */ /* 0x00006400000c000b */
[----:B01----:R-:W-:Y:S01]  /*1770*/  ENDCOLLECTIVE ;  /* 0x000000000000791b */ /* 0x003fe20003800000 */
.L_x_487:
[----:B------:R-:W-:Y:S01]  /*1780*/  MOV R12, 0x1 ;  /* 0x00000001000c7802 */ /* 0x000fe20000000f00 */
[----:B------:R-:W-:-:S04]  /*1790*/  FADD.FTZ R5, R4, R14 ;  /* 0x0000000e04057221 */ /* 0x000fc80000010000 */
[----:B------:R-:W-:-:S07]  /*17a0*/  IMAD.MOV.U32 R13, RZ, RZ, R5 ;  /* 0x000000ffff0d7224 */ /* 0x000fce00078e0005 */
[----:B------:R-:W-:Y:S05]  /*17b0*/  WARPSYNC.COLLECTIVE R15, `(.L_x_488) ;  /* 0x000000000f087348 */ /* 0x000fea0003c00000 */
[----:B------:R0:W1:Y:S02]  /*17c0*/  SHFL.DOWN P6, R14, R13, R12, R11 ;  /* 0x0800000c0d0e7389 */ /* 0x00006400000c000b */
[----:B01----:R-:W-:Y:S01]  /*17d0*/  ENDCOLLECTIVE ;  /* 0x000000000000791b */ /* 0x003fe20003800000 */
.L_x_488:
[----:B------:R-:W-:Y:S05]  /*17e0*/  BRA `(.L_x_489) ;  /* 0xfffffff8002c7947 */ /* 0x000fea000383ffff */
.L_x_474:
[----:B------:R-:W-:Y:S01]  /*17f0*/  HFMA2.MMA R12, -RZ, RZ, 0, 9.5367431640625e-07 ;  /* 0x00000010ff0c7435 */ /* 0x000fe200000001ff */
[----:B------:R-:W-:Y:S01]  /*1800*/  BSSY B0, `(.L_x_490) ;  /* 0x0000007000007945 */ /* 0x000fe20003800000 */
[----:B------:R-:W-:Y:S01]  /*1810*/  IMAD.MOV.U32 R13, RZ, RZ, R18 ;  /* 0x000000ffff0d7224 */ /* 0x000fe200078e0012 */
[----:B------:R-:W-:Y:S01]  /*1820*/  MOV R15, 0xffffffff ;  /* 0xffffffff000f7802 */ /* 0x000fe20000000f00 */
[----:B------:R-:W-:-:S07]  /*1830*/  IMAD.MOV.U32 R11, RZ, RZ, 0x1f ;  /* 0x0000001fff0b7424 */ /* 0x000fce00078e00ff */
[----:B012---:R-:W-:Y:S05]  /*1840*/  WARPSYNC.COLLECTIVE R15, `(.L_x_491) ;  /* 0x000000000f087348 */ /* 0x007fea0003c00000 */
[----:B0-----:R0:W3:Y:S02]  /*1850*/  SHFL.DOWN P6, R14, R13, R12, R11 ;  /* 0x0800000c0d0e7389 */ /* 0x0010e400000c000b */
[----:B0123--:R-:W-:Y:S01]  /*1860*/  ENDCOLLECTIVE ;  /* 0x000000000000791b */ /* 0x00ffe20003800000 */
.L_x_491:
[----:B------:R-:W-:Y:S05]  /*1870*/  BSYNC B0 ;  /* 0x0000000000007941 */ /* 0x000fea0003800000 */
.L_x_490:
[----:B------:R-:W-:Y:S01]  /*1880*/  HFMA2.MMA R11, -RZ, RZ, 0, 1.847743988037109375e-06 ;  /* 0x0000001fff0b7435 */ /* 0x000fe200000001ff */
[----:B------:R-:W-:Y:S01]  /*1890*/  FADD.FTZ R13, R14, R18 ;  /* 0x000000120e0d7221 */ /* 0x000fe20000010000 */
[----:B------:R-:W-:Y:S02]  /*18a0*/  IMAD.MOV.U32 R12, RZ, RZ, 0x8 ;  /* 0x00000008ff0c7424 */ /* 0x000fe400078e00ff */
[----:B------:R-:W-:-:S07]  /*18b0*/  IMAD.MOV.U32 R15, RZ, RZ, -0x1 ;  /* 0xffffffffff0f7424 */ /* 0x000fce00078e00ff */
[----:B------:R-:W-:Y:S05]  /*18c0*/  WARPSYNC.COLLECTIVE R15, `(.L_x_492) ;  /* 0x000000000f087348 */ /* 0x000fea0003c00000 */
[----:B------:R0:W1:Y:S02]  /*18d0*/  SHFL.DOWN P6, R14, R13, R12, R11 ;  /* 0x0800000c0d0e7389 */ /* 0x00006400000c000b */
[----:B01----:R-:W-:Y:S01]  /*18e0*/  ENDCOLLECTIVE ;  /* 0x000000000000791b */ /* 0x003fe20003800000 */
.L_x_492:
[----:B------:R-:W-:Y:S02]  /*18f0*/  IMAD.MOV.U32 R12, RZ, RZ, 0x4 ;  /* 0x00000004ff0c7424 */ /* 0x000fe400078e00ff */
[----:B------:R-:W-:-:S05]  /*1900*/  FADD.FTZ R2, R13, R14 ;  /* 0x0000000e0d027221 */ /* 0x000fca0000010000 */
[----:B------:R-:W-:-:S07]  /*1910*/  MOV R13, R2 ;  /* 0x00000002000d7202 */ /* 0x000fce0000000f00 */
[----:B------:R-:W-:Y:S05]  /*1920*/  WARPSYNC.COLLECTIVE R15, `(.L_x_493) ;  /* 0x000000000f087348 */ /* 0x000fea0003c00000 */
[----:B------:R0:W1:Y:S02]  /*1930*/  SHFL.DOWN P6, R14, R13, R12, R11 ;  /* 0x0800000c0d0e7389 */ /* 0x00006400000c000b */
[----:B01----:R-:W-:Y:S01]  /*1940*/  ENDCOLLECTIVE ;  /* 0x000000000000791b */ /* 0x003fe20003800000 */
.L_x_493:
[----:B------:R-:W-:Y:S02]  /*1950*/  IMAD.MOV.U32 R12, RZ, RZ, 0x2 ;  /* 0x00000002ff0c7424 */ /* 0x000fe400078e00ff */
[----:B------:R-:W-:-:S05]  /*1960*/  FADD.FTZ R3, R2, R14 ;  /* 0x0000000e02037221 */ /* 0x000fca0000010000 */
[----:B------:R-:W-:-:S07]  /*1970*/  MOV R13, R3 ;  /* 0x00000003000d7202 */ /* 0x000fce0000000f00 */
[----:B------:R-:W-:Y:S05]  /*1980*/  WARPSYNC.COLLECTIVE R15, `(.L_x_494) ;  /* 0x000000000f087348 */ /* 0x000fea0003c00000 */
[----:B------:R0:W1:Y:S02]  /*1990*/  SHFL.DOWN P6, R14, R13, R12, R11 ;  /* 0x0800000c0d0e7389 */ /* 0x00006400000c000b */
[----:B01----:R-:W-:Y:S01]  /*19a0*/  ENDCOLLECTIVE ;  /* 0x000000000000791b */ /* 0x003fe20003800000 */
.L_x_494:
[----:B------:R-:W-:Y:S02]  /*19b0*/  IMAD.MOV.U32 R12, RZ, RZ, 0x1 ;  /* 0x00000001ff0c7424 */ /* 0x000fe400078e00ff */
[----:B------:R-:W-:-:S05]  /*19c0*/  FADD.FTZ R4, R3, R14 ;  /* 0x0000000e03047221 */ /* 0x000fca0000010000 */
[----:B------:R-:W-:-:S07]  /*19d0*/  MOV R13, R4 ;  /* 0x00000004000d7202 */ /* 0x000fce0000000f00 */
[----:B------:R-:W-:Y:S05]  /*19e0*/  WARPSYNC.COLLECTIVE R15, `(.L_x_495) ;  /* 0x000000000f087348 */ /* 0x000fea0003c00000 */
[----:B------:R0:W1:Y:S02]  /*19f0*/  SHFL.DOWN P6, R14, R13, R12, R11 ;  /* 0x0800000c0d0e7389 */ /* 0x00006400000c000b */
[----:B01----:R-:W-:Y:S01]  /*1a00*/  ENDCOLLECTIVE ;  /* 0x000000000000791b */ /* 0x003fe20003800000 */
.L_x_495:
[----:B------:R-:W-:Y:S05]  /*1a10*/  BRA `(.L_x_496) ;  /* 0xfffffff400d47947 */ /* 0x000fea000383ffff */
.L_x_477:
[----:B------:R-:W-:Y:S01]  /*1a20*/  HFMA2.MMA R12, -RZ, RZ, 0, 9.5367431640625e-07 ;  /* 0x00000010ff0c7435 */ /* 0x000fe200000001ff */
[----:B------:R-:W-:Y:S01]  /*1a30*/  IMAD.MOV.U32 R11, RZ, RZ, 0x1f ;  /* 0x0000001fff0b7424 */ /* 0x000fe200078e00ff */
[----:B------:R-:W-:-:S09]  /*1a40*/  MOV R15, 0xffffffff ;  /* 0xffffffff000f7802 */ /* 0x000fd20000000f00 */
[----:B0123--:R-:W-:Y:S05]  /*1a50*/  WARPSYNC.COLLECTIVE R15, `(.L_x_497) ;  /* 0x000000000f087348 */ /* 0x00ffea0003c00000 */
[----:B-1----:R1:W4:Y:S02]  /*1a60*/  SHFL.DOWN P6, R14, R13, R12, R11 ;  /* 0x0800000c0d0e7389 */ /* 0x00232400000c000b */
[----:B01234-:R-:W-:Y:S01]  /*1a70*/  ENDCOLLECTIVE ;  /* 0x000000000000791b */ /* 0x01ffe20003800000 */
.L_x_497:
[----:B------:R-:W-:Y:S01]  /*1a80*/  HFMA2.MMA R12, -RZ, RZ, 0, 4.76837158203125e-07 ;  /* 0x00000008ff0c7435 */ /* 0x000fe200000001ff */
[----:B------:R-:W-:-:S04]  /*1a90*/  FADD.FTZ R2, R13, R14 ;  /* 0x0000000e0d027221 */ /* 0x000fc80000010000 */
[----:B------:R-:W-:-:S07]  /*1aa0*/  IMAD.MOV.U32 R13, RZ, RZ, R2 ;  /* 0x000000ffff0d7224 */ /* 0x000fce00078e0002 */
[----:B------:R-:W-:Y:S05]  /*1ab0*/  WARPSYNC.COLLECTIVE R15, `(.L_x_498) ;  /* 0x000000000f087348 */ /* 0x000fea0003c00000 */
[----:B------:R0:W1:Y:S02]  /*1ac0*/  SHFL.DOWN P6, R14, R13, R12, R11 ;  /* 0x0800000c0d0e7389 */ /* 0x00006400000c000b */
[----:B01----:R-:W-:Y:S01]  /*1ad0*/  ENDCOLLECTIVE ;  /* 0x000000000000791b */ /* 0x003fe20003800000 */
.L_x_498:
[----:B------:R-:W-:Y:S01]  /*1ae0*/  MOV R12, 0x4 ;  /* 0x00000004000c7802 */ /* 0x000fe20000000f00 */
[----:B------:R-:W-:-:S04]  /*1af0*/  FADD.FTZ R3, R2, R14 ;  /* 0x0000000e02037221 */ /* 0x000fc80000010000 */
[----:B------:R-:W-:-:S07]  /*1b00*/  IMAD.MOV.U32 R13, RZ, RZ, R3 ;  /* 0x000000ffff0d7224 */ /* 0x000fce00078e0003 */
[----:B------:R-:W-:Y:S05]  /*1b10*/  WARPSYNC.COLLECTIVE R15, `(.L_x_499) ;  /* 0x000000000f087348 */ /* 0x000fea0003c00000 */
[----:B------:R0:W1:Y:S02]  /*1b20*/  SHFL.DOWN P6, R14, R13, R12, R11 ;  /* 0x0800000c0d0e7389 */ /* 0x00006400000c000b */
[----:B01----:R-:W-:Y:S01]  /*1b30*/  ENDCOLLECTIVE ;  /* 0x000000000000791b */ /* 0x003fe20003800000 */
.L_x_499:
[----:B------:R-:W-:Y:S01]  /*1b40*/  HFMA2.MMA R12, -RZ, RZ, 0, 1.1920928955078125e-07 ;  /* 0x00000002ff0c7435 */ /* 0x000fe200000001ff */
[----:B------:R-:W-:-:S04]  /*1b50*/  FADD.FTZ R4, R3, R14 ;  /* 0x0000000e03047221 */ /* 0x000fc80000010000 */
[----:B------:R-:W-:-:S07]  /*1b60*/  IMAD.MOV.U32 R13, RZ, RZ, R4 ;  /* 0x000000ffff0d7224 */ /* 0x000fce00078e0004 */
[----:B------:R-:W-:Y:S05]  /*1b70*/  WARPSYNC.COLLECTIVE R15, `(.L_x_500) ;  /* 0x000000000f087348 */ /* 0x000fea0003c00000 */
[----:B------:R0:W1:Y:S02]  /*1b80*/  SHFL.DOWN P6, R14, R13, R12, R11 ;  /* 0x0800000c0d0e7389 */ /* 0x00006400000c000b */
[----:B01----:R-:W-:Y:S01]  /*1b90*/  ENDCOLLECTIVE ;  /* 0x000000000000791b */ /* 0x003fe20003800000 */
.L_x_500:
[----:B------:R-:W-:Y:S01]  /*1ba0*/  MOV R12, 0x1 ;  /* 0x00000001000c7802 */ /* 0x000fe20000000f00 */
[----:B------:R-:W-:-:S04]  /*1bb0*/  FADD.FTZ R5, R4, R14 ;  /* 0x0000000e04057221 */ /* 0x000fc80000010000 */
[----:B------:R-:W-:-:S07]  /*1bc0*/  IMAD.MOV.U32 R13, RZ, RZ, R5 ;  /* 0x000000ffff0d7224 */ /* 0x000fce00078e0005 */
[----:B------:R-:W-:Y:S05]  /*1bd0*/  WARPSYNC.COLLECTIVE R15, `(.L_x_501) ;  /* 0x000000000f087348 */ /* 0x000fea0003c00000 */
[----:B------:R0:W1:Y:S02]  /*1be0*/  SHFL.DOWN P6, R14, R13, R12, R11 ;  /* 0x0800000c0d0e7389 */ /* 0x00006400000c000b */
[----:B01----:R-:W-:Y:S01]  /*1bf0*/  ENDCOLLECTIVE ;  /* 0x000000000000791b */ /* 0x003fe20003800000 */
.L_x_501:
[----:B------:R-:W-:Y:S05]  /*1c00*/  BRA `(.L_x_502) ;  /* 0xfffffff400d47947 */ /* 0x000fea000383ffff */
.L_x_503:
        /* <DEDUP_REMOVED lines=15> */
.L_x_888:


//--------------------- .text._ZN2at6native45_GLOBAL__N__efdd3984_12_NLLLoss2d_cu_e9278b4638nll_loss2d_forward_size_average_kernelIfEEvPT_PKS3_ --------------------------
	.section	.text._ZN2at6native45_GLOBAL__N__efdd3984_12_NLLLoss2d_cu_e9278b4638nll_loss2d_forward_size_average_kernelIfEEvPT_PKS3_,"ax",@progbits
	.align	128
.text._ZN2at6native45_GLOBAL__N__efdd3984_12_NLLLoss2d_cu_e9278b4638nll_loss2d_forward_size_average_kernelIfEEvPT_PKS3_:
        .type           _ZN2at6native45_GLOBAL__N__efdd3984_12_NLLLoss2d_cu_e9278b4638nll_loss2d_forward_size_average_kernelIfEEvPT_PKS3_,@function
        .size           _ZN2at6native45_GLOBAL__N__efdd3984_12_NLLLoss2d_cu_e9278b4638nll_loss2d_forward_size_average_kernelIfEEvPT_PKS3_,(.L_x_889 - _ZN2at6native45_GLOBAL__N__efdd3984_12_NLLLoss2d_cu_e9278b4638nll_loss2d_forward_size_average_kernelIfEEvPT_PKS3_)
        .other          _ZN2at6native45_GLOBAL__N__efdd3984_12_NLLLoss2d_cu_e9278b4638nll_loss2d_forward_size_average_kernelIfEEvPT_PKS3_,@"STO_CUDA_ENTRY STV_DEFAULT"
_ZN2at6native45_GLOBAL__N__efdd3984_12_NLLLoss2d_cu_e9278b4638nll_loss2d_forward_size_average_kernelIfEEvPT_PKS3_:
[----:B------:R-:W-:Y:S08]  /*0000*/  LDC R1, c[0x0][0x28] ;  /* 0x00000a00ff017b82 */ /* 0x000ff00000000800 */
[----:B------:R-:W0:Y:S01]  /*0010*/  LDC.64 R4, c[0x0][0x218] ;  /* 0x00008600ff047b82 */ /* 0x000e220000000a00 */
[----:B------:R-:W-:-:S07]  /*0020*/  ULDC.64 UR4, c[0x0][0x208] ;  /* 0x0000820000047ab9 */ /* 0x000fce0000000a00 */
[----:B------:R-:W1:Y:S01]  /*0030*/  LDC.64 R2, c[0x0][0x210] ;  /* 0x00008400ff027b82 */ /* 0x000e620000000a00 */
[----:B0-----:R-:W2:Y:S04]  /*0040*/  LDG.E R4, desc[UR4][R4.64] ;  /* 0x0000000404047981 */ /* 0x001ea8000c1e1900 */
[----:B-1----:R-:W3:Y:S01]  /*0050*/  LDG.E R0, desc[UR4][R2.64] ;  /* 0x0000000402007981 */ /* 0x002ee2000c1e1900 */
[----:B--2---:R-:W3:Y:S02]  /*0060*/  MUFU.RCP R7, R4 ;  /* 0x0000000400077308 */ /* 0x004ee40000001000 */
[----:B---3--:R-:W-:-:S05]  /*0070*/  FMUL.FTZ R7, R0, R7 ;  /* 0x0000000700077220 */ /* 0x008fca0000410000 */
[----:B------:R-:W-:Y:S01]  /*0080*/  STG.E desc[UR4][R2.64], R7 ;  /* 0x0000000702007986 */ /* 0x000fe2000c101904 */
[----:B------:R-:W-:Y:S05]  /*0090*/  EXIT ;  /* 0x000000000000794d */ /* 0x000fea0003800000 */
.L_x_504:
        /* <DEDUP_REMOVED lines=14> */
.L_x_889:


//--------------------- .text._ZN2at6native45_GLOBAL__N__efdd3984_12_NLLLoss2d_cu_e9278b4625nll_loss2d_forward_kernelIffiEEvPT_S4_PKS3_PKlS6_iiil --------------------------
	.section	.text._ZN2at6native45_GLOBAL__N__efdd3984_12_NLLLoss2d_cu_e9278b4625nll_loss2d_forward_kernelIffiEEvPT_S4_PKS3_PKlS6_iiil,"ax",@progbits
	.align	128
.text._ZN2at6native45_GLOBAL__N__efdd3984_12_NLLLoss2d_cu_e9278b4625nll_loss2d_forward_kernelIffiEEvPT_S4_PKS3_PKlS6_iiil:
        .type           _ZN2at6native45_GLOBAL__N__efdd3984_12_NLLLoss2d_cu_e9278b4625nll_loss2d_forward_kernelIffiEEvPT_S4_PKS3_PKlS6_iiil,@function
        .size           _ZN2at6native45_GLOBAL__N__efdd3984_12_NLLLoss2d_cu_e9278b4625nll_loss2d_forward_kernelIffiEEvPT_S4_PKS3_PKlS6_iiil,(.L_x_890 - _ZN2at6native45_GLOBAL__N__efdd3984_12_NLLLoss2d_cu_e9278b4625nll_loss2d_forward_kernelIffiEEvPT_S4_PKS3_PKlS6_iiil)
        .other          _ZN2at6native45_GLOBAL__N__efdd3984_12_NLLLoss2d_cu_e9278b4625nll_loss2d_forward_kernelIffiEEvPT_S4_PKS3_PKlS6_iiil,@"STO_CUDA_ENTRY STV_DEFAULT"
_ZN2at6native45_GLOBAL__N__efdd3984_12_NLLLoss2d_cu_e9278b4625nll_loss2d_forward_kernelIffiEEvPT_S4_PKS3_PKlS6_iiil:
        /* <DEDUP_REMOVED lines=19> */
[----:B-1----:R-:W-:-:S06]  /*0130*/  IADD3 R2, R0, 0xffffffe, RZ ;  /* 0x0ffffffe00027810 */ /* 0x002fcc0007ffe0ff */
        /* <DEDUP_REMOVED lines=10> */
[----:B------:R-:W-:Y:S01]  /*01e0*/  @P0 IADD3 R0, R0, -R7, RZ ;  /* 0x8000000700000210 */ /* 0x000fe20007ffe0ff */
[----:B------:R-:W-:-:S03]  /*01f0*/  @P0 VIADD R3, R3, 0x1 ;  /* 0x0000000103030836 */ /* 0x000fc60000000000 */
[----:B------:R-:W-:-:S13]  /*0200*/  ISETP.GE.U32.AND P1, PT, R0, R7, PT ;  /* 0x000000070000720c */ /* 0x000fda0003f26070 */
[----:B------:R-:W-:Y:S02]  /*0210*/  @P1 IADD3 R3, R3, 0x1, RZ ;  /* 0x0000000103031810 */ /* 0x000fe40007ffe0ff */
        /* <DEDUP_REMOVED lines=13> */
.L_x_514:
        /* <DEDUP_REMOVED lines=31> */
.L_x_511:
[----:B------:R-:W-:Y:S05]  /*04e0*/  BSYNC B6 ;  /* 0x0000000000067941 */ /* 0x000fea0003800000 */
.L_x_510:
[----:B------:R-:W-:-:S04]  /*04f0*/  LEA R24, P0, R22, UR42, 0x2 ;  /* 0x0000002a16187c11 */ /* 0x000fc8000f8010ff */
[----:B------:R-:W-:-:S05]  /*0500*/  LEA.HI.X R25, R22, UR43, R23, 0x2, P0 ;  /* 0x0000002b16197c11 */ /* 0x000fca00080f1417 */
[----:B------:R0:W5:Y:S01]  /*0510*/  LDG.E R24, desc[UR36][R24.64] ;  /* 0x0000002418187981 */ /* 0x000162000c1e1900 */
        /* <DEDUP_REMOVED lines=21> */
.L_x_513:
[----:B------:R-:W-:Y:S05]  /*0670*/  BSYNC B6 ;  /* 0x0000000000067941 */ /* 0x000fea0003800000 */
.L_x_512:
[----:B------:R-:W0:Y:S02]  /*0680*/  LDC.64 R2, c[0x0][0x220] ;  /* 0x00008800ff027b82 */ /* 0x000e240000000a00 */
[----:B0-----:R-:W-:-:S06]  /*0690*/  IMAD.WIDE R22, R22, 0x4, R2 ;  /* 0x0000000416167825 */ /* 0x001fcc00078e0202 */
[----:B------:R-:W2:Y:S01]  /*06a0*/  LDG.E R22, desc[UR36][R22.64] ;  /* 0x0000002416167981 */ /* 0x000ea2000c1e1900 */
[----:B-----5:R-:W-:Y:S01]  /*06b0*/  FADD.FTZ R16, R16, R24 ;  /* 0x0000001810107221 */ /* 0x020fe20000010000 */
[----:B--2---:R-:W-:-:S07]  /*06c0*/  FFMA.FTZ R17, -R24, R22, R17 ;  /* 0x0000001618117223 */ /* 0x004fce0000010111 */
.L_x_509:
[----:B------:R-:W-:Y:S05]  /*06d0*/  BSYNC B7 ;  /* 0x0000000000077941 */ /* 0x000fea0003800000 */
.L_x_508:
[----:B------:R-:W0:Y:S02]  /*06e0*/  LDC R3, c[0x0][0x240] ;  /* 0x00009000ff037b82 */ /* 0x000e240000000800 */
[----:B0-----:R-:W-:-:S05]  /*06f0*/  IMAD R18, R3, UR48, R18 ;  /* 0x0000003003127c24 */ /* 0x001fca000f8e0212 */
[----:B------:R-:W-:-:S13]  /*0700*/  ISETP.GE.AND P0, PT, R18, UR50, PT ;  /* 0x0000003212007c0c */ /* 0x000fda000bf06270 */
[----:B------:R-:W-:Y:S05]  /*0710*/  @!P0 BRA `(.L_x_514) ;  /* 0xfffffff800f48947 */ /* 0x000fea000383ffff */
[----:B------:R-:W-:Y:S05]  /*0720*/  BRA `(.L_x_506) ;  /* 0x0000000400047947 */ /* 0x000fea0003800000 */
.L_x_507:
[----:B------:R-:W-:-:S07]  /*0730*/  CS2R R16, SRZ ;  /* 0x0000000000107805 */ /* 0x000fce000001ff00 */
.L_x_521:
        /* <DEDUP_REMOVED lines=31> */
.L_x_518:
[----:B------:R-:W-:Y:S05]  /*0930*/  BSYNC B6 ;  /* 0x0000000000067941 */ /* 0x000fea0003800000 */
.L_x_517:
        /* <DEDUP_REMOVED lines=21> */
.L_x_520:
[----:B------:R-:W-:Y:S05]  /*0a90*/  BSYNC B6 ;  /* 0x0000000000067941 */ /* 0x000fea0003800000 */
.L_x_519:
[----:B------:R-:W0:Y:S02]  /*0aa0*/  LDC.64 R2, c[0x0][0x220] ;  /* 0x00008800ff027b82 */ /* 0x000e240000000a00 */
[----:B0-----:R-:W-:-:S06]  /*0ab0*/  IMAD.WIDE R22, R22, 0x4, R2 ;  /* 0x0000000416167825 */ /* 0x001fcc00078e0202 */
[----:B------:R-:W2:Y:S01]  /*0ac0*/  LDG.E R22, desc[UR36][R22.64] ;  /* 0x0000002416167981 */ /* 0x000ea2000c1e1900 */
[----:B------:R-:W-:Y:S01]  /*0ad0*/  FADD.FTZ R16, R16, 1 ;  /* 0x3f80000010107421 */ /* 0x000fe20000010000 */
[----:B--2---:R-:W-:-:S07]  /*0ae0*/  FADD.FTZ R17, R17, -R22 ;  /* 0x8000001611117221 */ /* 0x004fce0000010000 */
.L_x_516:
[----:B------:R-:W-:Y:S05]  /*0af0*/  BSYNC B7 ;  /* 0x0000000000077941 */ /* 0x000fea0003800000 */
.L_x_515:
[----:B------:R-:W0:Y:S02]  /*0b00*/  LDC R3, c[0x0][0x240] ;  /* 0x00009000ff037b82 */ /* 0x000e240000000800 */
[----:B0-----:R-:W-:-:S05]  /*0b10*/  IMAD R18, R3, UR48, R18 ;  /* 0x0000003003127c24 */ /* 0x001fca000f8e0212 */
[----:B------:R-:W-:-:S13]  /*0b20*/  ISETP.GE.AND P0, PT, R18, UR49, PT ;  /* 0x0000003112007c0c */ /* 0x000fda000bf06270 */
[----:B------:R-:W-:Y:S05]  /*0b30*/  @!P0 BRA `(.L_x_521) ;  /* 0xfffffffc00008947 */ /* 0x000fea000383ffff */
.L_x_506:
[----:B------:R-:W-:Y:S05]  /*0b40*/  BSYNC B8 ;  /* 0x0000000000087941 */ /* 0x000fea0003800000 */
.L_x_505:
        /* <DEDUP_REMOVED lines=12> */
.L_x_535:
        /* <DEDUP_REMOVED lines=38> */
.L_x_541:
[----:B-1----:R-:W-:-:S07]  /*0e70*/  FADD.FTZ R0, R5, R14 ;  /* 0x0000000e05007221 */ /* 0x002fce0000010000 */
.L_x_524:
[----:B------:R-:W-:Y:S05]  /*0e80*/  BSYNC B0 ;  /* 0x0000000000007941 */ /* 0x000fea0003800000 */
.L_x_523:
        /* <DEDUP_REMOVED lines=11> */
.L_x_548:
        /* <DEDUP_REMOVED lines=31> */
.L_x_554:
[----:B--2---:R-:W-:-:S07]  /*1130*/  FADD.FTZ R13, R5, R14 ;  /* 0x0000000e050d7221 */ /* 0x004fce0000010000 */
.L_x_528:
[----:B------:R-:W-:Y:S05]  /*1140*/  BSYNC B0 ;  /* 0x0000000000007941 */ /* 0x000fea0003800000 */
.L_x_527:
[----:B------:R-:W-:-:S13]  /*1150*/  ISETP.NE.AND P0, PT, R6, RZ, PT ;  /* 0x000000ff0600720c */ /* 0x000fda0003f05270 */
[----:B------:R-:W-:Y:S05]  /*1160*/  @P0 EXIT ;  /* 0x000000000000094d */ /* 0x000fea0003800000 */
[----:B--2---:R-:W1:Y:S08]  /*1170*/  LDC.64 R2, c[0x0][0x218] ;  /* 0x00008600ff027b82 */ /* 0x004e700000000a00 */
[----:B0-----:R-:W3:Y:S01]  /*1180*/  LDC.64 R4, c[0x0][0x210] ;  /* 0x00008400ff047b82 */ /* 0x001ee20000000a00 */
[----:B-1----:R-:W-:Y:S04]  /*1190*/  REDG.E.ADD.F32.FTZ.RN.STRONG.GPU desc[UR36][R2.64], R0 ;  /* 0x00000000020079a6 */ /* 0x002fe8000c10f3a4 */
[----:B---3--:R-:W-:Y:S01]  /*11a0*/  REDG.E.ADD.F32.FTZ.RN.STRONG.GPU desc[UR36][R4.64], R13 ;  /* 0x0000000d040079a6 */ /* 0x008fe2000c10f3a4 */
[----:B------:R-:W-:Y:S05]  /*11b0*/  EXIT ;  /* 0x000000000000794d */ /* 0x000fea0003800000 */
.L_x_522:
[----:B------:R-:W-:Y:S01]  /*11c0*/  HFMA2.MMA R11, -RZ, RZ, 0, 1.847743988037109375e-06 ;  /* 0x0000001fff0b7435 */ /* 0x000fe200000001ff */
[----:B------:R-:W-:Y:S01]  /*11d0*/  MOV R13, R16 ;  /* 0x00000010000d7202 */ /* 0x000fe20000000f00 */
[----:B------:R-:W-:Y:S02]  /*11e0*/  IMAD.MOV.U32 R12, RZ, RZ, 0x10 ;  /* 0x00000010ff0c7424 */ /* 0x000fe400078e00ff */
[----:B------:R-:W-:-:S07]  /*11f0*/  IMAD.MOV.U32 R15, RZ, RZ, -0x1 ;  /* 0xffffffffff0f7424 */ /* 0x000fce00078e00ff */
[----:B0-----:R-:W-:Y:S05]  /*1200*/  WARPSYNC.COLLECTIVE R15, `(.L_x_530) ;  /* 0x000000000f087348 */ /* 0x001fea0003c00000 */
[----:B------:R1:W2:Y:S02]  /*1210*/  SHFL.DOWN P6, R14, R13, R12, R11 ;  /* 0x0800000c0d0e7389 */ /* 0x0002a400000c000b */
[----:B012---:R-:W-:Y:S01]  /*1220*/  ENDCOLLECTIVE ;  /* 0x000000000000791b */ /* 0x007fe20003800000 */
.L_x_530:
[----:B------:R-:W-:Y:S02]  /*1230*/  IMAD.MOV.U32 R12, RZ, RZ, 0x8 ;  /* 0x00000008ff0c7424 */ /* 0x000fe400078e00ff */
[----:B------:R-:W-:-:S05]  /*1240*/  FADD.FTZ R0, R14, R16 ;  /* 0x000000100e007221 */ /* 0x000fca0000010000 */
[----:B------:R-:W-:-:S07]  /*1250*/  MOV R13, R0 ;  /* 0x00000000000d7202 */ /* 0x000fce0000000f00 */
[----:B------:R-:W-:Y:S05]  /*1260*/  WARPSYNC.COLLECTIVE R15, `(.L_x_531) ;  /* 0x000000000f087348 */ /* 0x000fea0003c00000 */
[----:B------:R0:W1:Y:S02]  /*1270*/  SHFL.DOWN P6, R14, R13, R12, R11 ;  /* 0x0800000c0d0e7389 */ /* 0x00006400000c000b */
[----:B01----:R-:W-:Y:S01]  /*1280*/  ENDCOLLECTIVE ;  /* 0x000000000000791b */ /* 0x003fe20003800000 */
.L_x_531:
[----:B------:R-:W-:Y:S02]  /*1290*/  IMAD.MOV.U32 R12, RZ, RZ, 0x4 ;  /* 0x00000004ff0c7424 */ /* 0x000fe400078e00ff */
[----:B------:R-:W-:-:S05]  /*12a0*/  FADD.FTZ R2, R0, R14 ;  /* 0x0000000e00027221 */ /* 0x000fca0000010000 */
[----:B------:R-:W-:-:S07]  /*12b0*/  MOV R13, R2 ;  /* 0x00000002000d7202 */ /* 0x000fce0000000f00 */
[----:B------:R-:W-:Y:S05]  /*12c0*/  WARPSYNC.COLLECTIVE R15, `(.L_x_532) ;  /* 0x000000000f087348 */ /* 0x000fea0003c00000 */
[----:B------:R0:W1:Y:S02]  /*12d0*/  SHFL.DOWN P6, R14, R13, R12, R11 ;  /* 0x0800000c0d0e7389 */ /* 0x00006400000c000b */
[----:B01----:R-:W-:Y:S01]  /*12e0*/  ENDCOLLECTIVE ;  /* 0x000000000000791b */ /* 0x003fe20003800000 */
.L_x_532:
[----:B------:R-:W-:Y:S02]  /*12f0*/  IMAD.MOV.U32 R12, RZ, RZ, 0x2 ;  /* 0x00000002ff0c7424 */ /* 0x000fe400078e00ff */
[----:B------:R-:W-:-:S05]  /*1300*/  FADD.FTZ R3, R2, R14 ;  /* 0x0000000e02037221 */ /* 0x000fca0000010000 */
[----:B------:R-:W-:-:S07]  /*1310*/  MOV R13, R3 ;  /* 0x00000003000d7202 */ /* 0x000fce0000000f00 */
[----:B------:R-:W-:Y:S05]  /*1320*/  WARPSYNC.COLLECTIVE R15, `(.L_x_533) ;  /* 0x000000000f087348 */ /* 0x000fea0003c00000 */
[----:B------:R0:W1:Y:S02]  /*1330*/  SHFL.DOWN P6, R14, R13, R12, R11 ;  /* 0x0800000c0d0e7389 */ /* 0x00006400000c000b */
[----:B01----:R-:W-:Y:S01]  /*1340*/  ENDCOLLECTIVE ;  /* 0x000000000000791b */ /* 0x003fe20003800000 */
.L_x_533:
[----:B------:R-:W-:Y:S02]  /*1350*/  IMAD.MOV.U32 R12, RZ, RZ, 0x1 ;  /* 0x00000001ff0c7424 */ /* 0x000fe400078e00ff */
[----:B------:R-:W-:-:S05]  /*1360*/  FADD.FTZ R4, R3, R14 ;  /* 0x0000000e03047221 */ /* 0x000fca0000010000 */
[----:B------:R-:W-:-:S07]  /*1370*/  MOV R13, R4 ;  /* 0x00000004000d7202 */ /* 0x000fce0000000f00 */
[----:B------:R-:W-:Y:S05]  /*1380*/  WARPSYNC.COLLECTIVE R15, `(.L_x_534) ;  /* 0x000000000f087348 */ /* 0x000fea0003c00000 */
[----:B------:R0:W1:Y:S02]  /*1390*/  SHFL.DOWN P6, R14, R13, R12, R11 ;  /* 0x0800000c0d0e7389 */ /* 0x00006400000c000b */
[----:B01----:R-:W-:Y:S01]  /*13a0*/  ENDCOLLECTIVE ;  /* 0x000000000000791b */ /* 0x003fe20003800000 */
.L_x_534:
[----:B------:R-:W-:Y:S05]  /*13b0*/  BRA `(.L_x_535) ;  /* 0xfffffff800147947 */ /* 0x000fea000383ffff */
.L_x_525:
[----:B------:R-:W-:Y:S01]  /*13c0*/  HFMA2.MMA R11, -RZ, RZ, 0, 1.847743988037109375e-06 ;  /* 0x0000001fff0b7435 */ /* 0x000fe200000001ff */
[----:B-1----:R-:W-:Y:S01]  /*13d0*/  MOV R13, R0 ;  /* 0x00000000000d7202 */ /* 0x002fe20000000f00 */
[----:B------:R-:W-:Y:S02]  /*13e0*/  IMAD.MOV.U32 R12, RZ, RZ, 0x10 ;  /* 0x00000010ff0c7424 */ /* 0x000fe400078e00ff */
[----:B------:R-:W-:-:S07]  /*13f0*/  IMAD.MOV.U32 R15, RZ, RZ, -0x1 ;  /* 0xffffffffff0f7424 */ /* 0x000fce00078e00ff */
[----:B0-----:R-:W-:Y:S05]  /*1400*/  WARPSYNC.COLLECTIVE R15, `(.L_x_536) ;  /* 0x000000000f087348 */ /* 0x001fea0003c00000 */
[----:B0-----:R0:W1:Y:S02]  /*1410*/  SHFL.DOWN P6, R14, R13, R12, R11 ;  /* 0x0800000c0d0e7389 */ /* 0x00106400000c000b */
[----:B01----:R-:W-:Y:S01]  /*1420*/  ENDCOLLECTIVE ;  /* 0x000000000000791b */ /* 0x003fe20003800000 */
.L_x_536:
[----:B------:R-:W-:Y:S02]  /*1430*/  IMAD.MOV.U32 R12, RZ, RZ, 0x8 ;  /* 0x00000008ff0c7424 */ /* 0x000fe400078e00ff */
[----:B------:R-:W-:-:S05]  /*1440*/  FADD.FTZ R2, R0, R14 ;  /* 0x0000000e00027221 */ /* 0x000fca0000010000 */
[----:B------:R-:W-:-:S07]  /*1450*/  MOV R13, R2 ;  /* 0x00000002000d7202 */ /* 0x000fce0000000f00 */
[----:B------:R-:W-:Y:S05]  /*1460*/  WARPSYNC.COLLECTIVE R15, `(.L_x_537) ;  /* 0x000000000f087348 */ /* 0x000fea0003c00000 */
[----:B------:R0:W1:Y:S02]  /*1470*/  SHFL.DOWN P6, R14, R13, R12, R11 ;  /* 0x0800000c0d0e7389 */ /* 0x00006400000c000b */
[----:B01----:R-:W-:Y:S01]  /*1480*/  ENDCOLLECTIVE ;  /* 0x000000000000791b */ /* 0x003fe20003800000 */
.L_x_537:
[----:B------:R-:W-:Y:S02]  /*1490*/  IMAD.MOV.U32 R12, RZ, RZ, 0x4 ;  /* 0x00000004ff0c7424 */ /* 0x000fe400078e00ff */
[----:B------:R-:W-:-:S05]  /*14a0*/  FADD.FTZ R3, R2, R14 ;  /* 0x0000000e02037221 */ /* 0x000fca0000010000 */
[----:B------:R-:W-:-:S07]  /*14b0*/  MOV R13, R3 ;  /* 0x00000003000d7202 */ /* 0x000fce0000000f00 */
[----:B------:R-:W-:Y:S05]  /*14c0*/  WARPSYNC.COLLECTIVE R15, `(.L_x_538) ;  /* 0x000000000f087348 */ /* 0x000fea0003c00000 */
[----:B------:R0:W1:Y:S02]  /*14d0*/  SHFL.DOWN P6, R14, R13, R12, R11 ;  /* 0x0800000c0d0e7389 */ /* 0x00006400000c000b */
[----:B01----:R-:W-:Y:S01]  /*14e0*/  ENDCOLLECTIVE ;  /* 0x000000000000791b */ /* 0x003fe20003800000 */
.L_x_538:
[----:B------:R-:W-:Y:S02]  /*14f0*/  IMAD.MOV.U32 R12, RZ, RZ, 0x2 ;  /* 0x00000002ff0c7424 */ /* 0x000fe400078e00ff */
[----:B------:R-:W-:-:S05]  /*1500*/  FADD.FTZ R4, R3, R14 ;  /* 0x0000000e03047221 */ /* 0x000fca0000010000 */
[----:B------:R-:W-:-:S07]  /*1510*/  MOV R13, R4 ;  /* 0x00000004000d7202 */ /* 0x000fce0000000f00 */
[----:B------:R-:W-:Y:S05]  /*1520*/  WARPSYNC.COLLECTIVE R15, `(.L_x_539) ;  /* 0x000000000f087348 */ /* 0x000fea0003c00000 */
[----:B------:R0:W1:Y:S02]  /*1530*/  SHFL.DOWN P6, R14, R13, R12, R11 ;  /* 0x0800000c0d0e7389 */ /* 0x00006400000c000b */
[----:B01----:R-:W-:Y:S01]  /*1540*/  ENDCOLLECTIVE ;  /* 0x000000000000791b */ /* 0x003fe20003800000 */
.L_x_539:
[----:B------:R-:W-:Y:S02]  /*1550*/  IMAD.MOV.U32 R12, RZ, RZ, 0x1 ;  /* 0x00000001ff0c7424 */ /* 0x000fe400078e00ff */
[----:B------:R-:W-:-:S05]  /*1560*/  FADD.FTZ R5, R4, R14 ;  /* 0x0000000e04057221 */ /* 0x000fca0000010000 */
[----:B------:R-:W-:-:S07]  /*1570*/  MOV R13, R5 ;  /* 0x00000005000d7202 */ /* 0x000fce0000000f00 */
[----:B------:R-:W-:Y:S05]  /*1580*/  WARPSYNC.COLLECTIVE R15, `(.L_x_540) ;  /* 0x000000000f087348 */ /* 0x000fea0003c00000 */
[----:B------:R0:W1:Y:S02]  /*1590*/  SHFL.DOWN P6, R14, R13, R12, R11 ;  /* 0x0800000c0d0e7389 */ /* 0x00006400000c000b */
[----:B01----:R-:W-:Y:S01]  /*15a0*/  ENDCOLLECTIVE ;  /* 0x000000000000791b */ /* 0x003fe20003800000 */
.L_x_540:
[----:B------:R-:W-:Y:S05]  /*15b0*/  BRA `(.L_x_541) ;  /* 0xfffffff8002c7947 */ /* 0x000fea000383ffff */
.L_x_526:
[----:B------:R-:W-:Y:S01]  /*15c0*/  HFMA2.MMA R11, -RZ, RZ, 0, 1.847743988037109375e-06 ;  /* 0x0000001fff0b7435 */ /* 0x000fe200000001ff */
[----:B------:R-:W-:Y:S01]  /*15d0*/  BSSY B0, `(.L_x_542) ;  /* 0x0000007000007945 */ /* 0x000fe20003800000 */
[----:B------:R-:W-:Y:S01]  /*15e0*/  MOV R13, R17 ;  /* 0x00000011000d7202 */ /* 0x000fe20000000f00 */
[----:B------:R-:W-:Y:S02]  /*15f0*/  IMAD.MOV.U32 R12, RZ, RZ, 0x10 ;  /* 0x00000010ff0c7424 */ /* 0x000fe400078e00ff */
[----:B------:R-:W-:-:S07]  /*1600*/  IMAD.MOV.U32 R15, RZ, RZ, -0x1 ;  /* 0xffffffffff0f7424 */ /* 0x000fce00078e00ff */
[----:B01----:R-:W-:Y:S05]  /*1610*/  WARPSYNC.COLLECTIVE R15, `(.L_x_543) ;  /* 0x000000000f087348 */ /* 0x003fea0003c00000 */
[----:B0-----:R0:W2:Y:S02]  /*1620*/  SHFL.DOWN P6, R14, R13, R12, R11 ;  /* 0x0800000c0d0e7389 */ /* 0x0010a400000c000b */
[----:B012---:R-:W-:Y:S01]  /*1630*/  ENDCOLLECTIVE ;  /* 0x000000000000791b */ /* 0x007fe20003800000 */
.L_x_543:
[----:B------:R-:W-:Y:S05]  /*1640*/  BSYNC B0 ;  /* 0x0000000000007941 */ /* 0x000fea0003800000 */
.L_x_542:
[----:B------:R-:W-:Y:S01]  /*1650*/  FADD.FTZ R13, R14, R17 ;  /* 0x000000110e0d7221 */ /* 0x000fe20000010000 */
[----:B------:R-:W-:Y:S01]  /*1660*/  MOV R12, 0x8 ;  /* 0x00000008000c7802 */ /* 0x000fe20000000f00 */
[----:B------:R-:W-:Y:S01]  /*1670*/  IMAD.MOV.U32 R11, RZ, RZ, 0x1f ;  /* 0x0000001fff0b7424 */ /* 0x000fe200078e00ff */
[----:B------:R-:W-:-:S07]  /*1680*/  MOV R15, 0xffffffff ;  /* 0xffffffff000f7802 */ /* 0x000fce0000000f00 */
[----:B------:R-:W-:Y:S05]  /*1690*/  WARPSYNC.COLLECTIVE R15, `(.L_x_544) ;  /* 0x000000000f087348 */ /* 0x000fea0003c00000 */
[----:B------:R0:W1:Y:S02]  /*16a0*/  SHFL.DOWN P6, R14, R13, R12, R11 ;  /* 0x0800000c0d0e7389 */ /* 0x00006400000c000b */
[----:B01----:R-:W-:Y:S01]  /*16b0*/  ENDCOLLECTIVE ;  /* 0x000000000000791b */ /* 0x003fe20003800000 */
.L_x_544:
[----:B------:R-:W-:Y:S01]  /*16c0*/  HFMA2.MMA R12, -RZ, RZ, 0, 2.384185791015625e-07 ;  /* 0x00000004ff0c7435 */ /* 0x000fe200000001ff */
[----:B------:R-:W-:-:S04]  /*16d0*/  FADD.FTZ R2, R13, R14 ;  /* 0x0000000e0d027221 */ /* 0x000fc80000010000 */
[----:B------:R-:W-:-:S07]  /*16e0*/  IMAD.MOV.U32 R13, RZ, RZ, R2 ;  /* 0x000000ffff0d7224 */ /* 0x000fce00078e0002 */
[----:B------:R-:W-:Y:S05]  /*16f0*/  WARPSYNC.COLLECTIVE R15, `(.L_x_545) ;  /* 0x000000000f087348 */ /* 0x000fea0003c00000 */
[----:B------:R0:W1:Y:S02]  /*1700*/  SHFL.DOWN P6, R14, R13, R12, R11 ;  /* 0x0800000c0d0e7389 */ /* 0x00006400000c000b */
[----:B01----:R-:W-:Y:S01]  /*1710*/  ENDCOLLECTIVE ;  /* 0x000000000000791b */ /* 0x003fe20003800000 */
.L_x_545:
[----:B------:R-:W-:Y:S01]  /*1720*/  MOV R12, 0x2 ;  /* 0x00000002000c7802 */ /* 0x000fe20000000f00 */
[----:B------:R-:W-:-:S04]  /*1730*/  FADD.FTZ R3, R2, R14 ;  /* 0x0000000e02037221 */ /* 0x000fc80000010000 */
[----:B------:R-:W-:-:S07]  /*1740*/  IMAD.MOV.U32 R13, RZ, RZ, R3 ;  /* 0x000000ffff0d7224 */ /* 0x000fce00078e0003 */
[----:B------:R-:W-:Y:S05]  /*1750*/  WARPSYNC.COLLECTIVE R15, `(.L_x_546) ;  /* 0x000000000f087348 */ /* 0x000fea0003c00000 */
[----:B------:R0:W1:Y:S02]  /*1760*/  SHFL.DOWN P6, R14, R13, R12, R11 ;  /* 0x0800000c0d0e7389 */ /* 0x00006400000c000b */
[----:B01----:R-:W-:Y:S01]  /*1770*/  ENDCOLLECTIVE ;  /* 0x000000000000791b */ /* 0x003fe20003800000 */
.L_x_546:
[----:B------:R-:W-:Y:S01]  /*1780*/  HFMA2.MMA R12, -RZ, RZ, 0, 5.9604644775390625e-08 ;  /* 0x00000001ff0c7435 */ /* 0x000fe200000001ff */
[----:B------:R-:W-:-:S04]  /*1790*/  FADD.FTZ R4, R3, R14 ;  /* 0x0000000e03047221 */ /* 0x000fc80000010000 */
[----:B------:R-:W-:-:S07]  /*17a0*/  IMAD.MOV.U32 R13, RZ, RZ, R4 ;  /* 0x000000ffff0d7224 */ /* 0x000fce00078e0004 */
[----:B------:R-:W-:Y:S05]  /*17b0*/  WARPSYNC.COLLECTIVE R15, `(.L_x_547) ;  /* 0x000000000f087348 */ /* 0x000fea0003c00000 */
[----:B------:R0:W1:Y:S02]  /*17c0*/  SHFL.DOWN P6, R14, R13, R12, R11 ;  /* 0x0800000c0d0e7389 */ /* 0x00006400000c000b */
[----:B01----:R-:W-:Y:S01]  /*17d0*/  ENDCOLLECTIVE ;  /* 0x000000000000791b */ /* 0x003fe20003800000 */
.L_x_547:
[----:B------:R-:W-:Y:S05]  /*17e0*/  BRA `(.L_x_548) ;  /* 0xfffffff400d47947 */ /* 0x000fea000383ffff */
.L_x_529:
[----:B------:R-:W-:Y:S01]  /*17f0*/  IMAD.MOV.U32 R12, RZ, RZ, 0x10 ;  /* 0x00000010ff0c7424 */ /* 0x000fe200078e00ff */
[----:B------:R-:W-:Y:S01]  /*1800*/  MOV R11, 0x1f ;  /* 0x0000001f000b7802 */ /* 0x000fe20000000f00 */
[----:B------:R-:W-:-:S07]  /*1810*/  IMAD.MOV.U32 R15, RZ, RZ, -0x1 ;  /* 0xffffffffff0f7424 */ /* 0x000fce00078e00ff */
[----:B0123--:R-:W-:Y:S05]  /*1820*/  WARPSYNC.COLLECTIVE R15, `(.L_x_549) ;  /* 0x000000000f087348 */ /* 0x00ffea0003c00000 */
[----:B---3--:R3:W4:Y:S02]  /*1830*/  SHFL.DOWN P6, R14, R13, R12, R11 ;  /* 0x0800000c0d0e7389 */ /* 0x00872400000c000b */
[----:B01234-:R-:W-:Y:S01]  /*1840*/  ENDCOLLECTIVE ;  /* 0x000000000000791b */ /* 0x01ffe20003800000 */
.L_x_549:
[----:B------:R-:W-:Y:S02]  /*1850*/  IMAD.MOV.U32 R12, RZ, RZ, 0x8 ;  /* 0x00000008ff0c7424 */ /* 0x000fe400078e00ff */
[----:B------:R-:W-:-:S05]  /*1860*/  FADD.FTZ R2, R13, R14 ;  /* 0x0000000e0d027221 */ /* 0x000fca0000010000 */
[----:B------:R-:W-:-:S07]  /*1870*/  MOV R13, R2 ;  /* 0x00000002000d7202 */ /* 0x000fce0000000f00 */
[----:B------:R-:W-:Y:S05]  /*1880*/  WARPSYNC.COLLECTIVE R15, `(.L_x_550) ;  /* 0x000000000f087348 */ /* 0x000fea0003c00000 */
[----:B------:R0:W1:Y:S02]  /*1890*/  SHFL.DOWN P6, R14, R13, R12, R11 ;  /* 0x0800000c0d0e7389 */ /* 0x00006400000c000b */
[----:B01----:R-:W-:Y:S01]  /*18a0*/  ENDCOLLECTIVE ;  /* 0x000000000000791b */ /* 0x003fe20003800000 */
.L_x_550:
[----:B------:R-:W-:Y:S02]  /*18b0*/  IMAD.MOV.U32 R12, RZ, RZ, 0x4 ;  /* 0x00000004ff0c7424 */ /* 0x000fe400078e00ff */
[----:B------:R-:W-:-:S05]  /*18c0*/  FADD.FTZ R3, R2, R14 ;  /* 0x0000000e02037221 */ /* 0x000fca0000010000 */
[----:B------:R-:W-:-:S07]  /*18d0*/  MOV R13, R3 ;  /* 0x00000003000d7202 */ /* 0x000fce0000000f00 */
[----:B------:R-:W-:Y:S05]  /*18e0*/  WARPSYNC.COLLECTIVE R15, `(.L_x_551) ;  /* 0x000000000f087348 */ /* 0x000fea0003c00000 */
[----:B------:R0:W1:Y:S02]  /*18f0*/  SHFL.DOWN P6, R14, R13, R12, R11 ;  /* 0x0800000c0d0e7389 */ /* 0x00006400000c000b */
[----:B01----:R-:W-:Y:S01]  /*1900*/  ENDCOLLECTIVE ;  /* 0x000000000000791b */ /* 0x003fe20003800000 */
.L_x_551:
[----:B------:R-:W-:Y:S02]  /*1910*/  IMAD.MOV.U32 R12, RZ, RZ, 0x2 ;  /* 0x00000002ff0c7424 */ /* 0x000fe400078e00ff */
[----:B------:R-:W-:-:S05]  /*1920*/  FADD.FTZ R4, R3, R14 ;  /* 0x0000000e03047221 */ /* 0x000fca0000010000 */
[----:B------:R-:W-:-:S07]  /*1930*/  MOV R13, R4 ;  /* 0x00000004000d7202 */ /* 0x000fce0000000f00 */
[----:B------:R-:W-:Y:S05]  /*1940*/  WARPSYNC.COLLECTIVE R15, `(.L_x_552) ;  /* 0x000000000f087348 */ /* 0x000fea0003c00000 */
[----:B------:R0:W1:Y:S02]  /*1950*/  SHFL.DOWN P6, R14, R13, R12, R11 ;  /* 0x0800000c0d0e7389 */ /* 0x00006400000c000b */
[----:B01----:R-:W-:Y:S01]  /*1960*/  ENDCOLLECTIVE ;  /* 0x000000000000791b */ /* 0x003fe20003800000 */
.L_x_552:
[----:B------:R-:W-:Y:S01]  /*1970*/  HFMA2.MMA R12, -RZ, RZ, 0, 5.9604644775390625e-08 ;  /* 0x00000001ff0c7435 */ /* 0x000fe200000001ff */
[----:B------:R-:W-:-:S05]  /*1980*/  FADD.FTZ R5, R4, R14 ;  /* 0x0000000e04057221 */ /* 0x000fca0000010000 */
[----:B------:R-:W-:-:S07]  /*1990*/  MOV R13, R5 ;  /* 0x00000005000d7202 */ /* 0x000fce0000000f00 */
[----:B------:R-:W-:Y:S05]  /*19a0*/  WARPSYNC.COLLECTIVE R15, `(.L_x_553) ;  /* 0x000000000f087348 */ /* 0x000fea0003c00000 */
[----:B------:R0:W1:Y:S02]  /*19b0*/  SHFL.DOWN P6, R14, R13, R12, R11 ;  /* 0x0800000c0d0e7389 */ /* 0x00006400000c000b */
[----:B01----:R-:W-:Y:S01]  /*19c0*/  ENDCOLLECTIVE ;  /* 0x000000000000791b */ /* 0x003fe20003800000 */
.L_x_553:
[----:B------:R-:W-:Y:S05]  /*19d0*/  BRA `(.L_x_554) ;  /* 0xfffffff400d47947 */ /* 0x000fea000383ffff */
.L_x_555:
        /* <DEDUP_REMOVED lines=10> */
.L_x_890:


//--------------------- .text._ZN2at6native45_GLOBAL__N__efdd3984_12_NLLLoss2d_cu_e9278b4625nll_loss2d_forward_kernelIddlEEvPT_S4_PKS3_PKlS6_iiil --------------------------
	.section	.text._ZN2at6native45_GLOBAL__N__efdd3984_12_NLLLoss2d_cu_e9278b4625nll_loss2d_forward_kernelIddlEEvPT_S4_PKS3_PKlS6_iiil,"ax",@progbits
	.align	128
.text._ZN2at6native45_GLOBAL__N__efdd3984_12_NLLLoss2d_cu_e9278b4625nll_loss2d_forward_kernelIddlEEvPT_S4_PKS3_PKlS6_iiil:
        .type           _ZN2at6native45_GLOBAL__N__efdd3984_12_NLLLoss2d_cu_e9278b4625nll_loss2d_forward_kernelIddlEEvPT_S4_PKS3_PKlS6_iiil,@function
        .size           _ZN2at6native45_GLOBAL__N__efdd3984_12_NLLLoss2d_cu_e9278b4625nll_loss2d_forward_kernelIddlEEvPT_S4_PKS3_PKlS6_iiil,(.L_x_891 - _ZN2at6native45_GLOBAL__N__efdd3984_12_NLLLoss2d_cu_e9278b4625nll_loss2d_forward_kernelIddlEEvPT_S4_PKS3_PKlS6_iiil)
        .other          _ZN2at6native45_GLOBAL__N__efdd3984_12_NLLLoss2d_cu_e9278b4625nll_loss2d_forward_kernelIddlEEvPT_S4_PKS3_PKlS6_iiil,@"STO_CUDA_ENTRY STV_DEFAULT"
_ZN2at6native45_GLOBAL__N__efdd3984_12_NLLLoss2d_cu_e9278b4625nll_loss2d_forward_kernelIddlEEvPT_S4_PKS3_PKlS6_iiil:
        /* <DEDUP_REMOVED lines=18> */
[----:B------:R-:W-:-:S02]  /*0120*/  CS2R R28, SRZ ;  /* 0x00000000001c7805 */ /* 0x000fc4000001ff00 */
[----:B------:R-:W-:Y:S01]  /*0130*/  CS2R R22, SRZ ;  /* 0x0000000000167805 */ /* 0x000fe2000001ff00 */
        /* <DEDUP_REMOVED lines=30> */
[C---:B------:R-:W-:Y:S01]  /*0320*/  IMAD.WIDE.U32 R18, R3.reuse, R16, RZ ;  /* 0x0000001003127225 */ /* 0x040fe200078e00ff */
[----:B------:R-:W-:Y:S02]  /*0330*/  CS2R R22, SRZ ;  /* 0x0000000000167805 */ /* 0x000fe4000001ff00 */
[----:B------:R-:W-:Y:S01]  /*0340*/  CS2R R28, SRZ ;  /* 0x00000000001c7805 */ /* 0x000fe2000001ff00 */
[----:B------:R-:W-:Y:S01]  /*0350*/  IMAD R24, R3, R25, R19 ;  /* 0x0000001903187224 */ /* 0x000fe200078e0213 */
[----:B0-----:R-:W-:-:S07]  /*0360*/  SHF.R.S32.HI R2, RZ, 0x1f, R2 ;  /* 0x0000001fff027819 */ /* 0x001fce0000011402 */
.L_x_565:
        /* <DEDUP_REMOVED lines=33> */
.L_x_562:
[----:B------:R-:W-:Y:S05]  /*0580*/  BSYNC B6 ;  /* 0x0000000000067941 */ /* 0x000fea0003800000 */
.L_x_561:
[----:B------:R-:W-:-:S04]  /*0590*/  LEA R16, P0, R32, UR46, 0x3 ;  /* 0x0000002e20107c11 */ /* 0x000fc8000f8018ff */
[----:B------:R-:W-:-:S06]  /*05a0*/  LEA.HI.X R17, R32, UR47, R33, 0x3, P0 ;  /* 0x0000002f20117c11 */ /* 0x000fcc00080f1c21 */
[----:B------:R-:W5:Y:S01]  /*05b0*/  LDG.E.64 R16, desc[UR36][R16.64] ;  /* 0x0000002410107981 */ /* 0x000f62000c1e1b00 */
[----:B------:R-:W-:Y:S01]  /*05c0*/  IMAD R3, R24, UR48, RZ ;  /* 0x0000003018037c24 */ /* 0x000fe2000f8e02ff */
[----:B------:R-:W-:Y:S01]  /*05d0*/  BSSY B6, `(.L_x_563) ;  /* 0x000001b000067945 */ /* 0x000fe20003800000 */
[----:B------:R-:W-:-:S04]  /*05e0*/  IMAD.WIDE.U32 R4, R18, UR48, R26 ;  /* 0x0000003012047c25 */ /* 0x000fc8000f8e001a */
[----:B------:R-:W-:Y:S02]  /*05f0*/  IMAD R3, R2, R18, R3 ;  /* 0x0000001202037224 */ /* 0x000fe400078e0203 */
[----:B------:R-:W-:Y:S02]  /*0600*/  IMAD R0, R33, UR49, RZ ;  /* 0x0000003121007c24 */ /* 0x000fe4000f8e02ff */
[----:B------:R-:W-:Y:S02]  /*0610*/  IMAD.IADD R5, R5, 0x1, R3 ;  /* 0x0000000105057824 */ /* 0x000fe400078e0203 */
        /* <DEDUP_REMOVED lines=22> */
.L_x_564:
[----:B------:R-:W-:Y:S05]  /*0780*/  BSYNC B6 ;  /* 0x0000000000067941 */ /* 0x000fea0003800000 */
.L_x_563:
[----:B------:R-:W-:-:S04]  /*0790*/  LEA R4, P0, R30, UR52, 0x3 ;  /* 0x000000341e047c11 */ /* 0x000fc8000f8018ff */
[----:B------:R-:W-:-:S06]  /*07a0*/  LEA.HI.X R5, R30, UR53, R27, 0x3, P0 ;  /* 0x000000351e057c11 */ /* 0x000fcc00080f1c1b */
[----:B------:R-:W2:Y:S01]  /*07b0*/  LDG.E.64 R4, desc[UR36][R4.64] ;  /* 0x0000002404047981 */ /* 0x000ea2000c1e1b00 */
[----:B-----5:R-:W-:Y:S02]  /*07c0*/  DADD R22, R22, R16 ;  /* 0x0000000016167229 */ /* 0x020fe40000000010 */
[----:B--2---:R-:W-:-:S11]  /*07d0*/  DFMA R28, -R16, R4, R28 ;  /* 0x00000004101c722b */ /* 0x004fd6000000011c */
.L_x_560:
[----:B------:R-:W-:Y:S05]  /*07e0*/  BSYNC B7 ;  /* 0x0000000000077941 */ /* 0x000fea0003800000 */
.L_x_559:
[----:B------:R-:W0:Y:S02]  /*07f0*/  LDC R3, c[0x0][0x240] ;  /* 0x00009000ff037b82 */ /* 0x000e240000000800 */
[----:B0-----:R-:W-:-:S05]  /*0800*/  IMAD R26, R3, UR54, R26 ;  /* 0x00000036031a7c24 */ /* 0x001fca000f8e021a */
[----:B------:R-:W-:-:S13]  /*0810*/  ISETP.GE.AND P0, PT, R26, UR57, PT ;  /* 0x000000391a007c0c */ /* 0x000fda000bf06270 */
[----:B------:R-:W-:Y:S05]  /*0820*/  @!P0 BRA `(.L_x_565) ;  /* 0xfffffff800d08947 */ /* 0x000fea000383ffff */
[----:B------:R-:W-:Y:S05]  /*0830*/  BRA `(.L_x_557) ;  /* 0x0000000400487947 */ /* 0x000fea0003800000 */
.L_x_558:
[----:B------:R-:W-:Y:S01]  /*0840*/  SHF.R.S32.HI R19, RZ, 0x1f, R16 ;  /* 0x0000001fff137819 */ /* 0x000fe20000011410 */
[C---:B------:R-:W-:Y:S01]  /*0850*/  IMAD.WIDE.U32 R16, R3.reuse, R16, RZ ;  /* 0x0000001003107225 */ /* 0x040fe200078e00ff */
[----:B------:R-:W-:Y:S02]  /*0860*/  CS2R R22, SRZ ;  /* 0x0000000000167805 */ /* 0x000fe4000001ff00 */
[----:B------:R-:W-:Y:S01]  /*0870*/  CS2R R28, SRZ ;  /* 0x00000000001c7805 */ /* 0x000fe2000001ff00 */
[----:B------:R-:W-:-:S07]  /*0880*/  IMAD R18, R3, R19, R17 ;  /* 0x0000001303127224 */ /* 0x000fce00078e0211 */
.L_x_572:
        /* <DEDUP_REMOVED lines=11> */
[----:B------:R-:W-:Y:S01]  /*0940*/  BSSY B6, `(.L_x_568) ;  /* 0x0000018000067945 */ /* 0x000fe20003800000 */
[----:B0-----:R-:W-:Y:S02]  /*0950*/  ISETP.GE.U32.AND P0, PT, R30, R3, PT ;  /* 0x000000031e00720c */ /* 0x001fe40003f06070 */
[----:B------:R-:W-:Y:S02]  /*0960*/  SHF.R.S32.HI R24, RZ, 0x1f, R3 ;  /* 0x0000001fff187819 */ /* 0x000fe40000011403 */
        /* <DEDUP_REMOVED lines=21> */
.L_x_569:
[----:B------:R-:W-:Y:S05]  /*0ac0*/  BSYNC B6 ;  /* 0x0000000000067941 */ /* 0x000fea0003800000 */
.L_x_568:
[----:B------:R-:W-:Y:S01]  /*0ad0*/  IMAD R3, R18, UR50, RZ ;  /* 0x0000003212037c24 */ /* 0x000fe2000f8e02ff */
[----:B------:R-:W-:Y:S01]  /*0ae0*/  BSSY B6, `(.L_x_570) ;  /* 0x000001c000067945 */ /* 0x000fe20003800000 */
[----:B------:R-:W-:Y:S02]  /*0af0*/  IMAD.MOV.U32 R27, RZ, RZ, R2 ;  /* 0x000000ffff1b7224 */ /* 0x000fe400078e0002 */
        /* <DEDUP_REMOVED lines=26> */
.L_x_571:
[----:B------:R-:W-:Y:S05]  /*0ca0*/  BSYNC B6 ;  /* 0x0000000000067941 */ /* 0x000fea0003800000 */
.L_x_570:
[----:B------:R-:W-:Y:S02]  /*0cb0*/  ULDC.64 UR4, c[0x0][0x220] ;  /* 0x0000880000047ab9 */ /* 0x000fe40000000a00 */
[----:B------:R-:W-:-:S04]  /*0cc0*/  LEA R4, P0, R30, UR4, 0x3 ;  /* 0x000000041e047c11 */ /* 0x000fc8000f8018ff */
[----:B------:R-:W-:-:S05]  /*0cd0*/  LEA.HI.X R5, R30, UR5, R2, 0x3, P0 ;  /* 0x000000051e057c11 */ /* 0x000fca00080f1c02 */
[----:B------:R-:W2:Y:S01]  /*0ce0*/  LDG.E.64 R2, desc[UR36][R4.64] ;  /* 0x0000002404027981 */ /* 0x000ea2000c1e1b00 */
[----:B------:R-:W-:Y:S02]  /*0cf0*/  DADD R22, R22, 1 ;  /* 0x3ff0000016167429 */ /* 0x000fe40000000000 */
[----:B--2---:R-:W-:-:S11]  /*0d00*/  DADD R28, R28, -R2 ;  /* 0x000000001c1c7229 */ /* 0x004fd60000000802 */
.L_x_567:
[----:B------:R-:W-:Y:S05]  /*0d10*/  BSYNC B7 ;  /* 0x0000000000077941 */ /* 0x000fea0003800000 */
.L_x_566:
[----:B------:R-:W0:Y:S02]  /*0d20*/  LDC R3, c[0x0][0x240] ;  /* 0x00009000ff037b82 */ /* 0x000e240000000800 */
[----:B0-----:R-:W-:-:S05]  /*0d30*/  IMAD R26, R3, UR54, R26 ;  /* 0x00000036031a7c24 */ /* 0x001fca000f8e021a */
[----:B------:R-:W-:-:S13]  /*0d40*/  ISETP.GE.AND P0, PT, R26, UR56, PT ;  /* 0x000000381a007c0c */ /* 0x000fda000bf06270 */
[----:B------:R-:W-:Y:S05]  /*0d50*/  @!P0 BRA `(.L_x_572) ;  /* 0xfffffff800cc8947 */ /* 0x000fea000383ffff */
.L_x_557:
[----:B------:R-:W-:Y:S05]  /*0d60*/  BSYNC B8 ;  /* 0x0000000000087941 */ /* 0x000fea0003800000 */
.L_x_556:
[----:B------:R-:W0:Y:S01]  /*0d70*/  S2R R0, SR_TID.X ;  /* 0x0000000000007919 */ /* 0x000e220000002100 */
[----:B------:R-:W-:-:S03]  /*0d80*/  UMOV UR4, 0xffffffff ;  /* 0xffffffff00047882 */ /* 0x000fc60000000000 */
[----:B------:R-:W-:Y:S05]  /*0d90*/  BRA.DIV UR4, `(.L_x_573) ;  /* 0x0000000a04307947 */ /* 0x000fea000b800000 */
[----:B------:R-:W1:Y:S04]  /*0da0*/  SHFL.DOWN PT, R3, R23, 0x10, 0x1f ;  /* 0x0a001f0017037f89 */ /* 0x000e6800000e0000 */
[----:B------:R-:W2:Y:S01]  /*0db0*/  SHFL.DOWN PT, R14, R22, 0x10, 0x1f ;  /* 0x0a001f00160e7f89 */ /* 0x000ea200000e0000 */
[----:B-1----:R-:W-:-:S06]  /*0dc0*/  IMAD.MOV.U32 R15, RZ, RZ, R3 ;  /* 0x000000ffff0f7224 */ /* 0x002fcc00078e0003 */
[----:B--2---:R-:W-:-:S07]  /*0dd0*/  DADD R4, R14, R22 ;  /* 0x000000000e047229 */ /* 0x004fce0000000016 */
[----:B------:R-:W1:Y:S04]  /*0de0*/  SHFL.DOWN PT, R3, R5, 0x8, 0x1f ;  /* 0x09001f0005037f89 */ /* 0x000e6800000e0000 */
[----:B------:R-:W2:Y:S01]  /*0df0*/  SHFL.DOWN PT, R14, R4, 0x8, 0x1f ;  /* 0x09001f00040e7f89 */ /* 0x000ea200000e0000 */
[----:B-1----:R-:W-:-:S06]  /*0e00*/  IMAD.MOV.U32 R15, RZ, RZ, R3 ;  /* 0x000000ffff0f7224 */ /* 0x002fcc00078e0003 */
[----:B--2---:R-:W-:-:S07]  /*0e10*/  DADD R6, R4, R14 ;  /* 0x0000000004067229 */ /* 0x004fce000000000e */
[----:B------:R-:W1:Y:S04]  /*0e20*/  SHFL.DOWN PT, R3, R7, 0x4, 0x1f ;  /* 0x08801f0007037f89 */ /* 0x000e6800000e0000 */
[----:B------:R-:W2:Y:S01]  /*0e30*/  SHFL.DOWN PT, R14, R6, 0x4, 0x1f ;  /* 0x08801f00060e7f89 */ /* 0x000ea200000e0000 */
[----:B-1----:R-:W-:-:S06]  /*0e40*/  MOV R15, R3 ;  /* 0x00000003000f7202 */ /* 0x002fcc0000000f00 */
[----:B--2---:R-:W-:-:S07]  /*0e50*/  DADD R8, R6, R14 ;  /* 0x0000000006087229 */ /* 0x004fce000000000e */
[----:B------:R-:W1:Y:S04]  /*0e60*/  SHFL.DOWN PT, R14, R8, 0x2, 0x1f ;  /* 0x08401f00080e7f89 */ /* 0x000e6800000e0000 */
[----:B------:R-:W2:Y:S01]  /*0e70*/  SHFL.DOWN PT, R3, R9, 0x2, 0x1f ;  /* 0x08401f0009037f89 */ /* 0x000ea200000e0000 */
[----:B-1----:R-:W-:-:S06]  /*0e80*/  IMAD.MOV.U32 R2, RZ, RZ, R14 ;  /* 0x000000ffff027224 */ /* 0x002fcc00078e000e */
[----:B--2---:R-:W-:-:S07]  /*0e90*/  DADD R2, R8, R2 ;  /* 0x0000000008027229 */ /* 0x004fce0000000002 */
[----:B------:R1:W2:Y:S04]  /*0ea0*/  SHFL.DOWN PT, R5, R3, 0x1, 0x1f ;  /* 0x08201f0003057f89 */ /* 0x0002a800000e0000 */
[----:B------:R1:W3:Y:S02]  /*0eb0*/  SHFL.DOWN PT, R14, R2, 0x1, 0x1f ;  /* 0x08201f00020e7f89 */ /* 0x0002e400000e0000 */
.L_x_591:
[----:B0-----:R-:W-:Y:S01]  /*0ec0*/  SHF.R.S32.HI R7, RZ, 0x1f, R0 ;  /* 0x0000001fff077819 */ /* 0x001fe20000011400 */
[----:B------:R-:W-:Y:S05]  /*0ed0*/  WARPSYNC.ALL ;  /* 0x0000000000007948 */ /* 0x000fea0003800000 */
[----:B------:R-:W-:Y:S01]  /*0ee0*/  LEA.HI R10, R7, R0, RZ, 0x5 ;  /* 0x00000000070a7211 */ /* 0x000fe200078f28ff */
[----:B------:R-:W-:Y:S01]  /*0ef0*/  USHF.R.U32.HI UR4, URZ, 0x5, UR54 ;  /* 0x000000053f047899 */ /* 0x000fe20008011636 */
[----:B------:R-:W-:Y:S01]  /*0f00*/  BAR.SYNC.DEFER_BLOCKING 0x0 ;  /* 0x0000000000007b1d */ /* 0x000fe20000010000 */
[----:B--2---:R-:W-:Y:S02]  /*0f10*/  MOV R15, R5 ;  /* 0x00000005000f7202 */ /* 0x004fe40000000f00 */
[----:B------:R-:W-:-:S02]  /*0f20*/  LOP3.LUT R7, R10, 0xffffffe0, RZ, 0xc0, !PT ;  /* 0xffffffe00a077812 */ /* 0x000fc400078ec0ff */
[C---:B------:R-:W-:Y:S01]  /*0f30*/  ISETP.GE.AND P1, PT, R0.reuse, UR4, PT ;  /* 0x0000000400007c0c */ /* 0x040fe2000bf26270 */
[----:B------:R-:W-:Y:S01]  /*0f40*/  BSSY B0, `(.L_x_574) ;  /* 0x000002a000007945 */ /* 0x000fe20003800000 */
[----:B---3--:R-:W-:Y:S01]  /*0f50*/  DADD R14, R2, R14 ;  /* 0x00000000020e7229 */ /* 0x008fe2000000000e */
[C---:B------:R-:W-:Y:S01]  /*0f60*/  IMAD.IADD R8, R0.reuse, 0x1, -R7 ;  /* 0x0000000100087824 */ /* 0x040fe200078e0a07 */
[----:B-1----:R-:W-:Y:S02]  /*0f70*/  CS2R R2, SRZ ;  /* 0x0000000000027805 */ /* 0x002fe4000001ff00 */
[----:B------:R-:W-:Y:S02]  /*0f80*/  IADD3 R5, R0, 0x1f, RZ ;  /* 0x0000001f00057810 */ /* 0x000fe40007ffe0ff */
[----:B------:R-:W-:Y:S02]  /*0f90*/  ISETP.NE.AND P0, PT, R8, RZ, PT ;  /* 0x000000ff0800720c */ /* 0x000fe40003f05270 */
[----:B------:R-:W-:-:S03]  /*0fa0*/  ISETP.GT.U32.AND P2, PT, R5, 0x3e, PT ;  /* 0x0000003e0500780c */ /* 0x000fc60003f44070 */
[----:B------:R-:W0:Y:S01]  /*0fb0*/  @!P1 S2R R9, SR_CgaCtaId ;  /* 0x0000000000099919 */ /* 0x000e220000008800 */
[----:B------:R-:W-:-:S07]  /*0fc0*/  @!P1 MOV R6, 0x400 ;  /* 0x0000040000069802 */ /* 0x000fce0000000f00 */
[----:B------:R-:W1:Y:S01]  /*0fd0*/  @!P0 S2R R7, SR_CgaCtaId ;  /* 0x0000000000078919 */ /* 0x000e620000008800 */
[----:B------:R-:W-:Y:S02]  /*0fe0*/  @!P0 MOV R4, 0x400 ;  /* 0x0000040000048802 */ /* 0x000fe40000000f00 */
[----:B0-----:R-:W-:Y:S02]  /*0ff0*/  @!P1 LEA R9, R9, R6, 0x18 ;  /* 0x0000000609099211 */ /* 0x001fe400078ec0ff */
[----:B-1----:R-:W-:Y:S02]  /*1000*/  @!P0 LEA R7, R7, R4, 0x18 ;  /* 0x0000000407078211 */ /* 0x002fe400078ec0ff */
[----:B------:R-:W-:-:S05]  /*1010*/  @!P0 SHF.R.S32.HI R4, RZ, 0x5, R10 ;  /* 0x00000005ff048819 */ /* 0x000fca000001140a */
[----:B------:R-:W-:Y:S02]  /*1020*/  @!P0 IMAD R7, R4, 0x8, R7 ;  /* 0x0000000804078824 */ /* 0x000fe400078e0207 */
[----:B------:R-:W-:-:S03]  /*1030*/  @!P1 IMAD R4, R8, 0x8, R9 ;  /* 0x0000000808049824 */ /* 0x000fc600078e0209 */
[----:B------:R0:W-:Y:S01]  /*1040*/  @!P0 STS.64 [R7], R14 ;  /* 0x0000000e07008388 */ /* 0x0001e20000000a00 */
[----:B------:R-:W-:Y:S06]  /*1050*/  BAR.SYNC.DEFER_BLOCKING 0x0 ;  /* 0x0000000000007b1d */ /* 0x000fec0000010000 */
[----:B------:R0:W1:Y:S01]  /*1060*/  @!P1 LDS.64 R2, [R4] ;  /* 0x0000000004029984 */ /* 0x0000620000000a00 */
[----:B------:R-:W-:Y:S05]  /*1070*/  @P2 BRA `(.L_x_575) ;  /* 0x0000000000582947 */ /* 0x000fea0003800000 */
[----:B------:R-:W-:-:S03]  /*1080*/  UMOV UR4, 0xffffffff ;  /* 0xffffffff00047882 */ /* 0x000fc60000000000 */
[----:B------:R-:W-:Y:S05]  /*1090*/  BRA.DIV UR4, `(.L_x_576) ;  /* 0x0000000a04707947 */ /* 0x000fea000b800000 */
[----:B01----:R-:W0:Y:S04]  /*10a0*/  SHFL.DOWN PT, R14, R2, 0x10, 0x1f ;  /* 0x0a001f00020e7f89 */ /* 0x003e2800000e0000 */
[----:B------:R-:W1:Y:S01]  /*10b0*/  SHFL.DOWN PT, R5, R3, 0x10, 0x1f ;  /* 0x0a001f0003057f89 */ /* 0x000e6200000e0000 */
[----:B0-----:R-:W-:-:S06]  /*10c0*/  IMAD.MOV.U32 R4, RZ, RZ, R14 ;  /* 0x000000ffff047224 */ /* 0x001fcc00078e000e */
[----:B-1----:R-:W-:-:S07]  /*10d0*/  DADD R4, R2, R4 ;  /* 0x0000000002047229 */ /* 0x002fce0000000004 */
[----:B------:R-:W0:Y:S04]  /*10e0*/  SHFL.DOWN PT, R14, R4, 0x8, 0x1f ;  /* 0x09001f00040e7f89 */ /* 0x000e2800000e0000 */
[----:B------:R-:W1:Y:S01]  /*10f0*/  SHFL.DOWN PT, R7, R5, 0x8, 0x1f ;  /* 0x09001f0005077f89 */ /* 0x000e6200000e0000 */
[----:B0-----:R-:W-:-:S06]  /*1100*/  IMAD.MOV.U32 R6, RZ, RZ, R14 ;  /* 0x000000ffff067224 */ /* 0x001fcc00078e000e */
[----:B-1----:R-:W-:-:S07]  /*1110*/  DADD R6, R4, R6 ;  /* 0x0000000004067229 */ /* 0x002fce0000000006 */
[----:B------:R-:W0:Y:S04]  /*1120*/  SHFL.DOWN PT, R9, R7, 0x4, 0x1f ;  /* 0x08801f0007097f89 */ /* 0x000e2800000e0000 */
[----:B------:R-:W1:Y:S01]  /*1130*/  SHFL.DOWN PT, R14, R6, 0x4, 0x1f ;  /* 0x08801f00060e7f89 */ /* 0x000e6200000e0000 */
[----:B0-----:R-:W-:-:S06]  /*1140*/  MOV R15, R9 ;  /* 0x00000009000f7202 */ /* 0x001fcc0000000f00 */
[----:B-1----:R-:W-:-:S07]  /*1150*/  DADD R16, R6, R14 ;  /* 0x0000000006107229 */ /* 0x002fce000000000e */
[----:B------:R-:W0:Y:S04]  /*1160*/  SHFL.DOWN PT, R14, R16, 0x2, 0x1f ;  /* 0x08401f00100e7f89 */ /* 0x000e2800000e0000 */
[----:B------:R-:W1:Y:S01]  /*1170*/  SHFL.DOWN PT, R3, R17, 0x2, 0x1f ;  /* 0x08401f0011037f89 */ /* 0x000e6200000e0000 */
[----:B0-----:R-:W-:-:S06]  /*1180*/  IMAD.MOV.U32 R2, RZ, RZ, R14 ;  /* 0x000000ffff027224 */ /* 0x001fcc00078e000e */
[----:B-1----:R-:W-:-:S07]  /*1190*/  DADD R2, R16, R2 ;  /* 0x0000000010027229 */ /* 0x002fce0000000002 */
[----:B------:R0:W1:Y:S04]  /*11a0*/  SHFL.DOWN PT, R5, R3, 0x1, 0x1f ;  /* 0x08201f0003057f89 */ /* 0x00006800000e0000 */
[----:B------:R0:W2:Y:S02]  /*11b0*/  SHFL.DOWN PT, R14, R2, 0x1, 0x1f ;  /* 0x08201f00020e7f89 */ /* 0x0000a400000e0000 */
.L_x_602:
[----:B-1----:R-:W-:-:S06]  /*11c0*/  IMAD.MOV.U32 R15, RZ, RZ, R5 ;  /* 0x000000ffff0f7224 */ /* 0x002fcc00078e0005 */
[----:B0-2---:R-:W-:-:S11]  /*11d0*/  DADD R2, R2, R14 ;  /* 0x0000000002027229 */ /* 0x005fd6000000000e */
.L_x_575:
[----:B------:R-:W-:Y:S05]  /*11e0*/  BSYNC B0 ;  /* 0x0000000000007941 */ /* 0x000fea0003800000 */
.L_x_574:
[----:B------:R-:W-:-:S03]  /*11f0*/  UMOV UR4, 0xffffffff ;  /* 0xffffffff00047882 */ /* 0x000fc60000000000 */
[----:B------:R-:W-:Y:S05]  /*1200*/  BRA.DIV UR4, `(.L_x_577) ;  /* 0x0000000e040c7947 */ /* 0x000fea000b800000 */
[----:B------:R-:W2:Y:S04]  /*1210*/  SHFL.DOWN PT, R5, R29, 0x10, 0x1f ;  /* 0x0a001f001d057f89 */ /* 0x000ea800000e0000 */
[----:B0-----:R-:W0:Y:S01]  /*1220*/  SHFL.DOWN PT, R14, R28, 0x10, 0x1f ;  /* 0x0a001f001c0e7f89 */ /* 0x001e2200000e0000 */
[----:B--2---:R-:W-:-:S06]  /*1230*/  MOV R15, R5 ;  /* 0x00000005000f7202 */ /* 0x004fcc0000000f00 */
[----:B0-----:R-:W-:-:S07]  /*1240*/  DADD R6, R14, R28 ;  /* 0x000000000e067229 */ /* 0x001fce000000001c */
[----:B------:R-:W0:Y:S04]  /*1250*/  SHFL.DOWN PT, R5, R7, 0x8, 0x1f ;  /* 0x09001f0007057f89 */ /* 0x000e2800000e0000 */
[----:B------:R-:W2:Y:S01]  /*1260*/  SHFL.DOWN PT, R14, R6, 0x8, 0x1f ;  /* 0x09001f00060e7f89 */ /* 0x000ea200000e0000 */
[----:B0-----:R-:W-:-:S06]  /*1270*/  IMAD.MOV.U32 R15, RZ, RZ, R5 ;  /* 0x000000ffff0f7224 */ /* 0x001fcc00078e0005 */
[----:B--2---:R-:W-:-:S07]  /*1280*/  DADD R16, R6, R14 ;  /* 0x0000000006107229 */ /* 0x004fce000000000e */
[----:B------:R-:W0:Y:S04]  /*1290*/  SHFL.DOWN PT, R5, R17, 0x4, 0x1f ;  /* 0x08801f0011057f89 */ /* 0x000e2800000e0000 */
[----:B------:R-:W2:Y:S01]  /*12a0*/  SHFL.DOWN PT, R14, R16, 0x4, 0x1f ;  /* 0x08801f00100e7f89 */ /* 0x000ea200000e0000 */
[----:B0-----:R-:W-:-:S06]  /*12b0*/  IMAD.MOV.U32 R15, RZ, RZ, R5 ;  /* 0x000000ffff0f7224 */ /* 0x001fcc00078e0005 */
[----:B--2---:R-:W-:-:S07]  /*12c0*/  DADD R18, R16, R14 ;  /* 0x0000000010127229 */ /* 0x004fce000000000e */
[----:B------:R-:W0:Y:S04]  /*12d0*/  SHFL.DOWN PT, R14, R18, 0x2, 0x1f ;  /* 0x08401f00120e7f89 */ /* 0x000e2800000e0000 */
[----:B------:R-:W2:Y:S01]  /*12e0*/  SHFL.DOWN PT, R5, R19, 0x2, 0x1f ;  /* 0x08401f0013057f89 */ /* 0x000ea200000e0000 */
[----:B0-----:R-:W-:-:S06]  /*12f0*/  MOV R4, R14 ;  /* 0x0000000e00047202 */ /* 0x001fcc0000000f00 */
[----:B--2---:R-:W-:-:S07]  /*1300*/  DADD R4, R18, R4 ;  /* 0x0000000012047229 */ /* 0x004fce0000000004 */
[----:B------:R0:W2:Y:S04]  /*1310*/  SHFL.DOWN PT, R7, R5, 0x1, 0x1f ;  /* 0x08201f0005077f89 */ /* 0x0000a800000e0000 */
[----:B------:R0:W3:Y:S02]  /*1320*/  SHFL.DOWN PT, R14, R4, 0x1, 0x1f ;  /* 0x08201f00040e7f89 */ /* 0x0000e400000e0000 */
.L_x_614:
[----:B------:R-:W4:Y:S01]  /*1330*/  @!P0 S2R R9, SR_CgaCtaId ;  /* 0x0000000000098919 */ /* 0x000f220000008800 */
[----:B------:R-:W-:Y:S05]  /*1340*/  WARPSYNC.ALL ;  /* 0x0000000000007948 */ /* 0x000fea0003800000 */
[----:B------:R-:W-:Y:S01]  /*1350*/  BAR.SYNC.DEFER_BLOCKING 0x0 ;  /* 0x0000000000007b1d */ /* 0x000fe20000010000 */
[----:B------:R-:W-:Y:S02]  /*1360*/  @!P0 MOV R6, 0x400 ;  /* 0x0000040000068802 */ /* 0x000fe40000000f00 */
[----:B--2---:R-:W-:Y:S02]  /*1370*/  MOV R15, R7 ;  /* 0x00000007000f7202 */ /* 0x004fe40000000f00 */
[----:B------:R-:W-:Y:S01]  /*1380*/  @!P1 MOV R11, 0x400 ;  /* 0x00000400000b9802 */ /* 0x000fe20000000f00 */
[----:B------:R-:W-:Y:S01]  /*1390*/  @!P0 VIADD R6, R6, 0x2000 ;  /* 0x0000200006068836 */ /* 0x000fe20000000000 */
[----:B------:R-:W-:Y:S01]  /*13a0*/  BSSY B0, `(.L_x_578) ;  /* 0x0000024000007945 */ /* 0x000fe20003800000 */
[----:B------:R-:W2:Y:S01]  /*13b0*/  @!P1 S2R R12, SR_CgaCtaId ;  /* 0x00000000000c9919 */ /* 0x000ea20000008800 */
[----:B---3--:R-:W-:Y:S01]  /*13c0*/  DADD R14, R4, R14 ;  /* 0x00000000040e7229 */ /* 0x008fe2000000000e */
[----:B------:R-:W-:Y:S01]  /*13d0*/  @!P1 VIADD R11, R11, 0x2000 ;  /* 0x000020000b0b9836 */ /* 0x000fe20000000000 */
[----:B0-----:R-:W-:-:S02]  /*13e0*/  CS2R R4, SRZ ;  /* 0x0000000000047805 */ /* 0x001fc4000001ff00 */
[----:B----4-:R-:W-:Y:S02]  /*13f0*/  @!P0 LEA R6, R9, R6, 0x18 ;  /* 0x0000000609068211 */ /* 0x010fe400078ec0ff */
[----:B------:R-:W-:-:S05]  /*1400*/  @!P0 SHF.R.S32.HI R9, RZ, 0x5, R10 ;  /* 0x00000005ff098819 */ /* 0x000fca000001140a */
[----:B------:R-:W-:-:S05]  /*1410*/  @!P0 IMAD R7, R9, 0x8, R6 ;  /* 0x0000000809078824 */ /* 0x000fca00078e0206 */
[----:B------:R0:W-:Y:S01]  /*1420*/  @!P0 STS.64 [R7], R14 ;  /* 0x0000000e07008388 */ /* 0x0001e20000000a00 */
[----:B--2---:R-:W-:-:S05]  /*1430*/  @!P1 LEA R11, R12, R11, 0x18 ;  /* 0x0000000b0c0b9211 */ /* 0x004fca00078ec0ff */
[----:B------:R-:W-:Y:S01]  /*1440*/  @!P1 IMAD R8, R8, 0x8, R11 ;  /* 0x0000000808089824 */ /* 0x000fe200078e020b */
[----:B------:R-:W-:Y:S06]  /*1450*/  BAR.SYNC.DEFER_BLOCKING 0x0 ;  /* 0x0000000000007b1d */ /* 0x000fec0000010000 */
[----:B------:R0:W2:Y:S01]  /*1460*/  @!P1 LDS.64 R4, [R8] ;  /* 0x0000000008049984 */ /* 0x0000a20000000a00 */
[----:B------:R-:W-:Y:S05]  /*1470*/  @P2 BRA `(.L_x_579) ;  /* 0x0000000000582947 */ /* 0x000fea0003800000 */
[----:B------:R-:W-:-:S03]  /*1480*/  UMOV UR4, 0xffffffff ;  /* 0xffffffff00047882 */ /* 0x000fc60000000000 */
[----:B------:R-:W-:Y:S05]  /*1490*/  BRA.DIV UR4, `(.L_x_580) ;  /* 0x0000000e047c7947 */ /* 0x000fea000b800000 */
[----:B0-2---:R-:W0:Y:S04]  /*14a0*/  SHFL.DOWN PT, R14, R4, 0x10, 0x1f ;  /* 0x0a001f00040e7f89 */ /* 0x005e2800000e0000 */
[----:B------:R-:W2:Y:S01]  /*14b0*/  SHFL.DOWN PT, R7, R5, 0x10, 0x1f ;  /* 0x0a001f0005077f89 */ /* 0x000ea200000e0000 */
[----:B0-----:R-:W-:-:S06]  /*14c0*/  MOV R6, R14 ;  /* 0x0000000e00067202 */ /* 0x001fcc0000000f00 */
[----:B--2---:R-:W-:-:S07]  /*14d0*/  DADD R6, R4, R6 ;  /* 0x0000000004067229 */ /* 0x004fce0000000006 */
        /* <DEDUP_REMOVED lines=14> */
.L_x_625:
[----:B--2---:R-:W-:-:S06]  /*15c0*/  IMAD.MOV.U32 R15, RZ, RZ, R7 ;  /* 0x000000ffff0f7224 */ /* 0x004fcc00078e0007 */
[----:B0--3--:R-:W-:-:S11]  /*15d0*/  DADD R4, R4, R14 ;  /* 0x0000000004047229 */ /* 0x009fd6000000000e */
.L_x_579:
[----:B------:R-:W-:Y:S05]  /*15e0*/  BSYNC B0 ;  /* 0x0000000000007941 */ /* 0x000fea0003800000 */
.L_x_578:
[----:B------:R-:W-:-:S13]  /*15f0*/  ISETP.NE.AND P0, PT, R0, RZ, PT ;  /* 0x000000ff0000720c */ /* 0x000fda0003f05270 */
[----:B------:R-:W-:Y:S05]  /*1600*/  @P0 EXIT ;  /* 0x000000000000094d */ /* 0x000fea0003800000 */
[----:B0-----:R-:W1:Y:S08]  /*1610*/  LDC.64 R6, c[0x0][0x218] ;  /* 0x00008600ff067b82 */ /* 0x001e700000000a00 */
[----:B------:R-:W2:Y:S01]  /*1620*/  LDC.64 R8, c[0x0][0x210] ;  /* 0x00008400ff087b82 */ /* 0x000ea20000000a00 */
[----:B-1----:R-:W-:Y:S04]  /*1630*/  REDG.E.ADD.F64.RN.STRONG.GPU desc[UR36][R6.64], R2 ;  /* 0x00000002060079a6 */ /* 0x002fe8000c10ffa4 */
[----:B--2---:R-:W-:Y:S01]  /*1640*/  REDG.E.ADD.F64.RN.STRONG.GPU desc[UR36][R8.64], R4 ;  /* 0x00000004080079a6 */ /* 0x004fe2000c10ffa4 */
[----:B------:R-:W-:Y:S05]  /*1650*/  EXIT ;  /* 0x000000000000794d */ /* 0x000fea0003800000 */
.L_x_573:
[----:B------:R-:W-:Y:S01]  /*1660*/  HFMA2.MMA R12, -RZ, RZ, 0, 9.5367431640625e-07 ;  /* 0x00000010ff0c7435 */ /* 0x000fe200000001ff */
[----:B------:R-:W-:Y:S02]  /*1670*/  IMAD.MOV.U32 R13, RZ, RZ, R23 ;  /* 0x000000ffff0d7224 */ /* 0x000fe400078e0017 */
[----:B------:R-:W-:Y:S02]  /*1680*/  IMAD.MOV.U32 R11, RZ, RZ, 0x1f ;  /* 0x0000001fff0b7424 */ /* 0x000fe400078e00ff */
[----:B------:R-:W-:-:S07]  /*1690*/  IMAD.MOV.U32 R15, RZ, RZ, -0x1 ;  /* 0xffffffffff0f7424 */ /* 0x000fce00078e00ff */
[----:B0-----:R-:W-:Y:S05]  /*16a0*/  WARPSYNC.COLLECTIVE R15, `(.L_x_581) ;  /* 0x000000000f087348 */ /* 0x001fea0003c00000 */
[----:B------:R1:W2:Y:S02]  /*16b0*/  SHFL.DOWN P6, R14, R13, R12, R11 ;  /* 0x0800000c0d0e7389 */ /* 0x0002a400000c000b */
[----:B012---:R-:W-:Y:S01]  /*16c0*/  ENDCOLLECTIVE ;  /* 0x000000000000791b */ /* 0x007fe20003800000 */
.L_x_581:
[----:B------:R-:W-:Y:S01]  /*16d0*/  IMAD.MOV.U32 R13, RZ, RZ, R22 ;  /* 0x000000ffff0d7224 */ /* 0x000fe200078e0016 */
[----:B------:R-:W-:-:S07]  /*16e0*/  MOV R3, R14 ;  /* 0x0000000e00037202 */ /* 0x000fce0000000f00 */
[----:B------:R-:W-:Y:S05]  /*16f0*/  WARPSYNC.COLLECTIVE R15, `(.L_x_582) ;  /* 0x000000000f087348 */ /* 0x000fea0003c00000 */
[----:B------:R0:W1:Y:S02]  /*1700*/  SHFL.DOWN P6, R14, R13, R12, R11 ;  /* 0x0800000c0d0e7389 */ /* 0x00006400000c000b */
[----:B01----:R-:W-:Y:S01]  /*1710*/  ENDCOLLECTIVE ;  /* 0x000000000000791b */ /* 0x003fe20003800000 */
.L_x_582:
[----:B------:R-:W-:Y:S02]  /*1720*/  IMAD.MOV.U32 R15, RZ, RZ, R3 ;  /* 0x000000ffff0f7224 */ /* 0x000fe400078e0003 */
[----:B------:R-:W-:-:S04]  /*1730*/  IMAD.MOV.U32 R12, RZ, RZ, 0x8 ;  /* 0x00000008ff0c7424 */ /* 0x000fc800078e00ff */
[----:B------:R-:W-:Y:S01]  /*1740*/  DADD R4, R14, R22 ;  /* 0x000000000e047229 */ /* 0x000fe20000000016 */
[----:B------:R-:W-:-:S09]  /*1750*/  IMAD.MOV.U32 R15, RZ, RZ, -0x1 ;  /* 0xffffffffff0f7424 */ /* 0x000fd200078e00ff */
[----:B------:R-:W-:-:S07]  /*1760*/  MOV R13, R5 ;  /* 0x00000005000d7202 */ /* 0x000fce0000000f00 */
[----:B------:R-:W-:Y:S05]  /*1770*/  WARPSYNC.COLLECTIVE R15, `(.L_x_583) ;  /* 0x000000000f087348 */ /* 0x000fea0003c00000 */
[----:B------:R0:W1:Y:S02]  /*1780*/  SHFL.DOWN P6, R14, R13, R12, R11 ;  /* 0x0800000c0d0e7389 */ /* 0x00006400000c000b */
[----:B01----:R-:W-:Y:S01]  /*1790*/  ENDCOLLECTIVE ;  /* 0x000000000000791b */ /* 0x003fe20003800000 */
.L_x_583:
[----:B------:R-:W-:Y:S01]  /*17a0*/  IMAD.MOV.U32 R13, RZ, RZ, R4 ;  /* 0x000000ffff0d7224 */ /* 0x000fe200078e0004 */
[----:B------:R-:W-:-:S07]  /*17b0*/  MOV R3, R14 ;  /* 0x0000000e00037202 */ /* 0x000fce0000000f00 */
[----:B------:R-:W-:Y:S05]  /*17c0*/  WARPSYNC.COLLECTIVE R15, `(.L_x_584) ;  /* 0x000000000f087348 */ /* 0x000fea0003c00000 */
[----:B------:R0:W1:Y:S02]  /*17d0*/  SHFL.DOWN P6, R14, R13, R12, R11 ;  /* 0x0800000c0d0e7389 */ /* 0x00006400000c000b */
[----:B01----:R-:W-:Y:S01]  /*17e0*/  ENDCOLLECTIVE ;  /* 0x000000000000791b */ /* 0x003fe20003800000 */
.L_x_584:
        /* <DEDUP_REMOVED lines=8> */
.L_x_585:
[----:B------:R-:W-:Y:S01]  /*1870*/  IMAD.MOV.U32 R13, RZ, RZ, R6 ;  /* 0x000000ffff0d7224 */ /* 0x000fe200078e0006 */
[----:B------:R-:W-:-:S07]  /*1880*/  MOV R3, R14 ;  /* 0x0000000e00037202 */ /* 0x000fce0000000f00 */
[----:B------:R-:W-:Y:S05]  /*1890*/  WARPSYNC.COLLECTIVE R15, `(.L_x_586) ;  /* 0x000000000f087348 */ /* 0x000fea0003c00000 */
[----:B------:R0:W1:Y:S02]  /*18a0*/  SHFL.DOWN P6, R14, R13, R12, R11 ;  /* 0x0800000c0d0e7389 */ /* 0x00006400000c000b */
[----:B01----:R-:W-:Y:S01]  /*18b0*/  ENDCOLLECTIVE ;  /* 0x000000000000791b */ /* 0x003fe20003800000 */
.L_x_586:
        /* <DEDUP_REMOVED lines=8> */
.L_x_587:
[----:B------:R-:W-:Y:S01]  /*1940*/  IMAD.MOV.U32 R13, RZ, RZ, R8 ;  /* 0x000000ffff0d7224 */ /* 0x000fe200078e0008 */
[----:B------:R-:W-:-:S07]  /*1950*/  MOV R3, R14 ;  /* 0x0000000e00037202 */ /* 0x000fce0000000f00 */
[----:B------:R-:W-:Y:S05]  /*1960*/  WARPSYNC.COLLECTIVE R15, `(.L_x_588) ;  /* 0x000000000f087348 */ /* 0x000fea0003c00000 */
[----:B------:R0:W1:Y:S02]  /*1970*/  SHFL.DOWN P6, R14, R13, R12, R11 ;  /* 0x0800000c0d0e7389 */ /* 0x00006400000c000b */
[----:B01----:R-:W-:Y:S01]  /*1980*/  ENDCOLLECTIVE ;  /* 0x000000000000791b */ /* 0x003fe20003800000 */
.L_x_588:
[----:B------:R-:W-:Y:S02]  /*1990*/  IMAD.MOV.U32 R12, RZ, RZ, 0x1 ;  /* 0x00000001ff0c7424 */ /* 0x000fe400078e00ff */
[----:B------:R-:W-:-:S06]  /*19a0*/  IMAD.MOV.U32 R2, RZ, RZ, R14 ;  /* 0x000000ffff027224 */ /* 0x000fcc00078e000e */
[----:B------:R-:W-:-:S10]  /*19b0*/  DADD R2, R8, R2 ;  /* 0x0000000008027229 */ /* 0x000fd40000000002 */
[----:B------:R-:W-:-:S07]  /*19c0*/  MOV R13, R3 ;  /* 0x00000003000d7202 */ /* 0x000fce0000000f00 */
[----:B------:R-:W-:Y:S05]  /*19d0*/  WARPSYNC.COLLECTIVE R15, `(.L_x_589) ;  /* 0x000000000f087348 */ /* 0x000fea0003c00000 */
[----:B------:R0:W1:Y:S02]  /*19e0*/  SHFL.DOWN P6, R14, R13, R12, R11 ;  /* 0x0800000c0d0e7389 */ /* 0x00006400000c000b */
[----:B01----:R-:W-:Y:S01]  /*19f0*/  ENDCOLLECTIVE ;  /* 0x000000000000791b */ /* 0x003fe20003800000 */
.L_x_589:
[----:B------:R-:W-:Y:S01]  /*1a00*/  MOV R13, R2 ;  /* 0x00000002000d7202 */ /* 0x000fe20000000f00 */
[----:B------:R-:W-:-:S07]  /*1a10*/  IMAD.MOV.U32 R5, RZ, RZ, R14 ;  /* 0x000000ffff057224 */ /* 0x000fce00078e000e */
[----:B------:R-:W-:Y:S05]  /*1a20*/  WARPSYNC.COLLECTIVE R15, `(.L_x_590) ;  /* 0x000000000f087348 */ /* 0x000fea0003c00000 */
[----:B------:R0:W1:Y:S02]  /*1a30*/  SHFL.DOWN P6, R14, R13, R12, R11 ;  /* 0x0800000c0d0e7389 */ /* 0x00006400000c000b */
[----:B01----:R-:W-:Y:S01]  /*1a40*/  ENDCOLLECTIVE ;  /* 0x000000000000791b */ /* 0x003fe20003800000 */
.L_x_590:
[----:B------:R-:W-:Y:S05]  /*1a50*/  BRA `(.L_x_591) ;  /* 0xfffffff400187947 */ /* 0x000fea000383ffff */
.L_x_576:
[----:B------:R-:W-:Y:S01]  /*1a60*/  HFMA2.MMA R11, -RZ, RZ, 0, 1.847743988037109375e-06 ;  /* 0x0000001fff0b7435 */ /* 0x000fe200000001ff */
[----:B-1----:R-:W-:Y:S02]  /*1a70*/  IMAD.MOV.U32 R13, RZ, RZ, R3 ;  /* 0x000000ffff0d7224 */ /* 0x002fe400078e0003 */
[----:B------:R-:W-:Y:S02]  /*1a80*/  IMAD.MOV.U32 R12, RZ, RZ, 0x10 ;  /* 0x00000010ff0c7424 */ /* 0x000fe400078e00ff */
[----:B0-----:R-:W-:-:S07]  /*1a90*/  IMAD.MOV.U32 R15, RZ, RZ, -0x1 ;  /* 0xffffffffff0f7424 */ /* 0x001fce00078e00ff */
[----:B------:R-:W-:Y:S05]  /*1aa0*/  WARPSYNC.COLLECTIVE R15, `(.L_x_592) ;  /* 0x000000000f087348 */ /* 0x000fea0003c00000 */
[----:B------:R0:W1:Y:S02]  /*1ab0*/  SHFL.DOWN P6, R14, R13, R12, R11 ;  /* 0x0800000c0d0e7389 */ /* 0x00006400000c000b */
[----:B01----:R-:W-:Y:S01]  /*1ac0*/  ENDCOLLECTIVE ;  /* 0x000000000000791b */ /* 0x003fe20003800000 */
.L_x_592:
[----:B------:R-:W-:Y:S01]  /*1ad0*/  MOV R13, R2 ;  /* 0x00000002000d7202 */ /* 0x000fe20000000f00 */
[----:B------:R-:W-:-:S07]  /*1ae0*/  IMAD.MOV.U32 R5, RZ, RZ, R14 ;  /* 0x000000ffff057224 */ /* 0x000fce00078e000e */
[----:B------:R-:W-:Y:S05]  /*1af0*/  WARPSYNC.COLLECTIVE R15, `(.L_x_593) ;  /* 0x000000000f087348 */ /* 0x000fea0003c00000 */
[----:B------:R0:W1:Y:S02]  /*1b00*/  SHFL.DOWN P6, R14, R13, R12, R11 ;  /* 0x0800000c0d0e7389 */ /* 0x00006400000c000b */
[----:B01----:R-:W-:Y:S01]  /*1b10*/  ENDCOLLECTIVE ;  /* 0x000000000000791b */ /* 0x003fe20003800000 */
.L_x_593:
[----:B------:R-:W-:Y:S01]  /*1b20*/  MOV R12, 0x8 ;  /* 0x00000008000c7802 */ /* 0x000fe20000000f00 */
[----:B------:R-:W-:-:S06]  /*1b30*/  IMAD.MOV.U32 R4, RZ, RZ, R14 ;  /* 0x000000ffff047224 */ /* 0x000fcc00078e000e */
[----:B------:R-:W-:-:S10]  /*1b40*/  DADD R4, R2, R4 ;  /* 0x0000000002047229 */ /* 0x000fd40000000004 */
[----:B------:R-:W-:-:S07]  /*1b50*/  IMAD.MOV.U32 R13, RZ, RZ, R5 ;  /* 0x000000ffff0d7224 */ /* 0x000fce00078e0005 */
[----:B------:R-:W-:Y:S05]  /*1b60*/  WARPSYNC.COLLECTIVE R15, `(.L_x_594) ;  /* 0x000000000f087348 */ /* 0x000fea0003c00000 */
[----:B------:R0:W1:Y:S02]  /*1b70*/  SHFL.DOWN P6, R14, R13, R12, R11 ;  /* 0x0800000c0d0e7389 */ /* 0x00006400000c000b */
[----:B01----:R-:W-:Y:S01]  /*1b80*/  ENDCOLLECTIVE ;  /* 0x000000000000791b */ /* 0x003fe20003800000 */
.L_x_594:
[----:B------:R-:W-:Y:S02]  /*1b90*/  IMAD.MOV.U32 R13, RZ, RZ, R4 ;  /* 0x000000ffff0d7224 */ /* 0x000fe400078e0004 */
[----:B------:R-:W-:-:S07]  /*1ba0*/  IMAD.MOV.U32 R7, RZ, RZ, R14 ;  /* 0x000000ffff077224 */ /* 0x000fce00078e000e */
[----:B------:R-:W-:Y:S05]  /*1bb0*/  WARPSYNC.COLLECTIVE R15, `(.L_x_595) ;  /* 0x000000000f087348 */ /* 0x000fea0003c00000 */
[----:B------:R0:W1:Y:S02]  /*1bc0*/  SHFL.DOWN P6, R14, R13, R12, R11 ;  /* 0x0800000c0d0e7389 */ /* 0x00006400000c000b */
[----:B01----:R-:W-:Y:S01]  /*1bd0*/  ENDCOLLECTIVE ;  /* 0x000000000000791b */ /* 0x003fe20003800000 */
.L_x_595:
[----:B------:R-:W-:Y:S01]  /*1be0*/  IMAD.MOV.U32 R12, RZ, RZ, 0x4 ;  /* 0x00000004ff0c7424 */ /* 0x000fe200078e00ff */
[----:B------:R-:W-:-:S06]  /*1bf0*/  MOV R6, R14 ;  /* 0x0000000e00067202 */ /* 0x000fcc0000000f00 */
[----:B------:R-:W-:-:S10]  /*1c00*/  DADD R6, R4, R6 ;  /* 0x0000000004067229 */ /* 0x000fd40000000006 */
[----:B------:R-:W-:-:S07]  /*1c10*/  IMAD.MOV.U32 R13, RZ, RZ, R7 ;  /* 0x000000ffff0d7224 */ /* 0x000fce00078e0007 */
[----:B------:R-:W-:Y:S05]  /*1c20*/  WARPSYNC.COLLECTIVE R15, `(.L_x_596) ;  /* 0x000000000f087348 */ /* 0x000fea0003c00000 */
[----:B------:R0:W1:Y:S02]  /*1c30*/  SHFL.DOWN P6, R14, R13, R12, R11 ;  /* 0x0800000c0d0e7389 */ /* 0x00006400000c000b */
[----:B01----:R-:W-:Y:S01]  /*1c40*/  ENDCOLLECTIVE ;  /* 0x000000000000791b */ /* 0x003fe20003800000 */
.L_x_596:
[----:B------:R-:W-:Y:S01]  /*1c50*/  IMAD.MOV.U32 R13, RZ, RZ, R6 ;  /* 0x000000ffff0d7224 */ /* 0x000fe200078e0006 */
[----:B------:R-:W-:-:S07]  /*1c60*/  MOV R9, R14 ;  /* 0x0000000e00097202 */ /* 0x000fce0000000f00 */
[----:B------:R-:W-:Y:S05]  /*1c70*/  WARPSYNC.COLLECTIVE R15, `(.L_x_597) ;  /* 0x000000000f087348 */ /* 0x000fea0003c00000 */
[----:B------:R0:W1:Y:S02]  /*1c80*/  SHFL.DOWN P6, R14, R13, R12, R11 ;  /* 0x0800000c0d0e7389 */ /* 0x00006400000c000b */
[----:B01----:R-:W-:Y:S01]  /*1c90*/  ENDCOLLECTIVE ;  /* 0x000000000000791b */ /* 0x003fe20003800000 */
.L_x_597:
        /* <DEDUP_REMOVED lines=8> */
.L_x_598:
[----:B------:R-:W-:Y:S01]  /*1d20*/  IMAD.MOV.U32 R13, RZ, RZ, R16 ;  /* 0x000000ffff0d7224 */ /* 0x000fe200078e0010 */
[----:B------:R-:W-:-:S07]  /*1d30*/  MOV R3, R14 ;  /* 0x0000000e00037202 */ /* 0x000fce0000000f00 */
[----:B------:R-:W-:Y:S05]  /*1d40*/  WARPSYNC.COLLECTIVE R15, `(.L_x_599) ;  /* 0x000000000f087348 */ /* 0x000fea0003c00000 */
[----:B------:R0:W1:Y:S02]  /*1d50*/  SHFL.DOWN P6, R14, R13, R12, R11 ;  /* 0x0800000c0d0e7389 */ /* 0x00006400000c000b */
[----:B01----:R-:W-:Y:S01]  /*1d60*/  ENDCOLLECTIVE ;  /* 0x000000000000791b */ /* 0x003fe20003800000 */
.L_x_599:
[----:B------:R-:W-:Y:S02]  /*1d70*/  IMAD.MOV.U32 R12, RZ, RZ, 0x1 ;  /* 0x00000001ff0c7424 */ /* 0x000fe400078e00ff */
[----:B------:R-:W-:-:S06]  /*1d80*/  IMAD.MOV.U32 R2, RZ, RZ, R14 ;  /* 0x000000ffff027224 */ /* 0x000fcc00078e000e */
[----:B------:R-:W-:-:S10]  /*1d90*/  DADD R2, R16, R2 ;  /* 0x0000000010027229 */ /* 0x000fd40000000002 */
[----:B------:R-:W-:-:S07]  /*1da0*/  MOV R13, R3 ;  /* 0x00000003000d7202 */ /* 0x000fce0000000f00 */
[----:B------:R-:W-:Y:S05]  /*1db0*/  WARPSYNC.COLLECTIVE R15, `(.L_x_600) ;  /* 0x000000000f087348 */ /* 0x000fea0003c00000 */
[----:B------:R0:W1:Y:S02]  /*1dc0*/  SHFL.DOWN P6, R14, R13, R12, R11 ;  /* 0x0800000c0d0e7389 */ /* 0x00006400000c000b */
[----:B01----:R-:W-:Y:S01]  /*1dd0*/  ENDCOLLECTIVE ;  /* 0x000000000000791b */ /* 0x003fe20003800000 */
.L_x_600:
[----:B------:R-:W-:Y:S01]  /*1de0*/  MOV R13, R2 ;  /* 0x00000002000d7202 */ /* 0x000fe20000000f00 */
[----:B------:R-:W-:-:S07]  /*1df0*/  IMAD.MOV.U32 R5, RZ, RZ, R14 ;  /* 0x000000ffff057224 */ /* 0x000fce00078e000e */
[----:B------:R-:W-:Y:S05]  /*1e00*/  WARPSYNC.COLLECTIVE R15, `(.L_x_601) ;  /* 0x000000000f087348 */ /* 0x000fea0003c00000 */
[----:B------:R0:W1:Y:S02]  /*1e10*/  SHFL.DOWN P6, R14, R13, R12, R11 ;  /* 0x0800000c0d0e7389 */ /* 0x00006400000c000b */
[----:B01----:R-:W-:Y:S01]  /*1e20*/  ENDCOLLECTIVE ;  /* 0x000000000000791b */ /* 0x003fe20003800000 */
.L_x_601:
[----:B------:R-:W-:Y:S05]  /*1e30*/  BRA `(.L_x_602) ;  /* 0xfffffff000e07947 */ /* 0x000fea000383ffff */
.L_x_577:
[----:B------:R-:W-:Y:S01]  /*1e40*/  HFMA2.MMA R11, -RZ, RZ, 0, 1.847743988037109375e-06 ;  /* 0x0000001fff0b7435 */ /* 0x000fe200000001ff */
[----:B------:R-:W-:Y:S01]  /*1e50*/  BSSY B0, `(.L_x_603) ;  /* 0x0000007000007945 */ /* 0x000fe20003800000 */
[----:B------:R-:W-:Y:S02]  /*1e60*/  IMAD.MOV.U32 R13, RZ, RZ, R29 ;  /* 0x000000ffff0d7224 */ /* 0x000fe400078e001d */
[----:B------:R-:W-:Y:S02]  /*1e70*/  IMAD.MOV.U32 R12, RZ, RZ, 0x10 ;  /* 0x00000010ff0c7424 */ /* 0x000fe400078e00ff */
[----:B0-----:R-:W-:-:S07]  /*1e80*/  IMAD.MOV.U32 R15, RZ, RZ, -0x1 ;  /* 0xffffffffff0f7424 */ /* 0x001fce00078e00ff */
[----:B-1----:R-:W-:Y:S05]  /*1e90*/  WARPSYNC.COLLECTIVE R15, `(.L_x_604) ;  /* 0x000000000f087348 */ /* 0x002fea0003c00000 */
[----:B------:R0:W2:Y:S02]  /*1ea0*/  SHFL.DOWN P6, R14, R13, R12, R11 ;  /* 0x0800000c0d0e7389 */ /* 0x0000a400000c000b */
[----:B012---:R-:W-:Y:S01]  /*1eb0*/  ENDCOLLECTIVE ;  /* 0x000000000000791b */ /* 0x007fe20003800000 */
.L_x_604:
[----:B------:R-:W-:Y:S05]  /*1ec0*/  BSYNC B0 ;  /* 0x0000000000007941 */ /* 0x000fea0003800000 */
.L_x_603:
[----:B------:R-:W-:Y:S01]  /*1ed0*/  MOV R13, R28 ;  /* 0x0000001c000d7202 */ /* 0x000fe20000000f00 */
[----:B------:R-:W-:Y:S01]  /*1ee0*/  IMAD.MOV.U32 R12, RZ, RZ, 0x10 ;  /* 0x00000010ff0c7424 */ /* 0x000fe200078e00ff */
[----:B------:R-:W-:Y:S01]  /*1ef0*/  MOV R15, 0xffffffff ;  /* 0xffffffff000f7802 */ /* 0x000fe20000000f00 */
[----:B------:R-:W-:Y:S02]  /*1f00*/  IMAD.MOV.U32 R11, RZ, RZ, 0x1f ;  /* 0x0000001fff0b7424 */ /* 0x000fe400078e00ff */
[----:B------:R-:W-:-:S07]  /*1f10*/  IMAD.MOV.U32 R5, RZ, RZ, R14 ;  /* 0x000000ffff057224 */ /* 0x000fce00078e000e */
[----:B------:R-:W-:Y:S05]  /*1f20*/  WARPSYNC.COLLECTIVE R15, `(.L_x_605) ;  /* 0x000000000f087348 */ /* 0x000fea0003c00000 */
[----:B------:R0:W1:Y:S02]  /*1f30*/  SHFL.DOWN P6, R14, R13, R12, R11 ;  /* 0x0800000c0d0e7389 */ /* 0x00006400000c000b */
[----:B01----:R-:W-:Y:S01]  /*1f40*/  ENDCOLLECTIVE ;  /* 0x000000000000791b */ /* 0x003fe20003800000 */
.L_x_605:
[----:B------:R-:W-:Y:S01]  /*1f50*/  IMAD.MOV.U32 R15, RZ, RZ, R5 ;  /* 0x000000ffff0f7224 */ /* 0x000fe200078e0005 */
[----:B------:R-:W-:-:S05]  /*1f60*/  MOV R12, 0x8 ;  /* 0x00000008000c7802 */ /* 0x000fca0000000f00 */
[----:B------:R-:W-:Y:S01]  /*1f70*/  DADD R6, R14, R28 ;  /* 0x000000000e067229 */ /* 0x000fe2000000001c */
[----:B------:R-:W-:-:S09]  /*1f80*/  IMAD.MOV.U32 R15, RZ, RZ, -0x1 ;  /* 0xffffffffff0f7424 */ /* 0x000fd200078e00ff */
[----:B------:R-:W-:-:S07]  /*1f90*/  IMAD.MOV.U32 R13, RZ, RZ, R7 ;  /* 0x000000ffff0d7224 */ /* 0x000fce00078e0007 */
[----:B------:R-:W-:Y:S05]  /*1fa0*/  WARPSYNC.COLLECTIVE R15, `(.L_x_606) ;  /* 0x000000000f087348 */ /* 0x000fea0003c00000 */
[----:B------:R0:W1:Y:S02]  /*1fb0*/  SHFL.DOWN P6, R14, R13, R12, R11 ;  /* 0x0800000c0d0e7389 */ /* 0x00006400000c000b */
[----:B01----:R-:W-:Y:S01]  /*1fc0*/  ENDCOLLECTIVE ;  /* 0x000000000000791b */ /* 0x003fe20003800000 */
.L_x_606:
[----:B------:R-:W-:Y:S01]  /*1fd0*/  MOV R13, R6 ;  /* 0x00000006000d7202 */ /* 0x000fe20000000f00 */
[----:B------:R-:W-:-:S07]  /*1fe0*/  IMAD.MOV.U32 R5, RZ, RZ, R14 ;  /* 0x000000ffff057224 */ /* 0x000fce00078e000e */
[----:B------:R-:W-:Y:S05]  /*1ff0*/  WARPSYNC.COLLECTIVE R15, `(.L_x_607) ;  /* 0x000000000f087348 */ /* 0x000fea0003c00000 */
[----:B------:R0:W1:Y:S02]  /*2000*/  SHFL.DOWN P6, R14, R13, R12, R11 ;  /* 0x0800000c0d0e7389 */ /* 0x00006400000c000b */
[----:B01----:R-:W-:Y:S01]  /*2010*/  ENDCOLLECTIVE ;  /* 0x000000000000791b */ /* 0x003fe20003800000 */
.L_x_607:
        /* <DEDUP_REMOVED lines=8> */
.L_x_608:
[----:B------:R-:W-:Y:S01]  /*20a0*/  MOV R13, R16 ;  /* 0x00000010000d7202 */ /* 0x000fe20000000f00 */
[----:B------:R-:W-:-:S07]  /*20b0*/  IMAD.MOV.U32 R5, RZ, RZ, R14 ;  /* 0x000000ffff057224 */ /* 0x000fce00078e000e */
[----:B------:R-:W-:Y:S05]  /*20c0*/  WARPSYNC.COLLECTIVE R15, `(.L_x_609) ;  /* 0x000000000f087348 */ /* 0x000fea0003c00000 */
[----:B------:R0:W1:Y:S02]  /*20d0*/  SHFL.DOWN P6, R14, R13, R12, R11 ;  /* 0x0800000c0d0e7389 */ /* 0x00006400000c000b */
[----:B01----:R-:W-:Y:S01]  /*20e0*/  ENDCOLLECTIVE ;  /* 0x000000000000791b */ /* 0x003fe20003800000 */
.L_x_609:
[----:B------:R-:W-:Y:S02]  /*20f0*/  IMAD.MOV.U32 R15, RZ, RZ, R5 ;  /* 0x000000ffff0f7224 */ /* 0x000fe400078e0005 */
[----:B------:R-:W-:-:S04]  /*2100*/  IMAD.MOV.U32 R12, RZ, RZ, 0x2 ;  /* 0x00000002ff0c7424 */ /* 0x000fc800078e00ff */
[----:B------:R-:W-:Y:S01]  /*2110*/  DADD R18, R16, R14 ;  /* 0x0000000010127229 */ /* 0x000fe2000000000e */
[----:B------:R-:W-:-:S09]  /*2120*/  MOV R15, 0xffffffff ;  /* 0xffffffff000f7802 */ /* 0x000fd20000000f00 */
[----:B------:R-:W-:-:S07]  /*2130*/  MOV R13, R19 ;  /* 0x00000013000d7202 */ /* 0x000fce0000000f00 */
[----:B------:R-:W-:Y:S05]  /*2140*/  WARPSYNC.COLLECTIVE R15, `(.L_x_610) ;  /* 0x000000000f087348 */ /* 0x000fea0003c00000 */
[----:B------:R0:W1:Y:S02]  /*2150*/  SHFL.DOWN P6, R14, R13, R12, R11 ;  /* 0x0800000c0d0e7389 */ /* 0x00006400000c000b */
[----:B01----:R-:W-:Y:S01]  /*2160*/  ENDCOLLECTIVE ;  /* 0x000000000000791b */ /* 0x003fe20003800000 */
.L_x_610:
[----:B------:R-:W-:Y:S01]  /*2170*/  MOV R13, R18 ;  /* 0x00000012000d7202 */ /* 0x000fe20000000f00 */
[----:B------:R-:W-:-:S07]  /*2180*/  IMAD.MOV.U32 R5, RZ, RZ, R14 ;  /* 0x000000ffff057224 */ /* 0x000fce00078e000e */
[----:B------:R-:W-:Y:S05]  /*2190*/  WARPSYNC.COLLECTIVE R15, `(.L_x_611) ;  /* 0x000000000f087348 */ /* 0x000fea0003c00000 */
[----:B------:R0:W1:Y:S02]  /*21a0*/  SHFL.DOWN P6, R14, R13, R12, R11 ;  /* 0x0800000c0d0e7389 */ /* 0x00006400000c000b */
[----:B01----:R-:W-:Y:S01]  /*21b0*/  ENDCOLLECTIVE ;  /* 0x000000000000791b */ /* 0x003fe20003800000 */
.L_x_611:
[----:B------:R-:W-:Y:S02]  /*21c0*/  IMAD.MOV.U32 R12, RZ, RZ, 0x1 ;  /* 0x00000001ff0c7424 */ /* 0x000fe400078e00ff */
[----:B------:R-:W-:-:S06]  /*21d0*/  IMAD.MOV.U32 R4, RZ, RZ, R14 ;  /* 0x000000ffff047224 */ /* 0x000fcc00078e000e */
[----:B------:R-:W-:-:S10]  /*21e0*/  DADD R4, R18, R4 ;  /* 0x0000000012047229 */ /* 0x000fd40000000004 */
[----:B------:R-:W-:-:S07]  /*21f0*/  MOV R13, R5 ;  /* 0x00000005000d7202 */ /* 0x000fce0000000f00 */
[----:B------:R-:W-:Y:S05]  /*2200*/  WARPSYNC.COLLECTIVE R15, `(.L_x_612) ;  /* 0x000000000f087348 */ /* 0x000fea0003c00000 */
[----:B------:R0:W1:Y:S02]  /*2210*/  SHFL.DOWN P6, R14, R13, R12, R11 ;  /* 0x0800000c0d0e7389 */ /* 0x00006400000c000b */
[----:B01----:R-:W-:Y:S01]  /*2220*/  ENDCOLLECTIVE ;  /* 0x000000000000791b */ /* 0x003fe20003800000 */
.L_x_612:
[----:B------:R-:W-:Y:S01]  /*2230*/  IMAD.MOV.U32 R13, RZ, RZ, R4 ;  /* 0x000000ffff0d7224 */ /* 0x000fe200078e0004 */
[----:B------:R-:W-:-:S07]  /*2240*/  MOV R7, R14 ;  /* 0x0000000e00077202 */ /* 0x000fce0000000f00 */
[----:B------:R-:W-:Y:S05]  /*2250*/  WARPSYNC.COLLECTIVE R15, `(.L_x_613) ;  /* 0x000000000f087348 */ /* 0x000fea0003c00000 */
[----:B------:R0:W1:Y:S02]  /*2260*/  SHFL.DOWN P6, R14, R13, R12, R11 ;  /* 0x0800000c0d0e7389 */ /* 0x00006400000c000b */
[----:B01----:R-:W-:Y:S01]  /*2270*/  ENDCOLLECTIVE ;  /* 0x000000000000791b */ /* 0x003fe20003800000 */
.L_x_613:
[----:B------:R-:W-:Y:S05]  /*2280*/  BRA `(.L_x_614) ;  /* 0xfffffff000287947 */ /* 0x000fea000383ffff */
.L_x_580:
[----:B------:R-:W-:Y:S01]  /*2290*/  HFMA2.MMA R11, -RZ, RZ, 0, 1.847743988037109375e-06 ;  /* 0x0000001fff0b7435 */ /* 0x000fe200000001ff */
[----:B--2---:R-:W-:Y:S01]  /*22a0*/  MOV R13, R5 ;  /* 0x00000005000d7202 */ /* 0x004fe20000000f00 */
[----:B------:R-:W-:Y:S02]  /*22b0*/  IMAD.MOV.U32 R12, RZ, RZ, 0x10 ;  /* 0x00000010ff0c7424 */ /* 0x000fe400078e00ff */
[----:B0-----:R-:W-:-:S07]  /*22c0*/  IMAD.MOV.U32 R15, RZ, RZ, -0x1 ;  /* 0xffffffffff0f7424 */ /* 0x001fce00078e00ff */
[----:B-1----:R-:W-:Y:S05]  /*22d0*/  WARPSYNC.COLLECTIVE R15, `(.L_x_615) ;  /* 0x000000000f087348 */ /* 0x002fea0003c00000 */
[----:B------:R0:W2:Y:S02]  /*22e0*/  SHFL.DOWN P6, R14, R13, R12, R11 ;  /* 0x0800000c0d0e7389 */ /* 0x0000a400000c000b */
[----:B012---:R-:W-:Y:S01]  /*22f0*/  ENDCOLLECTIVE ;  /* 0x000000000000791b */ /* 0x007fe20003800000 */
.L_x_615:
[----:B------:R-:W-:Y:S01]  /*2300*/  IMAD.MOV.U32 R13, RZ, RZ, R4 ;  /* 0x000000ffff0d7224 */ /* 0x000fe200078e0004 */
[----:B------:R-:W-:-:S07]  /*2310*/  MOV R7, R14 ;  /* 0x0000000e00077202 */ /* 0x000fce0000000f00 */
[----:B------:R-:W-:Y:S05]  /*2320*/  WARPSYNC.COLLECTIVE R15, `(.L_x_616) ;  /* 0x000000000f087348 */ /* 0x000fea0003c00000 */
[----:B------:R0:W1:Y:S02]  /*2330*/  SHFL.DOWN P6, R14, R13, R12, R11 ;  /* 0x0800000c0d0e7389 */ /* 0x00006400000c000b */
[----:B01----:R-:W-:Y:S01]  /*2340*/  ENDCOLLECTIVE ;  /* 0x000000000000791b */ /* 0x003fe20003800000 */
.L_x_616:
[----:B------:R-:W-:Y:S02]  /*2350*/  MOV R12, 0x8 ;  /* 0x00000008000c7802 */ /* 0x000fe40000000f00 */
[----:B------:R-:W-:-:S06]  /*2360*/  MOV R6, R14 ;  /* 0x0000000e00067202 */ /* 0x000fcc0000000f00 */
[----:B------:R-:W-:-:S10]  /*2370*/  DADD R6, R4, R6 ;  /* 0x0000000004067229 */ /* 0x000fd40000000006 */
[----:B------:R-:W-:-:S07]  /*2380*/  IMAD.MOV.U32 R13, RZ, RZ, R7 ;  /* 0x000000ffff0d7224 */ /* 0x000fce00078e0007 */
[----:B------:R-:W-:Y:S05]  /*2390*/  WARPSYNC.COLLECTIVE R15, `(.L_x_617) ;  /* 0x000000000f087348 */ /* 0x000fea0003c00000 */
[----:B------:R0:W1:Y:S02]  /*23a0*/  SHFL.DOWN P6, R14, R13, R12, R11 ;  /* 0x0800000c0d0e7389 */ /* 0x00006400000c000b */
[----:B01----:R-:W-:Y:S01]  /*23b0*/  ENDCOLLECTIVE ;  /* 0x000000000000791b */ /* 0x003fe20003800000 */
.L_x_617:
[----:B------:R-:W-:Y:S01]  /*23c0*/  MOV R13, R6 ;  /* 0x00000006000d7202 */ /* 0x000fe20000000f00 */
[----:B------:R-:W-:-:S07]  /*23d0*/  IMAD.MOV.U32 R9, RZ, RZ, R14 ;  /* 0x000000ffff097224 */ /* 0x000fce00078e000e */
[----:B------:R-:W-:Y:S05]  /*23e0*/  WARPSYNC.COLLECTIVE R15, `(.L_x_618) ;  /* 0x000000000f087348 */ /* 0x000fea0003c00000 */
[----:B------:R0:W1:Y:S02]  /*23f0*/  SHFL.DOWN P6, R14, R13, R12, R11 ;  /* 0x0800000c0d0e7389 */ /* 0x00006400000c000b */
[----:B01----:R-:W-:Y:S01]  /*2400*/  ENDCOLLECTIVE ;  /* 0x000000000000791b */ /* 0x003fe20003800000 */
.L_x_618:
[----:B------:R-:W-:Y:S02]  /*2410*/  IMAD.MOV.U32 R12, RZ, RZ, 0x4 ;  /* 0x00000004ff0c7424 */ /* 0x000fe400078e00ff */
[----:B------:R-:W-:-:S06]  /*2420*/  IMAD.MOV.U32 R8, RZ, RZ, R14 ;  /* 0x000000ffff087224 */ /* 0x000fcc00078e000e */
[----:B------:R-:W-:-:S10]  /*2430*/  DADD R8, R6, R8 ;  /* 0x0000000006087229 */ /* 0x000fd40000000008 */
[----:B------:R-:W-:-:S07]  /*2440*/  MOV R13, R9 ;  /* 0x00000009000d7202 */ /* 0x000fce0000000f00 */
[----:B------:R-:W-:Y:S05]  /*2450*/  WARPSYNC.COLLECTIVE R15, `(.L_x_619) ;  /* 0x000000000f087348 */ /* 0x000fea0003c00000 */
[----:B------:R0:W1:Y:S02]  /*2460*/  SHFL.DOWN P6, R14, R13, R12, R11 ;  /* 0x0800000c0d0e7389 */ /* 0x00006400000c000b */
[----:B01----:R-:W-:Y:S01]  /*2470*/  ENDCOLLECTIVE ;  /* 0x000000000000791b */ /* 0x003fe20003800000 */
.L_x_619:
[----:B------:R-:W-:Y:S01]  /*2480*/  IMAD.MOV.U32 R13, RZ, RZ, R8 ;  /* 0x000000ffff0d7224 */ /* 0x000fe200078e0008 */
[----:B------:R-:W-:-:S07]  /*2490*/  MOV R17, R14 ;  /* 0x0000000e00117202 */ /* 0x000fce0000000f00 */
[----:B------:R-:W-:Y:S05]  /*24a0*/  WARPSYNC.COLLECTIVE R15, `(.L_x_620) ;  /* 0x000000000f087348 */ /* 0x000fea0003c00000 */
[----:B------:R0:W1:Y:S02]  /*24b0*/  SHFL.DOWN P6, R14, R13, R12, R11 ;  /* 0x0800000c0d0e7389 */ /* 0x00006400000c000b */
[----:B01----:R-:W-:Y:S01]  /*24c0*/  ENDCOLLECTIVE ;  /* 0x000000000000791b */ /* 0x003fe20003800000 */
.L_x_620:
[----:B------:R-:W-:Y:S02]  /*24d0*/  MOV R15, R17 ;  /* 0x00000011000f7202 */ /* 0x000fe40000000f00 */
[----:B------:R-:W-:-:S04]  /*24e0*/  MOV R12, 0x2 ;  /* 0x00000002000c7802 */ /* 0x000fc80000000f00 */
[----:B------:R-:W-:Y:S01]  /*24f0*/  DADD R16, R8, R14 ;  /* 0x0000000008107229 */ /* 0x000fe2000000000e */
[----:B------:R-:W-:-:S09]  /*2500*/  IMAD.MOV.U32 R15, RZ, RZ, -0x1 ;  /* 0xffffffffff0f7424 */ /* 0x000fd200078e00ff */
[----:B------:R-:W-:-:S07]  /*2510*/  IMAD.MOV.U32 R13, RZ, RZ, R17 ;  /* 0x000000ffff0d7224 */ /* 0x000fce00078e0011 */
[----:B------:R-:W-:Y:S05]  /*2520*/  WARPSYNC.COLLECTIVE R15, `(.L_x_621) ;  /* 0x000000000f087348 */ /* 0x000fea0003c00000 */
[----:B------:R0:W1:Y:S02]  /*2530*/  SHFL.DOWN P6, R14, R13, R12, R11 ;  /* 0x0800000c0d0e7389 */ /* 0x00006400000c000b */
[----:B01----:R-:W-:Y:S01]  /*2540*/  ENDCOLLECTIVE ;  /* 0x000000000000791b */ /* 0x003fe20003800000 */
.L_x_621:
[----:B------:R-:W-:Y:S01]  /*2550*/  IMAD.MOV.U32 R13, RZ, RZ, R16 ;  /* 0x000000ffff0d7224 */ /* 0x000fe200078e0010 */
[----:B------:R-:W-:-:S07]  /*2560*/  MOV R5, R14 ;  /* 0x0000000e00057202 */ /* 0x000fce0000000f00 */
[----:B------:R-:W-:Y:S05]  /*2570*/  WARPSYNC.COLLECTIVE R15, `(.L_x_622) ;  /* 0x000000000f087348 */ /* 0x000fea0003c00000 */
[----:B------:R0:W1:Y:S02]  /*2580*/  SHFL.DOWN P6, R14, R13, R12, R11 ;  /* 0x0800000c0d0e7389 */ /* 0x00006400000c000b */
[----:B01----:R-:W-:Y:S01]  /*2590*/  ENDCOLLECTIVE ;  /* 0x000000000000791b */ /* 0x003fe20003800000 */
.L_x_622:
[----:B------:R-:W-:Y:S02]  /*25a0*/  MOV R12, 0x1 ;  /* 0x00000001000c7802 */ /* 0x000fe40000000f00 */
[----:B------:R-:W-:-:S06]  /*25b0*/  MOV R4, R14 ;  /* 0x0000000e00047202 */ /* 0x000fcc0000000f00 */
[----:B------:R-:W-:-:S10]  /*25c0*/  DADD R4, R16, R4 ;  /* 0x0000000010047229 */ /* 0x000fd40000000004 */
[----:B------:R-:W-:-:S07]  /*25d0*/  IMAD.MOV.U32 R13, RZ, RZ, R5 ;  /* 0x000000ffff0d7224 */ /* 0x000fce00078e0005 */
[----:B------:R-:W-:Y:S05]  /*25e0*/  WARPSYNC.COLLECTIVE R15, `(.L_x_623) ;  /* 0x000000000f087348 */ /* 0x000fea0003c00000 */
[----:B------:R0:W1:Y:S02]  /*25f0*/  SHFL.DOWN P6, R14, R13, R12, R11 ;  /* 0x0800000c0d0e7389 */ /* 0x00006400000c000b */
[----:B01----:R-:W-:Y:S01]  /*2600*/  ENDCOLLECTIVE ;  /* 0x000000000000791b */ /* 0x003fe20003800000 */
.L_x_623:
[----:B------:R-:W-:Y:S01]  /*2610*/  MOV R13, R4 ;  /* 0x00000004000d7202 */ /* 0x000fe20000000f00 */
[----:B------:R-:W-:-:S07]  /*2620*/  IMAD.MOV.U32 R7, RZ, RZ, R14 ;  /* 0x000000ffff077224 */ /* 0x000fce00078e000e */
[----:B------:R-:W-:Y:S05]  /*2630*/  WARPSYNC.COLLECTIVE R15, `(.L_x_624) ;  /* 0x000000000f087348 */ /* 0x000fea0003c00000 */
[----:B------:R0:W1:Y:S02]  /*2640*/  SHFL.DOWN P6, R14, R13, R12, R11 ;  /* 0x0800000c0d0e7389 */ /* 0x00006400000c000b */
[----:B01----:R-:W-:Y:S01]  /*2650*/  ENDCOLLECTIVE ;  /* 0x000000000000791b */ /* 0x003fe20003800000 */
.L_x_624:
[----:B------:R-:W-:Y:S05]  /*2660*/  BRA `(.L_x_625) ;  /* 0xffffffec00d47947 */ /* 0x000fea000383ffff */
.L_x_626:
        /* <DEDUP_REMOVED lines=9> */
.L_x_891:


//--------------------- .text._ZN2at6native45_GLOBAL__N__efdd3984_12_NLLLoss2d_cu_e9278b4638nll_loss2d_forward_size_average_kernelIdEEvPT_PKS3_ --------------------------
	.section	.text._ZN2at6native45_GLOBAL__N__efdd3984_12_NLLLoss2d_cu_e9278b4638nll_loss2d_forward_size_average_kernelIdEEvPT_PKS3_,"ax",@progbits
	.align	128
.text._ZN2at6native45_GLOBAL__N__efdd3984_12_NLLLoss2d_cu_e9278b4638nll_loss2d_forward_size_average_kernelIdEEvPT_PKS3_:
        .type           _ZN2at6native45_GLOBAL__N__efdd3984_12_NLLLoss2d_cu_e9278b4638nll_loss2d_forward_size_average_kernelIdEEvPT_PKS3_,@function
        .size           _ZN2at6native45_GLOBAL__N__efdd3984_12_NLLLoss2d_cu_e9278b4638nll_loss2d_forward_size_average_kernelIdEEvPT_PKS3_,(.L_x_892 - _ZN2at6native45_GLOBAL__N__efdd3984_12_NLLLoss2d_cu_e9278b4638nll_loss2d_forward_size_average_kernelIdEEvPT_PKS3_)
        .other          _ZN2at6native45_GLOBAL__N__efdd3984_12_NLLLoss2d_cu_e9278b4638nll_loss2d_forward_size_average_kernelIdEEvPT_PKS3_,@"STO_CUDA_ENTRY STV_DEFAULT"
_ZN2at6native45_GLOBAL__N__efdd3984_12_NLLLoss2d_cu_e9278b4638nll_loss2d_forward_size_average_kernelIdEEvPT_PKS3_:
[----:B------:R-:W-:Y:S08]  /*0000*/  LDC R1, c[0x0][0x28] ;  /* 0x00000a00ff017b82 */ /* 0x000ff00000000800 */
[----:B------:R-:W0:Y:S01]  /*0010*/  LDC.64 R6, c[0x0][0x218] ;  /* 0x00008600ff067b82 */ /* 0x000e220000000a00 */
[----:B------:R-:W-:Y:S02]  /*0020*/  ULDC.64 UR4, c[0x0][0x208] ;  /* 0x0000820000047ab9 */ /* 0x000fe40000000a00 */
[----:B0-----:R-:W2:Y:S05]  /*0030*/  LDG.E.64 R6, desc[UR4][R6.64] ;  /* 0x0000000406067981 */ /* 0x001eaa000c1e1b00 */
[----:B------:R-:W0:Y:S02]  /*0040*/  LDC.64 R4, c[0x0][0x210] ;  /* 0x00008400ff047b82 */ /* 0x000e240000000a00 */
[----:B0-----:R-:W3:Y:S01]  /*0050*/  LDG.E.64 R4, desc[UR4][R4.64] ;  /* 0x0000000404047981 */ /* 0x001ee2000c1e1b00 */
[----:B------:R-:W-:Y:S01]  /*0060*/  IMAD.MOV.U32 R2, RZ, RZ, 0x1 ;  /* 0x00000001ff027424 */ /* 0x000fe200078e00ff */
[----:B--2---:R-:W0:Y:S05]  /*0070*/  MUFU.RCP64H R3, R7 ;  /* 0x0000000700037308 */ /* 0x004e2a0000001800 */
[----:B0-----:R-:W-:-:S08]  /*0080*/  DFMA R8, -R6, R2, 1 ;  /* 0x3ff000000608742b */ /* 0x001fd00000000102 */
[----:B------:R-:W-:Y:S01]  /*0090*/  DFMA R8, R8, R8, R8 ;  /* 0x000000080808722b */ /* 0x000fe20000000008 */
[----:B---3--:R-:W-:-:S07]  /*00a0*/  FSETP.GEU.AND P1, PT, |R5|, 6.5827683646048100446e-37, PT ;  /* 0x036000000500780b */ /* 0x008fce0003f2e200 */
        /* <DEDUP_REMOVED lines=10> */
[----:B------:R-:W-:Y:S05]  /*0150*/  CALL.REL.NOINC `($__internal_9_$__cuda_sm20_div_rn_f64_full) ;  /* 0x0000000000147944 */ /* 0x000fea0003c00000 */
[----:B------:R-:W-:Y:S02]  /*0160*/  IMAD.MOV.U32 R2, RZ, RZ, R12 ;  /* 0x000000ffff027224 */ /* 0x000fe400078e000c */
[----:B------:R-:W-:-:S07]  /*0170*/  IMAD.MOV.U32 R3, RZ, RZ, R13 ;  /* 0x000000ffff037224 */ /* 0x000fce00078e000d */
.L_x_627:
[----:B------:R-:W0:Y:S02]  /*0180*/  LDC.64 R4, c[0x0][0x210] ;  /* 0x00008400ff047b82 */ /* 0x000e240000000a00 */
[----:B0-----:R-:W-:Y:S01]  /*0190*/  STG.E.64 desc[UR4][R4.64], R2 ;  /* 0x0000000204007986 */ /* 0x001fe2000c101b04 */
[----:B------:R-:W-:Y:S05]  /*01a0*/  EXIT ;  /* 0x000000000000794d */ /* 0x000fea0003800000 */
        .weak           $__internal_9_$__cuda_sm20_div_rn_f64_full
        .type           $__internal_9_$__cuda_sm20_div_rn_f64_full,@function
        .size           $__internal_9_$__cuda_sm20_div_rn_f64_full,(.L_x_892 - $__internal_9_$__cuda_sm20_div_rn_f64_full)
$__internal_9_$__cuda_sm20_div_rn_f64_full:
        /* <DEDUP_REMOVED lines=30> */
.L_x_628:
        /* <DEDUP_REMOVED lines=27> */
[----:B------:R-:W-:Y:S01]  /*0540*/  IMAD.MOV R3, RZ, RZ, -R14 ;  /* 0x000000ffff037224 */ /* 0x000fe200078e0a0e */
[----:B------:R-:W-:Y:S01]  /*0550*/  DMUL.RP R4, R10, R4 ;  /* 0x000000040a047228 */ /* 0x000fe20000008000 */
[----:B------:R-:W-:-:S06]  /*0560*/  IMAD.MOV.U32 R2, RZ, RZ, RZ ;  /* 0x000000ffff027224 */ /* 0x000fcc00078e00ff */
[----:B------:R-:W-:-:S03]  /*0570*/  DFMA R2, R12, -R2, R10 ;  /* 0x800000020c02722b */ /* 0x000fc6000000000a */
[----:B------:R-:W-:-:S03]  /*0580*/  LOP3.LUT R7, R5, R7, RZ, 0x3c, !PT ;  /* 0x0000000705077212 */ /* 0x000fc600078e3cff */
[----:B------:R-:W-:-:S04]  /*0590*/  IADD3 R2, -R14, -0x43300000, RZ ;  /* 0xbcd000000e027810 */ /* 0x000fc80007ffe1ff */
[----:B------:R-:W-:-:S04]  /*05a0*/  FSETP.NEU.AND P0, PT, |R3|, R2, PT ;  /* 0x000000020300720b */ /* 0x000fc80003f0d200 */
[----:B------:R-:W-:Y:S02]  /*05b0*/  FSEL R12, R4, R12, !P0 ;  /* 0x0000000c040c7208 */ /* 0x000fe40004000000 */
[----:B------:R-:W-:Y:S01]  /*05c0*/  FSEL R13, R7, R13, !P0 ;  /* 0x0000000d070d7208 */ /* 0x000fe20004000000 */
[----:B------:R-:W-:Y:S06]  /*05d0*/  BRA `(.L_x_630) ;  /* 0x0000000000547947 */ /* 0x000fec0003800000 */
.L_x_629:
        /* <DEDUP_REMOVED lines=16> */
.L_x_632:
[----:B------:R-:W-:Y:S01]  /*06e0*/  LOP3.LUT R13, R7, 0x80000, RZ, 0xfc, !PT ;  /* 0x00080000070d7812 */ /* 0x000fe200078efcff */
[----:B------:R-:W-:Y:S01]  /*06f0*/  IMAD.MOV.U32 R12, RZ, RZ, R6 ;  /* 0x000000ffff0c7224 */ /* 0x000fe200078e0006 */
[----:B------:R-:W-:Y:S06]  /*0700*/  BRA `(.L_x_630) ;  /* 0x0000000000087947 */ /* 0x000fec0003800000 */
.L_x_631:
[----:B------:R-:W-:Y:S01]  /*0710*/  LOP3.LUT R13, R5, 0x80000, RZ, 0xfc, !PT ;  /* 0x00080000050d7812 */ /* 0x000fe200078efcff */
[----:B------:R-:W-:-:S07]  /*0720*/  IMAD.MOV.U32 R12, RZ, RZ, R4 ;  /* 0x000000ffff0c7224 */ /* 0x000fce00078e0004 */
.L_x_630:
[----:B------:R-:W-:Y:S02]  /*0730*/  IMAD.MOV.U32 R2, RZ, RZ, R0 ;  /* 0x000000ffff027224 */ /* 0x000fe400078e0000 */
[----:B------:R-:W-:-:S04]  /*0740*/  IMAD.MOV.U32 R3, RZ, RZ, 0x0 ;  /* 0x00000000ff037424 */ /* 0x000fc800078e00ff */
[----:B------:R-:W-:Y:S05]  /*0750*/  RET.REL.NODEC R2 `(_ZN2at6native45_GLOBAL__N__efdd3984_12_NLLLoss2d_cu_e9278b4638nll_loss2d_forward_size_average_kernelIdEEvPT_PKS3_) ;  /* 0xfffffff802287950 */ /* 0x000fea0003c3ffff */
.L_x_633:
        /* <DEDUP_REMOVED lines=10> */
.L_x_892:


//--------------------- .text._ZN2at6native45_GLOBAL__N__efdd3984_12_NLLLoss2d_cu_e9278b4625nll_loss2d_forward_kernelIddiEEvPT_S4_PKS3_PKlS6_iiil --------------------------
	.section	.text._ZN2at6native45_GLOBAL__N__efdd3984_12_NLLLoss2d_cu_e9278b4625nll_loss2d_forward_kernelIddiEEvPT_S4_PKS3_PKlS6_iiil,"ax",@progbits
	.align	128
.text._ZN2at6native45_GLOBAL__N__efdd3984_12_NLLLoss2d_cu_e9278b4625nll_loss2d_forward_kernelIddiEEvPT_S4_PKS3_PKlS6_iiil:
        .type           _ZN2at6native45_GLOBAL__N__efdd3984_12_NLLLoss2d_cu_e9278b4625nll_loss2d_forward_kernelIddiEEvPT_S4_PKS3_PKlS6_iiil,@function
        .size           _ZN2at6native45_GLOBAL__N__efdd3984_12_NLLLoss2d_cu_e9278b4625nll_loss2d_forward_kernelIddiEEvPT_S4_PKS3_PKlS6_iiil,(.L_x_894 - _ZN2at6native45_GLOBAL__N__efdd3984_12_NLLLoss2d_cu_e9278b4625nll_loss2d_forward_kernelIddiEEvPT_S4_PKS3_PKlS6_iiil)
        .other          _ZN2at6native45_GLOBAL__N__efdd3984_12_NLLLoss2d_cu_e9278b4625nll_loss2d_forward_kernelIddiEEvPT_S4_PKS3_PKlS6_iiil,@"STO_CUDA_ENTRY STV_DEFAULT"
_ZN2at6native45_GLOBAL__N__efdd3984_12_NLLLoss2d_cu_e9278b4625nll_loss2d_forward_kernelIddiEEvPT_S4_PKS3_PKlS6_iiil:
[----:B------:R-:W0:Y:S08]  /*0000*/  LDC R1, c[0x0][0x28] ;  /* 0x00000a00ff017b82 */ /* 0x000e300000000800 */
[----:B------:R-:W1:Y:S01]  /*0010*/  LDC R5, c[0x0][0x240] ;  /* 0x00009000ff057b82 */ /* 0x000e620000000800 */
[----:B------:R-:W2:Y:S01]  /*0020*/  S2R R25, SR_TID.X ;  /* 0x0000000000197919 */ /* 0x000ea20000002100 */
[----:B------:R-:W-:Y:S01]  /*0030*/  ULDC UR48, c[0x0][0x0] ;  /* 0x0000000000307ab9 */ /* 0x000fe20000000800 */
[----:B------:R-:W-:Y:S01]  /*0040*/  ULDC.64 UR36, c[0x0][0x208] ;  /* 0x0000820000247ab9 */ /* 0x000fe20000000a00 */
[----:B------:R-:W-:Y:S01]  /*0050*/  ULDC UR49, c[0x0][0x23c] ;  /* 0x00008f0000317ab9 */ /* 0x000fe20000000800 */
[----:B------:R-:W-:Y:S01]  /*0060*/  ULDC UR50, c[0x0][0x23c] ;  /* 0x00008f0000327ab9 */ /* 0x000fe20000000800 */
[----:B------:R-:W-:Y:S01]  /*0070*/  ULDC UR51, c[0x0][0x238] ;  /* 0x00008e0000337ab9 */ /* 0x000fe20000000800 */
[----:B------:R-:W-:Y:S01]  /*0080*/  ULDC UR52, c[0x0][0x238] ;  /* 0x00008e0000347ab9 */ /* 0x000fe20000000800 */
[----:B------:R-:W3:Y:S01]  /*0090*/  S2UR UR4, SR_CTAID.X ;  /* 0x00000000000479c3 */ /* 0x000ee20000002500 */
[----:B------:R-:W-:Y:S01]  /*00a0*/  ULDC.64 UR38, c[0x0][0x248] ;  /* 0x0000920000267ab9 */ /* 0x000fe20000000a00 */
[----:B------:R-:W-:Y:S01]  /*00b0*/  ULDC.64 UR40, c[0x0][0x248] ;  /* 0x0000920000287ab9 */ /* 0x000fe20000000a00 */
[----:B------:R-:W-:Y:S01]  /*00c0*/  ULDC.64 UR42, c[0x0][0x230] ;  /* 0x00008c00002a7ab9 */ /* 0x000fe20000000a00 */
[----:B------:R-:W-:Y:S01]  /*00d0*/  ULDC.64 UR44, c[0x0][0x238] ;  /* 0x00008e00002c7ab9 */ /* 0x000fe20000000a00 */
[----:B------:R-:W-:Y:S01]  /*00e0*/  ULDC.64 UR46, c[0x0][0x238] ;  /* 0x00008e00002e7ab9 */ /* 0x000fe20000000a00 */
[----:B------:R-:W-:Y:S01]  /*00f0*/  BSSY B8, `(.L_x_634) ;  /* 0x00000a8000087945 */ /* 0x000fe20003800000 */
        /* <DEDUP_REMOVED lines=10> */
[----:B------:R-:W-:-:S06]  /*01a0*/  IMAD.HI.U32 R3, R3, R7, R2 ;  /* 0x0000000703037227 */ /* 0x000fcc00078e0002 */
[----:B---3--:R-:W-:-:S04]  /*01b0*/  IMAD.HI.U32 R3, R3, UR4, RZ ;  /* 0x0000000403037c27 */ /* 0x008fc8000f8e00ff */
        /* <DEDUP_REMOVED lines=12> */
[----:B--2---:R-:W-:-:S05]  /*0280*/  IMAD R25, R0, UR48, R25 ;  /* 0x0000003000197c24 */ /* 0x004fca000f8e0219 */
[----:B------:R-:W-:-:S13]  /*0290*/  ISETP.GE.AND P0, PT, R25, UR4, PT ;  /* 0x0000000419007c0c */ /* 0x000fda000bf06270 */
[----:B0-----:R-:W-:Y:S05]  /*02a0*/  @P0 BRA `(.L_x_635) ;  /* 0x0000000800300947 */ /* 0x001fea0003800000 */
[----:B------:R-:W-:Y:S02]  /*02b0*/  ULDC.64 UR4, c[0x0][0x230] ;  /* 0x00008c0000047ab9 */ /* 0x000fe40000000a00 */
[----:B------:R-:W-:-:S04]  /*02c0*/  ISETP.NE.U32.AND P0, PT, RZ, UR4, PT ;  /* 0x00000004ff007c0c */ /* 0x000fc8000bf05070 */
[----:B------:R-:W-:-:S13]  /*02d0*/  ISETP.NE.AND.EX P0, PT, RZ, UR5, PT, P0 ;  /* 0x00000005ff007c0c */ /* 0x000fda000bf05300 */
[----:B------:R-:W-:Y:S05]  /*02e0*/  @!P0 BRA `(.L_x_636) ;  /* 0x0000000400188947 */ /* 0x000fea0003800000 */
[----:B------:R-:W-:Y:S02]  /*02f0*/  CS2R R18, SRZ ;  /* 0x0000000000127805 */ /* 0x000fe4000001ff00 */
[----:B------:R-:W-:-:S07]  /*0300*/  CS2R R22, SRZ ;  /* 0x0000000000167805 */ /* 0x000fce000001ff00 */
.L_x_643:
[----:B------:R-:W0:Y:S01]  /*0310*/  LDC.64 R26, c[0x0][0x228] ;  /* 0x00008a00ff1a7b82 */ /* 0x000e220000000a00 */
[----:B------:R-:W-:-:S05]  /*0320*/  IADD3 R3, R24, R25, RZ ;  /* 0x0000001918037210 */ /* 0x000fca0007ffe0ff */
        /* <DEDUP_REMOVED lines=29> */
.L_x_640:
[----:B------:R-:W-:Y:S05]  /*0500*/  BSYNC B6 ;  /* 0x0000000000067941 */ /* 0x000fea0003800000 */
.L_x_639:
[----:B------:R-:W-:-:S04]  /*0510*/  LEA R16, P0, R26, UR42, 0x3 ;  /* 0x0000002a1a107c11 */ /* 0x000fc8000f8018ff */
[----:B------:R-:W-:-:S06]  /*0520*/  LEA.HI.X R17, R26, UR43, R17, 0x3, P0 ;  /* 0x0000002b1a117c11 */ /* 0x000fcc00080f1c11 */
[----:B------:R-:W5:Y:S01]  /*0530*/  LDG.E.64 R16, desc[UR36][R16.64] ;  /* 0x0000002410107981 */ /* 0x000f62000c1e1b00 */
        /* <DEDUP_REMOVED lines=20> */
[----:B0----5:R-:W-:Y:S05]  /*0680*/  CALL.ABS.NOINC R2 ;  /* 0x0000000002007343 */ /* 0x021fea0003c00000 */
.L_x_642:
[----:B------:R-:W-:Y:S05]  /*0690*/  BSYNC B6 ;  /* 0x0000000000067941 */ /* 0x000fea0003800000 */
.L_x_641:
[----:B------:R-:W0:Y:S02]  /*06a0*/  LDC.64 R2, c[0x0][0x220] ;  /* 0x00008800ff027b82 */ /* 0x000e240000000a00 */
[----:B0-----:R-:W-:-:S06]  /*06b0*/  IMAD.WIDE R26, R26, 0x8, R2 ;  /* 0x000000081a1a7825 */ /* 0x001fcc00078e0202 */
[----:B------:R-:W2:Y:S01]  /*06c0*/  LDG.E.64 R26, desc[UR36][R26.64] ;  /* 0x000000241a1a7981 */ /* 0x000ea2000c1e1b00 */
[----:B-----5:R-:W-:Y:S02]  /*06d0*/  DADD R18, R18, R16 ;  /* 0x0000000012127229 */ /* 0x020fe40000000010 */
[----:B--2---:R-:W-:-:S11]  /*06e0*/  DFMA R22, -R16, R26, R22 ;  /* 0x0000001a1016722b */ /* 0x004fd60000000116 */
.L_x_638:
[----:B------:R-:W-:Y:S05]  /*06f0*/  BSYNC B7 ;  /* 0x0000000000077941 */ /* 0x000fea0003800000 */
.L_x_637:
[----:B------:R-:W0:Y:S02]  /*0700*/  LDC R0, c[0x0][0x240] ;  /* 0x00009000ff007b82 */ /* 0x000e240000000800 */
[----:B0-----:R-:W-:-:S05]  /*0710*/  IMAD R25, R0, UR48, R25 ;  /* 0x0000003000197c24 */ /* 0x001fca000f8e0219 */
[----:B------:R-:W-:-:S13]  /*0720*/  ISETP.GE.AND P0, PT, R25, UR50, PT ;  /* 0x0000003219007c0c */ /* 0x000fda000bf06270 */
[----:B------:R-:W-:Y:S05]  /*0730*/  @!P0 BRA `(.L_x_643) ;  /* 0xfffffff800f48947 */ /* 0x000fea000383ffff */
[----:B------:R-:W-:Y:S05]  /*0740*/  BRA `(.L_x_635) ;  /* 0x0000000400087947 */ /* 0x000fea0003800000 */
.L_x_636:
[----:B------:R-:W-:Y:S02]  /*0750*/  CS2R R18, SRZ ;  /* 0x0000000000127805 */ /* 0x000fe4000001ff00 */
[----:B------:R-:W-:-:S07]  /*0760*/  CS2R R22, SRZ ;  /* 0x0000000000167805 */ /* 0x000fce000001ff00 */
.L_x_650:
        /* <DEDUP_REMOVED lines=31> */
.L_x_647:
[----:B------:R-:W-:Y:S05]  /*0960*/  BSYNC B6 ;  /* 0x0000000000067941 */ /* 0x000fea0003800000 */
.L_x_646:
        /* <DEDUP_REMOVED lines=21> */
.L_x_649:
[----:B------:R-:W-:Y:S05]  /*0ac0*/  BSYNC B6 ;  /* 0x0000000000067941 */ /* 0x000fea0003800000 */
.L_x_648:
[----:B------:R-:W0:Y:S02]  /*0ad0*/  LDC.64 R2, c[0x0][0x220] ;  /* 0x00008800ff027b82 */ /* 0x000e240000000a00 */
[----:B0-----:R-:W-:-:S06]  /*0ae0*/  IMAD.WIDE R16, R16, 0x8, R2 ;  /* 0x0000000810107825 */ /* 0x001fcc00078e0202 */
[----:B------:R-:W2:Y:S01]  /*0af0*/  LDG.E.64 R16, desc[UR36][R16.64] ;  /* 0x0000002410107981 */ /* 0x000ea2000c1e1b00 */
[----:B------:R-:W-:Y:S02]  /*0b00*/  DADD R18, R18, 1 ;  /* 0x3ff0000012127429 */ /* 0x000fe40000000000 */
[----:B--2---:R-:W-:-:S11]  /*0b10*/  DADD R22, R22, -R16 ;  /* 0x0000000016167229 */ /* 0x004fd60000000810 */
.L_x_645:
[----:B------:R-:W-:Y:S05]  /*0b20*/  BSYNC B7 ;  /* 0x0000000000077941 */ /* 0x000fea0003800000 */
.L_x_644:
[----:B------:R-:W0:Y:S02]  /*0b30*/  LDC R0, c[0x0][0x240] ;  /* 0x00009000ff007b82 */ /* 0x000e240000000800 */
[----:B0-----:R-:W-:-:S05]  /*0b40*/  IMAD R25, R0, UR48, R25 ;  /* 0x0000003000197c24 */ /* 0x001fca000f8e0219 */
[----:B------:R-:W-:-:S13]  /*0b50*/  ISETP.GE.AND P0, PT, R25, UR49, PT ;  /* 0x0000003119007c0c */ /* 0x000fda000bf06270 */
[----:B------:R-:W-:Y:S05]  /*0b60*/  @!P0 BRA `(.L_x_650) ;  /* 0xfffffffc00008947 */ /* 0x000fea000383ffff */
.L_x_635:
[----:B------:R-:W-:Y:S05]  /*0b70*/  BSYNC B8 ;  /* 0x0000000000087941 */ /* 0x000fea0003800000 */
.L_x_634:
        /* <DEDUP_REMOVED lines=19> */
[----:B------:R1:W2:Y:S04]  /*0cb0*/  SHFL.DOWN PT, R5, R3, 0x1, 0x1f ;  /* 0x08201f0003057f89 */ /* 0x0002a800000e0000 */
[----:B------:R1:W3:Y:S02]  /*0cc0*/  SHFL.DOWN PT, R14, R2, 0x1, 0x1f ;  /* 0x08201f00020e7f89 */ /* 0x0002e400000e0000 */
.L_x_669:
[----:B0-----:R-:W-:Y:S01]  /*0cd0*/  SHF.R.S32.HI R7, RZ, 0x1f, R0 ;  /* 0x0000001fff077819 */ /* 0x001fe20000011400 */
[----:B------:R-:W-:Y:S05]  /*0ce0*/  WARPSYNC.ALL ;  /* 0x0000000000007948 */ /* 0x000fea0003800000 */
[----:B------:R-:W-:Y:S01]  /*0cf0*/  LEA.HI R10, R7, R0, RZ, 0x5 ;  /* 0x00000000070a7211 */ /* 0x000fe200078f28ff */
[----:B------:R-:W-:Y:S01]  /*0d00*/  USHF.R.U32.HI UR4, URZ, 0x5, UR48 ;  /* 0x000000053f047899 */ /* 0x000fe20008011630 */
[----:B------:R-:W-:Y:S01]  /*0d10*/  BAR.SYNC.DEFER_BLOCKING 0x0 ;  /* 0x0000000000007b1d */ /* 0x000fe20000010000 */
[----:B--2---:R-:W-:Y:S01]  /*0d20*/  IMAD.MOV.U32 R15, RZ, RZ, R5 ;  /* 0x000000ffff0f7224 */ /* 0x004fe200078e0005 */
[----:B------:R-:W-:Y:S01]  /*0d30*/  LOP3.LUT R7, R10, 0xffffffe0, RZ, 0xc0, !PT ;  /* 0xffffffe00a077812 */ /* 0x000fe200078ec0ff */
[----:B------:R-:W-:-:S02]  /*0d40*/  VIADD R5, R0, 0x1f ;  /* 0x0000001f00057836 */ /* 0x000fc40000000000 */
[----:B------:R-:W-:Y:S01]  /*0d50*/  ISETP.GE.AND P1, PT, R0, UR4, PT ;  /* 0x0000000400007c0c */ /* 0x000fe2000bf26270 */
[----:B------:R-:W-:Y:S01]  /*0d60*/  BSSY B0, `(.L_x_652) ;  /* 0x0000029000007945 */ /* 0x000fe20003800000 */
[----:B------:R-:W-:Y:S01]  /*0d70*/  IADD3 R8, -R7, R0, RZ ;  /* 0x0000000007087210 */ /* 0x000fe20007ffe1ff */
[----:B---3--:R-:W-:Y:S01]  /*0d80*/  DADD R14, R2, R14 ;  /* 0x00000000020e7229 */ /* 0x008fe2000000000e */
[----:B------:R-:W-:Y:S02]  /*0d90*/  ISETP.GT.U32.AND P2, PT, R5, 0x3e, PT ;  /* 0x0000003e0500780c */ /* 0x000fe40003f44070 */
[----:B-1----:R-:W-:Y:S02]  /*0da0*/  CS2R R2, SRZ ;  /* 0x0000000000027805 */ /* 0x002fe4000001ff00 */
[----:B------:R-:W-:-:S05]  /*0db0*/  ISETP.NE.AND P0, PT, R8, RZ, PT ;  /* 0x000000ff0800720c */ /* 0x000fca0003f05270 */
[----:B------:R-:W0:Y:S01]  /*0dc0*/  @!P1 S2R R9, SR_CgaCtaId ;  /* 0x0000000000099919 */ /* 0x000e220000008800 */
[----:B------:R-:W-:-:S07]  /*0dd0*/  @!P1 MOV R6, 0x400 ;  /* 0x0000040000069802 */ /* 0x000fce0000000f00 */
[----:B------:R-:W1:Y:S01]  /*0de0*/  @!P0 S2R R7, SR_CgaCtaId ;  /* 0x0000000000078919 */ /* 0x000e620000008800 */
[----:B------:R-:W-:Y:S02]  /*0df0*/  @!P0 MOV R4, 0x400 ;  /* 0x0000040000048802 */ /* 0x000fe40000000f00 */
[----:B0-----:R-:W-:Y:S02]  /*0e00*/  @!P1 LEA R9, R9, R6, 0x18 ;  /* 0x0000000609099211 */ /* 0x001fe400078ec0ff */
[----:B-1----:R-:W-:Y:S02]  /*0e10*/  @!P0 LEA R7, R7, R4, 0x18 ;  /* 0x0000000407078211 */ /* 0x002fe400078ec0ff */
[----:B------:R-:W-:-:S05]  /*0e20*/  @!P0 SHF.R.S32.HI R4, RZ, 0x5, R10 ;  /* 0x00000005ff048819 */ /* 0x000fca000001140a */
[----:B------:R-:W-:Y:S01]  /*0e30*/  @!P0 IMAD R7, R4, 0x8, R7 ;  /* 0x0000000804078824 */ /* 0x000fe200078e0207 */
[----:B------:R-:W-:-:S04]  /*0e40*/  @!P1 LEA R4, R8, R9, 0x3 ;  /* 0x0000000908049211 */ /* 0x000fc800078e18ff */
        /* <DEDUP_REMOVED lines=18> */
[----:B------:R-:W0:Y:S04]  /*0f70*/  SHFL.DOWN PT, R14, R16, 0x2, 0x1f ;  /* 0x08401f00100e7f89 */ /* 0x000e2800000e0000 */
[----:B------:R-:W1:Y:S01]  /*0f80*/  SHFL.DOWN PT, R3, R17, 0x2, 0x1f ;  /* 0x08401f0011037f89 */ /* 0x000e6200000e0000 */
[----:B0-----:R-:W-:-:S06]  /*0f90*/  IMAD.MOV.U32 R2, RZ, RZ, R14 ;  /* 0x000000ffff027224 */ /* 0x001fcc00078e000e */
[----:B-1----:R-:W-:-:S07]  /*0fa0*/  DADD R2, R16, R2 ;  /* 0x0000000010027229 */ /* 0x002fce0000000002 */
[----:B------:R0:W1:Y:S04]  /*0fb0*/  SHFL.DOWN PT, R5, R3, 0x1, 0x1f ;  /* 0x08201f0003057f89 */ /* 0x00006800000e0000 */
[----:B------:R0:W2:Y:S02]  /*0fc0*/  SHFL.DOWN PT, R14, R2, 0x1, 0x1f ;  /* 0x08201f00020e7f89 */ /* 0x0000a400000e0000 */
.L_x_680:
[----:B-1----:R-:W-:-:S06]  /*0fd0*/  MOV R15, R5 ;  /* 0x00000005000f7202 */ /* 0x002fcc0000000f00 */
[----:B0-2---:R-:W-:-:S11]  /*0fe0*/  DADD R2, R2, R14 ;  /* 0x0000000002027229 */ /* 0x005fd6000000000e */
.L_x_653:
[----:B------:R-:W-:Y:S05]  /*0ff0*/  BSYNC B0 ;  /* 0x0000000000007941 */ /* 0x000fea0003800000 */
.L_x_652:
[----:B------:R-:W-:-:S03]  /*1000*/  UMOV UR4, 0xffffffff ;  /* 0xffffffff00047882 */ /* 0x000fc60000000000 */
[----:B------:R-:W-:Y:S05]  /*1010*/  BRA.DIV UR4, `(.L_x_655) ;  /* 0x0000000e040c7947 */ /* 0x000fea000b800000 */
[----:B------:R-:W2:Y:S04]  /*1020*/  SHFL.DOWN PT, R5, R23, 0x10, 0x1f ;  /* 0x0a001f0017057f89 */ /* 0x000ea800000e0000 */
[----:B0-----:R-:W0:Y:S01]  /*1030*/  SHFL.DOWN PT, R14, R22, 0x10, 0x1f ;  /* 0x0a001f00160e7f89 */ /* 0x001e2200000e0000 */
[----:B--2---:R-:W-:-:S06]  /*1040*/  IMAD.MOV.U32 R15, RZ, RZ, R5 ;  /* 0x000000ffff0f7224 */ /* 0x004fcc00078e0005 */
[----:B0-----:R-:W-:-:S07]  /*1050*/  DADD R6, R14, R22 ;  /* 0x000000000e067229 */ /* 0x001fce0000000016 */
        /* <DEDUP_REMOVED lines=8> */
[----:B------:R-:W0:Y:S04]  /*10e0*/  SHFL.DOWN PT, R14, R18, 0x2, 0x1f ;  /* 0x08401f00120e7f89 */ /* 0x000e2800000e0000 */
[----:B------:R-:W2:Y:S01]  /*10f0*/  SHFL.DOWN PT, R5, R19, 0x2, 0x1f ;  /* 0x08401f0013057f89 */ /* 0x000ea200000e0000 */
[----:B0-----:R-:W-:-:S06]  /*1100*/  IMAD.MOV.U32 R4, RZ, RZ, R14 ;  /* 0x000000ffff047224 */ /* 0x001fcc00078e000e */
[----:B--2---:R-:W-:-:S07]  /*1110*/  DADD R4, R18, R4 ;  /* 0x0000000012047229 */ /* 0x004fce0000000004 */
[----:B------:R0:W2:Y:S04]  /*1120*/  SHFL.DOWN PT, R7, R5, 0x1, 0x1f ;  /* 0x08201f0005077f89 */ /* 0x0000a800000e0000 */
[----:B------:R0:W3:Y:S02]  /*1130*/  SHFL.DOWN PT, R14, R4, 0x1, 0x1f ;  /* 0x08201f00040e7f89 */ /* 0x0000e400000e0000 */
.L_x_692:
[----:B------:R-:W4:Y:S01]  /*1140*/  @!P0 S2R R9, SR_CgaCtaId ;  /* 0x0000000000098919 */ /* 0x000f220000008800 */
[----:B------:R-:W-:Y:S05]  /*1150*/  WARPSYNC.ALL ;  /* 0x0000000000007948 */ /* 0x000fea0003800000 */
[----:B------:R-:W-:Y:S01]  /*1160*/  BAR.SYNC.DEFER_BLOCKING 0x0 ;  /* 0x0000000000007b1d */ /* 0x000fe20000010000 */
[----:B------:R-:W-:Y:S01]  /*1170*/  @!P0 MOV R6, 0x400 ;  /* 0x0000040000068802 */ /* 0x000fe20000000f00 */
[----:B--2---:R-:W-:Y:S01]  /*1180*/  IMAD.MOV.U32 R15, RZ, RZ, R7 ;  /* 0x000000ffff0f7224 */ /* 0x004fe200078e0007 */
[----:B------:R-:W-:-:S03]  /*1190*/  @!P1 MOV R11, 0x400 ;  /* 0x00000400000b9802 */ /* 0x000fc60000000f00 */
[----:B------:R-:W-:Y:S01]  /*11a0*/  @!P0 VIADD R6, R6, 0x2000 ;  /* 0x0000200006068836 */ /* 0x000fe20000000000 */
[----:B------:R-:W-:Y:S01]  /*11b0*/  @!P1 IADD3 R11, R11, 0x2000, RZ ;  /* 0x000020000b0b9810 */ /* 0x000fe20007ffe0ff */
[----:B------:R-:W2:Y:S01]  /*11c0*/  @!P1 S2R R12, SR_CgaCtaId ;  /* 0x00000000000c9919 */ /* 0x000ea20000008800 */
[----:B---3--:R-:W-:Y:S01]  /*11d0*/  DADD R14, R4, R14 ;  /* 0x00000000040e7229 */ /* 0x008fe2000000000e */
[----:B------:R-:W-:Y:S01]  /*11e0*/  BSSY B0, `(.L_x_656) ;  /* 0x0000021000007945 */ /* 0x000fe20003800000 */
[----:B0-----:R-:W-:Y:S02]  /*11f0*/  CS2R R4, SRZ ;  /* 0x0000000000047805 */ /* 0x001fe4000001ff00 */
[----:B----4-:R-:W-:Y:S02]  /*1200*/  @!P0 LEA R6, R9, R6, 0x18 ;  /* 0x0000000609068211 */ /* 0x010fe400078ec0ff */
[----:B------:R-:W-:-:S05]  /*1210*/  @!P0 SHF.R.S32.HI R9, RZ, 0x5, R10 ;  /* 0x00000005ff098819 */ /* 0x000fca000001140a */
[----:B------:R-:W-:-:S05]  /*1220*/  @!P0 IMAD R7, R9, 0x8, R6 ;  /* 0x0000000809078824 */ /* 0x000fca00078e0206 */
[----:B------:R0:W-:Y:S01]  /*1230*/  @!P0 STS.64 [R7], R14 ;  /* 0x0000000e07008388 */ /* 0x0001e20000000a00 */
[----:B--2---:R-:W-:-:S04]  /*1240*/  @!P1 LEA R11, R12, R11, 0x18 ;  /* 0x0000000b0c0b9211 */ /* 0x004fc800078ec0ff */
[----:B------:R-:W-:Y:S01]  /*1250*/  @!P1 LEA R8, R8, R11, 0x3 ;  /* 0x0000000b08089211 */ /* 0x000fe200078e18ff */
[----:B------:R-:W-:Y:S06]  /*1260*/  BAR.SYNC.DEFER_BLOCKING 0x0 ;  /* 0x0000000000007b1d */ /* 0x000fec0000010000 */
[----:B------:R0:W2:Y:S01]  /*1270*/  @!P1 LDS.64 R4, [R8] ;  /* 0x0000000008049984 */ /* 0x0000a20000000a00 */
[----:B------:R-:W-:Y:S05]  /*1280*/  @P2 BRA `(.L_x_657) ;  /* 0x0000000000582947 */ /* 0x000fea0003800000 */
[----:B------:R-:W-:-:S03]  /*1290*/  UMOV UR4, 0xffffffff ;  /* 0xffffffff00047882 */ /* 0x000fc60000000000 */
[----:B------:R-:W-:Y:S05]  /*12a0*/  BRA.DIV UR4, `(.L_x_658) ;  /* 0x0000000e047c7947 */ /* 0x000fea000b800000 */
[----:B0-2---:R-:W0:Y:S04]  /*12b0*/  SHFL.DOWN PT, R14, R4, 0x10, 0x1f ;  /* 0x0a001f00040e7f89 */ /* 0x005e2800000e0000 */
        /* <DEDUP_REMOVED lines=17> */
.L_x_703:
[----:B--2---:R-:W-:-:S06]  /*13d0*/  IMAD.MOV.U32 R15, RZ, RZ, R7 ;  /* 0x000000ffff0f7224 */ /* 0x004fcc00078e0007 */
[----:B0--3--:R-:W-:-:S11]  /*13e0*/  DADD R4, R4, R14 ;  /* 0x0000000004047229 */ /* 0x009fd6000000000e */
.L_x_657:
[----:B------:R-:W-:Y:S05]  /*13f0*/  BSYNC B0 ;  /* 0x0000000000007941 */ /* 0x000fea0003800000 */
.L_x_656:
[----:B------:R-:W-:-:S13]  /*1400*/  ISETP.NE.AND P0, PT, R0, RZ, PT ;  /* 0x000000ff0000720c */ /* 0x000fda0003f05270 */
[----:B------:R-:W-:Y:S05]  /*1410*/  @P0 EXIT ;  /* 0x000000000000094d */ /* 0x000fea0003800000 */
[----:B0-----:R-:W1:Y:S08]  /*1420*/  LDC.64 R6, c[0x0][0x218] ;  /* 0x00008600ff067b82 */ /* 0x001e700000000a00 */
[----:B------:R-:W2:Y:S01]  /*1430*/  LDC.64 R8, c[0x0][0x210] ;  /* 0x00008400ff087b82 */ /* 0x000ea20000000a00 */
[----:B-1----:R-:W-:Y:S04]  /*1440*/  REDG.E.ADD.F64.RN.STRONG.GPU desc[UR36][R6.64], R2 ;  /* 0x00000002060079a6 */ /* 0x002fe8000c10ffa4 */
[----:B--2---:R-:W-:Y:S01]  /*1450*/  REDG.E.ADD.F64.RN.STRONG.GPU desc[UR36][R8.64], R4 ;  /* 0x00000004080079a6 */ /* 0x004fe2000c10ffa4 */
[----:B------:R-:W-:Y:S05]  /*1460*/  EXIT ;  /* 0x000000000000794d */ /* 0x000fea0003800000 */
.L_x_651:
[----:B------:R-:W-:Y:S01]  /*1470*/  MOV R13, R19 ;  /* 0x00000013000d7202 */ /* 0x000fe20000000f00 */
[----:B------:R-:W-:Y:S01]  /*1480*/  IMAD.MOV.U32 R12, RZ, RZ, 0x10 ;  /* 0x00000010ff0c7424 */ /* 0x000fe200078e00ff */
[----:B------:R-:W-:Y:S01]  /*1490*/  MOV R15, 0xffffffff ;  /* 0xffffffff000f7802 */ /* 0x000fe20000000f00 */
[----:B------:R-:W-:-:S07]  /*14a0*/  IMAD.MOV.U32 R11, RZ, RZ, 0x1f ;  /* 0x0000001fff0b7424 */ /* 0x000fce00078e00ff */
[----:B0-----:R-:W-:Y:S05]  /*14b0*/  WARPSYNC.COLLECTIVE R15, `(.L_x_659) ;  /* 0x000000000f087348 */ /* 0x001fea0003c00000 */
[----:B------:R1:W2:Y:S02]  /*14c0*/  SHFL.DOWN P6, R14, R13, R12, R11 ;  /* 0x0800000c0d0e7389 */ /* 0x0002a400000c000b */
[----:B012---:R-:W-:Y:S01]  /*14d0*/  ENDCOLLECTIVE ;  /* 0x000000000000791b */ /* 0x007fe20003800000 */
.L_x_659:
[----:B------:R-:W-:Y:S02]  /*14e0*/  IMAD.MOV.U32 R13, RZ, RZ, R18 ;  /* 0x000000ffff0d7224 */ /* 0x000fe400078e0012 */
[----:B------:R-:W-:-:S07]  /*14f0*/  IMAD.MOV.U32 R3, RZ, RZ, R14 ;  /* 0x000000ffff037224 */ /* 0x000fce00078e000e */
[----:B------:R-:W-:Y:S05]  /*1500*/  WARPSYNC.COLLECTIVE R15, `(.L_x_660) ;  /* 0x000000000f087348 */ /* 0x000fea0003c00000 */
[----:B------:R0:W1:Y:S02]  /*1510*/  SHFL.DOWN P6, R14, R13, R12, R11 ;  /* 0x0800000c0d0e7389 */ /* 0x00006400000c000b */
[----:B01----:R-:W-:Y:S01]  /*1520*/  ENDCOLLECTIVE ;  /* 0x000000000000791b */ /* 0x003fe20003800000 */
.L_x_660:
[----:B------:R-:W-:Y:S01]  /*1530*/  MOV R15, R3 ;  /* 0x00000003000f7202 */ /* 0x000fe20000000f00 */
[----:B------:R-:W-:-:S05]  /*1540*/  IMAD.MOV.U32 R12, RZ, RZ, 0x8 ;  /* 0x00000008ff0c7424 */ /* 0x000fca00078e00ff */
[----:B------:R-:W-:Y:S01]  /*1550*/  DADD R4, R14, R18 ;  /* 0x000000000e047229 */ /* 0x000fe20000000012 */
[----:B------:R-:W-:-:S09]  /*1560*/  MOV R15, 0xffffffff ;  /* 0xffffffff000f7802 */ /* 0x000fd20000000f00 */
[----:B------:R-:W-:-:S07]  /*1570*/  IMAD.MOV.U32 R13, RZ, RZ, R5 ;  /* 0x000000ffff0d7224 */ /* 0x000fce00078e0005 */
[----:B------:R-:W-:Y:S05]  /*1580*/  WARPSYNC.COLLECTIVE R15, `(.L_x_661) ;  /* 0x000000000f087348 */ /* 0x000fea0003c00000 */
[----:B------:R0:W1:Y:S02]  /*1590*/  SHFL.DOWN P6, R14, R13, R12, R11 ;  /* 0x0800000c0d0e7389 */ /* 0x00006400000c000b */
[----:B01----:R-:W-:Y:S01]  /*15a0*/  ENDCOLLECTIVE ;  /* 0x000000000000791b */ /* 0x003fe20003800000 */
.L_x_661:
[----:B------:R-:W-:Y:S02]  /*15b0*/  IMAD.MOV.U32 R13, RZ, RZ, R4 ;  /* 0x000000ffff0d7224 */ /* 0x000fe400078e0004 */
[----:B------:R-:W-:-:S07]  /*15c0*/  IMAD.MOV.U32 R3, RZ, RZ, R14 ;  /* 0x000000ffff037224 */ /* 0x000fce00078e000e */
[----:B------:R-:W-:Y:S05]  /*15d0*/  WARPSYNC.COLLECTIVE R15, `(.L_x_662) ;  /* 0x000000000f087348 */ /* 0x000fea0003c00000 */
[----:B------:R0:W1:Y:S02]  /*15e0*/  SHFL.DOWN P6, R14, R13, R12, R11 ;  /* 0x0800000c0d0e7389 */ /* 0x00006400000c000b */
[----:B01----:R-:W-:Y:S01]  /*15f0*/  ENDCOLLECTIVE ;  /* 0x000000000000791b */ /* 0x003fe20003800000 */
.L_x_662:
        /* <DEDUP_REMOVED lines=8> */
.L_x_663:
[----:B------:R-:W-:Y:S02]  /*1680*/  IMAD.MOV.U32 R13, RZ, RZ, R6 ;  /* 0x000000ffff0d7224 */ /* 0x000fe400078e0006 */
[----:B------:R-:W-:-:S07]  /*1690*/  IMAD.MOV.U32 R3, RZ, RZ, R14 ;  /* 0x000000ffff037224 */ /* 0x000fce00078e000e */
[----:B------:R-:W-:Y:S05]  /*16a0*/  WARPSYNC.COLLECTIVE R15, `(.L_x_664) ;  /* 0x000000000f087348 */ /* 0x000fea0003c00000 */
[----:B------:R0:W1:Y:S02]  /*16b0*/  SHFL.DOWN P6, R14, R13, R12, R11 ;  /* 0x0800000c0d0e7389 */ /* 0x00006400000c000b */
[----:B01----:R-:W-:Y:S01]  /*16c0*/  ENDCOLLECTIVE ;  /* 0x000000000000791b */ /* 0x003fe20003800000 */
.L_x_664:
        /* <DEDUP_REMOVED lines=8> */
.L_x_665:
[----:B------:R-:W-:Y:S02]  /*1750*/  IMAD.MOV.U32 R13, RZ, RZ, R8 ;  /* 0x000000ffff0d7224 */ /* 0x000fe400078e0008 */
[----:B------:R-:W-:-:S07]  /*1760*/  IMAD.MOV.U32 R3, RZ, RZ, R14 ;  /* 0x000000ffff037224 */ /* 0x000fce00078e000e */
[----:B------:R-:W-:Y:S05]  /*1770*/  WARPSYNC.COLLECTIVE R15, `(.L_x_666) ;  /* 0x000000000f087348 */ /* 0x000fea0003c00000 */
[----:B------:R0:W1:Y:S02]  /*1780*/  SHFL.DOWN P6, R14, R13, R12, R11 ;  /* 0x0800000c0d0e7389 */ /* 0x00006400000c000b */
[----:B01----:R-:W-:Y:S01]  /*1790*/  ENDCOLLECTIVE ;  /* 0x000000000000791b */ /* 0x003fe20003800000 */
.L_x_666:
[----:B------:R-:W-:Y:S01]  /*17a0*/  IMAD.MOV.U32 R12, RZ, RZ, 0x1 ;  /* 0x00000001ff0c7424 */ /* 0x000fe200078e00ff */
[----:B------:R-:W-:-:S06]  /*17b0*/  MOV R2, R14 ;  /* 0x0000000e00027202 */ /* 0x000fcc0000000f00 */
[----:B------:R-:W-:-:S10]  /*17c0*/  DADD R2, R8, R2 ;  /* 0x0000000008027229 */ /* 0x000fd40000000002 */
[----:B------:R-:W-:-:S07]  /*17d0*/  IMAD.MOV.U32 R13, RZ, RZ, R3 ;  /* 0x000000ffff0d7224 */ /* 0x000fce00078e0003 */
[----:B------:R-:W-:Y:S05]  /*17e0*/  WARPSYNC.COLLECTIVE R15, `(.L_x_667) ;  /* 0x000000000f087348 */ /* 0x000fea0003c00000 */
[----:B------:R0:W1:Y:S02]  /*17f0*/  SHFL.DOWN P6, R14, R13, R12, R11 ;  /* 0x0800000c0d0e7389 */ /* 0x00006400000c000b */
[----:B01----:R-:W-:Y:S01]  /*1800*/  ENDCOLLECTIVE ;  /* 0x000000000000791b */ /* 0x003fe20003800000 */
.L_x_667:
[----:B------:R-:W-:Y:S01]  /*1810*/  IMAD.MOV.U32 R13, RZ, RZ, R2 ;  /* 0x000000ffff0d7224 */ /* 0x000fe200078e0002 */
[----:B------:R-:W-:-:S07]  /*1820*/  MOV R5, R14 ;  /* 0x0000000e00057202 */ /* 0x000fce0000000f00 */
[----:B------:R-:W-:Y:S05]  /*1830*/  WARPSYNC.COLLECTIVE R15, `(.L_x_668) ;  /* 0x000000000f087348 */ /* 0x000fea0003c00000 */
[----:B------:R0:W1:Y:S02]  /*1840*/  SHFL.DOWN P6, R14, R13, R12, R11 ;  /* 0x0800000c0d0e7389 */ /* 0x00006400000c000b */
[----:B01----:R-:W-:Y:S01]  /*1850*/  ENDCOLLECTIVE ;  /* 0x000000000000791b */ /* 0x003fe20003800000 */
.L_x_668:
[----:B------:R-:W-:Y:S05]  /*1860*/  BRA `(.L_x_669) ;  /* 0xfffffff400187947 */ /* 0x000fea000383ffff */
.L_x_654:
[----:B------:R-:W-:Y:S01]  /*1870*/  HFMA2.MMA R12, -RZ, RZ, 0, 9.5367431640625e-07 ;  /* 0x00000010ff0c7435 */ /* 0x000fe200000001ff */
[----:B-1----:R-:W-:Y:S02]  /*1880*/  IMAD.MOV.U32 R13, RZ, RZ, R3 ;  /* 0x000000ffff0d7224 */ /* 0x002fe400078e0003 */
[----:B------:R-:W-:Y:S02]  /*1890*/  IMAD.MOV.U32 R11, RZ, RZ, 0x1f ;  /* 0x0000001fff0b7424 */ /* 0x000fe400078e00ff */
[----:B0-----:R-:W-:-:S07]  /*18a0*/  IMAD.MOV.U32 R15, RZ, RZ, -0x1 ;  /* 0xffffffffff0f7424 */ /* 0x001fce00078e00ff */
[----:B------:R-:W-:Y:S05]  /*18b0*/  WARPSYNC.COLLECTIVE R15, `(.L_x_670) ;  /* 0x000000000f087348 */ /* 0x000fea0003c00000 */
[----:B------:R0:W1:Y:S02]  /*18c0*/  SHFL.DOWN P6, R14, R13, R12, R11 ;  /* 0x0800000c0d0e7389 */ /* 0x00006400000c000b */
[----:B01----:R-:W-:Y:S01]  /*18d0*/  ENDCOLLECTIVE ;  /* 0x000000000000791b */ /* 0x003fe20003800000 */
.L_x_670:
[----:B------:R-:W-:Y:S01]  /*18e0*/  IMAD.MOV.U32 R13, RZ, RZ, R2 ;  /* 0x000000ffff0d7224 */ /* 0x000fe200078e0002 */
[----:B------:R-:W-:-:S07]  /*18f0*/  MOV R5, R14 ;  /* 0x0000000e00057202 */ /* 0x000fce0000000f00 */
[----:B------:R-:W-:Y:S05]  /*1900*/  WARPSYNC.COLLECTIVE R15, `(.L_x_671) ;  /* 0x000000000f087348 */ /* 0x000fea0003c00000 */
[----:B------:R0:W1:Y:S02]  /*1910*/  SHFL.DOWN P6, R14, R13, R12, R11 ;  /* 0x0800000c0d0e7389 */ /* 0x00006400000c000b */
[----:B01----:R-:W-:Y:S01]  /*1920*/  ENDCOLLECTIVE ;  /* 0x000000000000791b */ /* 0x003fe20003800000 */
.L_x_671:
[----:B------:R-:W-:Y:S02]  /*1930*/  IMAD.MOV.U32 R12, RZ, RZ, 0x8 ;  /* 0x00000008ff0c7424 */ /* 0x000fe400078e00ff */
[----:B------:R-:W-:-:S06]  /*1940*/  IMAD.MOV.U32 R4, RZ, RZ, R14 ;  /* 0x000000ffff047224 */ /* 0x000fcc00078e000e */
[----:B------:R-:W-:-:S10]  /*1950*/  DADD R4, R2, R4 ;  /* 0x0000000002047229 */ /* 0x000fd40000000004 */
[----:B------:R-:W-:-:S07]  /*1960*/  MOV R13, R5 ;  /* 0x00000005000d7202 */ /* 0x000fce0000000f00 */
[----:B------:R-:W-:Y:S05]  /*1970*/  WARPSYNC.COLLECTIVE R15, `(.L_x_672) ;  /* 0x000000000f087348 */ /* 0x000fea0003c00000 */
[----:B------:R0:W1:Y:S02]  /*1980*/  SHFL.DOWN P6, R14, R13, R12, R11 ;  /* 0x0800000c0d0e7389 */ /* 0x00006400000c000b */
[----:B01----:R-:W-:Y:S01]  /*1990*/  ENDCOLLECTIVE ;  /* 0x000000000000791b */ /* 0x003fe20003800000 */
.L_x_672:
[----:B------:R-:W-:Y:S01]  /*19a0*/  MOV R13, R4 ;  /* 0x00000004000d7202 */ /* 0x000fe20000000f00 */
[----:B------:R-:W-:-:S07]  /*19b0*/  IMAD.MOV.U32 R7, RZ, RZ, R14 ;  /* 0x000000ffff077224 */ /* 0x000fce00078e000e */
[----:B------:R-:W-:Y:S05]  /*19c0*/  WARPSYNC.COLLECTIVE R15, `(.L_x_673) ;  /* 0x000000000f087348 */ /* 0x000fea0003c00000 */
[----:B------:R0:W1:Y:S02]  /*19d0*/  SHFL.DOWN P6, R14, R13, R12, R11 ;  /* 0x0800000c0d0e7389 */ /* 0x00006400000c000b */
[----:B01----:R-:W-:Y:S01]  /*19e0*/  ENDCOLLECTIVE ;  /* 0x000000000000791b */ /* 0x003fe20003800000 */
.L_x_673:
[----:B------:R-:W-:Y:S01]  /*19f0*/  MOV R12, 0x4 ;  /* 0x00000004000c7802 */ /* 0x000fe20000000f00 */
[----:B------:R-:W-:-:S06]  /*1a00*/  IMAD.MOV.U32 R6, RZ, RZ, R14 ;  /* 0x000000ffff067224 */ /* 0x000fcc00078e000e */
[----:B------:R-:W-:-:S10]  /*1a10*/  DADD R6, R4, R6 ;  /* 0x0000000004067229 */ /* 0x000fd40000000006 */
[----:B------:R-:W-:-:S07]  /*1a20*/  IMAD.MOV.U32 R13, RZ, RZ, R7 ;  /* 0x000000ffff0d7224 */ /* 0x000fce00078e0007 */
[----:B------:R-:W-:Y:S05]  /*1a30*/  WARPSYNC.COLLECTIVE R15, `(.L_x_674) ;  /* 0x000000000f087348 */ /* 0x000fea0003c00000 */
[----:B------:R0:W1:Y:S02]  /*1a40*/  SHFL.DOWN P6, R14, R13, R12, R11 ;  /* 0x0800000c0d0e7389 */ /* 0x00006400000c000b */
[----:B01----:R-:W-:Y:S01]  /*1a50*/  ENDCOLLECTIVE ;  /* 0x000000000000791b */ /* 0x003fe20003800000 */
.L_x_674:
[----:B------:R-:W-:Y:S02]  /*1a60*/  IMAD.MOV.U32 R13, RZ, RZ, R6 ;  /* 0x000000ffff0d7224 */ /* 0x000fe400078e0006 */
[----:B------:R-:W-:-:S07]  /*1a70*/  IMAD.MOV.U32 R9, RZ, RZ, R14 ;  /* 0x000000ffff097224 */ /* 0x000fce00078e000e */
[----:B------:R-:W-:Y:S05]  /*1a80*/  WARPSYNC.COLLECTIVE R15, `(.L_x_675) ;  /* 0x000000000f087348 */ /* 0x000fea0003c00000 */
[----:B------:R0:W1:Y:S02]  /*1a90*/  SHFL.DOWN P6, R14, R13, R12, R11 ;  /* 0x0800000c0d0e7389 */ /* 0x00006400000c000b */
[----:B01----:R-:W-:Y:S01]  /*1aa0*/  ENDCOLLECTIVE ;  /* 0x000000000000791b */ /* 0x003fe20003800000 */
.L_x_675:
        /* <DEDUP_REMOVED lines=8> */
.L_x_676:
[----:B------:R-:W-:Y:S01]  /*1b30*/  MOV R13, R16 ;  /* 0x00000010000d7202 */ /* 0x000fe20000000f00 */
[----:B------:R-:W-:-:S07]  /*1b40*/  IMAD.MOV.U32 R3, RZ, RZ, R14 ;  /* 0x000000ffff037224 */ /* 0x000fce00078e000e */
[----:B------:R-:W-:Y:S05]  /*1b50*/  WARPSYNC.COLLECTIVE R15, `(.L_x_677) ;  /* 0x000000000f087348 */ /* 0x000fea0003c00000 */
[----:B------:R0:W1:Y:S02]  /*1b60*/  SHFL.DOWN P6, R14, R13, R12, R11 ;  /* 0x0800000c0d0e7389 */ /* 0x00006400000c000b */
[----:B01----:R-:W-:Y:S01]  /*1b70*/  ENDCOLLECTIVE ;  /* 0x000000000000791b */ /* 0x003fe20003800000 */
.L_x_677:
[----:B------:R-:W-:Y:S02]  /*1b80*/  IMAD.MOV.U32 R12, RZ, RZ, 0x1 ;  /* 0x00000001ff0c7424 */ /* 0x000fe400078e00ff */
[----:B------:R-:W-:-:S06]  /*1b90*/  IMAD.MOV.U32 R2, RZ, RZ, R14 ;  /* 0x000000ffff027224 */ /* 0x000fcc00078e000e */
[----:B------:R-:W-:-:S10]  /*1ba0*/  DADD R2, R16, R2 ;  /* 0x0000000010027229 */ /* 0x000fd40000000002 */
[----:B------:R-:W-:-:S07]  /*1bb0*/  MOV R13, R3 ;  /* 0x00000003000d7202 */ /* 0x000fce0000000f00 */
[----:B------:R-:W-:Y:S05]  /*1bc0*/  WARPSYNC.COLLECTIVE R15, `(.L_x_678) ;  /* 0x000000000f087348 */ /* 0x000fea0003c00000 */
[----:B------:R0:W1:Y:S02]  /*1bd0*/  SHFL.DOWN P6, R14, R13, R12, R11 ;  /* 0x0800000c0d0e7389 */ /* 0x00006400000c000b */
[----:B01----:R-:W-:Y:S01]  /*1be0*/  ENDCOLLECTIVE ;  /* 0x000000000000791b */ /* 0x003fe20003800000 */
.L_x_678:
[----:B------:R-:W-:Y:S01]  /*1bf0*/  IMAD.MOV.U32 R13, RZ, RZ, R2 ;  /* 0x000000ffff0d7224 */ /* 0x000fe200078e0002 */
[----:B------:R-:W-:-:S07]  /*1c00*/  MOV R5, R14 ;  /* 0x0000000e00057202 */ /* 0x000fce0000000f00 */
[----:B------:R-:W-:Y:S05]  /*1c10*/  WARPSYNC.COLLECTIVE R15, `(.L_x_679) ;  /* 0x000000000f087348 */ /* 0x000fea0003c00000 */
[----:B------:R0:W1:Y:S02]  /*1c20*/  SHFL.DOWN P6, R14, R13, R12, R11 ;  /* 0x0800000c0d0e7389 */ /* 0x00006400000c000b */
[----:B01----:R-:W-:Y:S01]  /*1c30*/  ENDCOLLECTIVE ;  /* 0x000000000000791b */ /* 0x003fe20003800000 */
.L_x_679:
[----:B------:R-:W-:Y:S05]  /*1c40*/  BRA `(.L_x_680) ;  /* 0xfffffff000e07947 */ /* 0x000fea000383ffff */
.L_x_655:
[----:B------:R-:W-:Y:S01]  /*1c50*/  HFMA2.MMA R11, -RZ, RZ, 0, 1.847743988037109375e-06 ;  /* 0x0000001fff0b7435 */ /* 0x000fe200000001ff */
[----:B------:R-:W-:Y:S01]  /*1c60*/  BSSY B0, `(.L_x_681) ;  /* 0x0000007000007945 */ /* 0x000fe20003800000 */
[----:B------:R-:W-:Y:S01]  /*1c70*/  MOV R13, R23 ;  /* 0x00000017000d7202 */ /* 0x000fe20000000f00 */
[----:B------:R-:W-:Y:S02]  /*1c80*/  IMAD.MOV.U32 R12, RZ, RZ, 0x10 ;  /* 0x00000010ff0c7424 */ /* 0x000fe400078e00ff */
[----:B0-----:R-:W-:-:S07]  /*1c90*/  IMAD.MOV.U32 R15, RZ, RZ, -0x1 ;  /* 0xffffffffff0f7424 */ /* 0x001fce00078e00ff */
[----:B-1----:R-:W-:Y:S05]  /*1ca0*/  WARPSYNC.COLLECTIVE R15, `(.L_x_682) ;  /* 0x000000000f087348 */ /* 0x002fea0003c00000 */
[----:B------:R0:W2:Y:S02]  /*1cb0*/  SHFL.DOWN P6, R14, R13, R12, R11 ;  /* 0x0800000c0d0e7389 */ /* 0x0000a400000c000b */
[----:B012---:R-:W-:Y:S01]  /*1cc0*/  ENDCOLLECTIVE ;  /* 0x000000000000791b */ /* 0x007fe20003800000 */
.L_x_682:
[----:B------:R-:W-:Y:S05]  /*1cd0*/  BSYNC B0 ;  /* 0x0000000000007941 */ /* 0x000fea0003800000 */
.L_x_681:
[----:B------:R-:W-:Y:S01]  /*1ce0*/  HFMA2.MMA R12, -RZ, RZ, 0, 9.5367431640625e-07 ;  /* 0x00000010ff0c7435 */ /* 0x000fe200000001ff */
[----:B------:R-:W-:Y:S01]  /*1cf0*/  IMAD.MOV.U32 R13, RZ, RZ, R22 ;  /* 0x000000ffff0d7224 */ /* 0x000fe200078e0016 */
[----:B------:R-:W-:Y:S01]  /*1d00*/  MOV R15, 0xffffffff ;  /* 0xffffffff000f7802 */ /* 0x000fe20000000f00 */
[----:B------:R-:W-:Y:S01]  /*1d10*/  IMAD.MOV.U32 R11, RZ, RZ, 0x1f ;  /* 0x0000001fff0b7424 */ /* 0x000fe200078e00ff */
[----:B------:R-:W-:-:S07]  /*1d20*/  MOV R5, R14 ;  /* 0x0000000e00057202 */ /* 0x000fce0000000f00 */
[----:B------:R-:W-:Y:S05]  /*1d30*/  WARPSYNC.COLLECTIVE R15, `(.L_x_683) ;  /* 0x000000000f087348 */ /* 0x000fea0003c00000 */
[----:B------:R0:W1:Y:S02]  /*1d40*/  SHFL.DOWN P6, R14, R13, R12, R11 ;  /* 0x0800000c0d0e7389 */ /* 0x00006400000c000b */
[----:B01----:R-:W-:Y:S01]  /*1d50*/  ENDCOLLECTIVE ;  /* 0x000000000000791b */ /* 0x003fe20003800000 */
.L_x_683:
        /* <DEDUP_REMOVED lines=8> */
.L_x_684:
[----:B------:R-:W-:Y:S01]  /*1de0*/  MOV R13, R6 ;  /* 0x00000006000d7202 */ /* 0x000fe20000000f00 */
[----:B------:R-:W-:-:S07]  /*1df0*/  IMAD.MOV.U32 R5, RZ, RZ, R14 ;  /* 0x000000ffff057224 */ /* 0x000fce00078e000e */
[----:B------:R-:W-:Y:S05]  /*1e00*/  WARPSYNC.COLLECTIVE R15, `(.L_x_685) ;  /* 0x000000000f087348 */ /* 0x000fea0003c00000 */
[----:B------:R0:W1:Y:S02]  /*1e10*/  SHFL.DOWN P6, R14, R13, R12, R11 ;  /* 0x0800000c0d0e7389 */ /* 0x00006400000c000b */
[----:B01----:R-:W-:Y:S01]  /*1e20*/  ENDCOLLECTIVE ;  /* 0x000000000000791b */ /* 0x003fe20003800000 */
.L_x_685:
        /* <DEDUP_REMOVED lines=8> */
.L_x_686:
[----:B------:R-:W-:Y:S01]  /*1eb0*/  MOV R13, R16 ;  /* 0x00000010000d7202 */ /* 0x000fe20000000f00 */
[----:B------:R-:W-:-:S07]  /*1ec0*/  IMAD.MOV.U32 R5, RZ, RZ, R14 ;  /* 0x000000ffff057224 */ /* 0x000fce00078e000e */
[----:B------:R-:W-:Y:S05]  /*1ed0*/  WARPSYNC.COLLECTIVE R15, `(.L_x_687) ;  /* 0x000000000f087348 */ /* 0x000fea0003c00000 */
[----:B------:R0:W1:Y:S02]  /*1ee0*/  SHFL.DOWN P6, R14, R13, R12, R11 ;  /* 0x0800000c0d0e7389 */ /* 0x00006400000c000b */
[----:B01----:R-:W-:Y:S01]  /*1ef0*/  ENDCOLLECTIVE ;  /* 0x000000000000791b */ /* 0x003fe20003800000 */
.L_x_687:
        /* <DEDUP_REMOVED lines=8> */
.L_x_688:
[----:B------:R-:W-:Y:S01]  /*1f80*/  MOV R13, R18 ;  /* 0x00000012000d7202 */ /* 0x000fe20000000f00 */
[----:B------:R-:W-:-:S07]  /*1f90*/  IMAD.MOV.U32 R5, RZ, RZ, R14 ;  /* 0x000000ffff057224 */ /* 0x000fce00078e000e */
[----:B------:R-:W-:Y:S05]  /*1fa0*/  WARPSYNC.COLLECTIVE R15, `(.L_x_689) ;  /* 0x000000000f087348 */ /* 0x000fea0003c00000 */
[----:B------:R0:W1:Y:S02]  /*1fb0*/  SHFL.DOWN P6, R14, R13, R12, R11 ;  /* 0x0800000c0d0e7389 */ /* 0x00006400000c000b */
[----:B01----:R-:W-:Y:S01]  /*1fc0*/  ENDCOLLECTIVE ;  /* 0x000000000000791b */ /* 0x003fe20003800000 */
.L_x_689:
[----:B------:R-:W-:Y:S02]  /*1fd0*/  IMAD.MOV.U32 R12, RZ, RZ, 0x1 ;  /* 0x00000001ff0c7424 */ /* 0x000fe400078e00ff */
[----:B------:R-:W-:-:S06]  /*1fe0*/  IMAD.MOV.U32 R4, RZ, RZ, R14 ;  /* 0x000000ffff047224 */ /* 0x000fcc00078e000e */
[----:B------:R-:W-:-:S10]  /*1ff0*/  DADD R4, R18, R4 ;  /* 0x0000000012047229 */ /* 0x000fd40000000004 */
[----:B------:R-:W-:-:S07]  /*2000*/  MOV R13, R5 ;  /* 0x00000005000d7202 */ /* 0x000fce0000000f00 */
[----:B------:R-:W-:Y:S05]  /*2010*/  WARPSYNC.COLLECTIVE R15, `(.L_x_690) ;  /* 0x000000000f087348 */ /* 0x000fea0003c00000 */
[----:B------:R0:W1:Y:S02]  /*2020*/  SHFL.DOWN P6, R14, R13, R12, R11 ;  /* 0x0800000c0d0e7389 */ /* 0x00006400000c000b */
[----:B01----:R-:W-:Y:S01]  /*2030*/  ENDCOLLECTIVE ;  /* 0x000000000000791b */ /* 0x003fe20003800000 */
.L_x_690:
[----:B------:R-:W-:Y:S01]  /*2040*/  IMAD.MOV.U32 R13, RZ, RZ, R4 ;  /* 0x000000ffff0d7224 */ /* 0x000fe200078e0004 */
[----:B------:R-:W-:-:S07]  /*2050*/  MOV R7, R14 ;  /* 0x0000000e00077202 */ /* 0x000fce0000000f00 */
[----:B------:R-:W-:Y:S05]  /*2060*/  WARPSYNC.COLLECTIVE R15, `(.L_x_691) ;  /* 0x000000000f087348 */ /* 0x000fea0003c00000 */
[----:B------:R0:W1:Y:S02]  /*2070*/  SHFL.DOWN P6, R14, R13, R12, R11 ;  /* 0x0800000c0d0e7389 */ /* 0x00006400000c000b */
[----:B01----:R-:W-:Y:S01]  /*2080*/  ENDCOLLECTIVE ;  /* 0x000000000000791b */ /* 0x003fe20003800000 */
.L_x_691:
[----:B------:R-:W-:Y:S05]  /*2090*/  BRA `(.L_x_692) ;  /* 0xfffffff000287947 */ /* 0x000fea000383ffff */
.L_x_658:
[----:B------:R-:W-:Y:S01]  /*20a0*/  HFMA2.MMA R11, -RZ, RZ, 0, 1.847743988037109375e-06 ;  /* 0x0000001fff0b7435 */ /* 0x000fe200000001ff */
[----:B--2---:R-:W-:Y:S01]  /*20b0*/  MOV R13, R5 ;  /* 0x00000005000d7202 */ /* 0x004fe20000000f00 */
[----:B------:R-:W-:Y:S02]  /*20c0*/  IMAD.MOV.U32 R12, RZ, RZ, 0x10 ;  /* 0x00000010ff0c7424 */ /* 0x000fe400078e00ff */
[----:B0-----:R-:W-:-:S07]  /*20d0*/  IMAD.MOV.U32 R15, RZ, RZ, -0x1 ;  /* 0xffffffffff0f7424 */ /* 0x001fce00078e00ff */
[----:B-1----:R-:W-:Y:S05]  /*20e0*/  WARPSYNC.COLLECTIVE R15, `(.L_x_693) ;  /* 0x000000000f087348 */ /* 0x002fea0003c00000 */
[----:B------:R0:W2:Y:S02]  /*20f0*/  SHFL.DOWN P6, R14, R13, R12, R11 ;  /* 0x0800000c0d0e7389 */ /* 0x0000a400000c000b */
[----:B012---:R-:W-:Y:S01]  /*2100*/  ENDCOLLECTIVE ;  /* 0x000000000000791b */ /* 0x007fe20003800000 */
.L_x_693:
[----:B------:R-:W-:Y:S01]  /*2110*/  IMAD.MOV.U32 R13, RZ, RZ, R4 ;  /* 0x000000ffff0d7224 */ /* 0x000fe200078e0004 */
[----:B------:R-:W-:-:S07]  /*2120*/  MOV R7, R14 ;  /* 0x0000000e00077202 */ /* 0x000fce0000000f00 */
[----:B------:R-:W-:Y:S05]  /*2130*/  WARPSYNC.COLLECTIVE R15, `(.L_x_694) ;  /* 0x000000000f087348 */ /* 0x000fea0003c00000 */
[----:B------:R0:W1:Y:S02]  /*2140*/  SHFL.DOWN P6, R14, R13, R12, R11 ;  /* 0x0800000c0d0e7389 */ /* 0x00006400000c000b */
[----:B01----:R-:W-:Y:S01]  /*2150*/  ENDCOLLECTIVE ;  /* 0x000000000000791b */ /* 0x003fe20003800000 */
.L_x_694:
[----:B------:R-:W-:Y:S02]  /*2160*/  MOV R12, 0x8 ;  /* 0x00000008000c7802 */ /* 0x000fe40000000f00 */
[----:B------:R-:W-:-:S06]  /*2170*/  MOV R6, R14 ;  /* 0x0000000e00067202 */ /* 0x000fcc0000000f00 */
[----:B------:R-:W-:-:S10]  /*2180*/  DADD R6, R4, R6 ;  /* 0x0000000004067229 */ /* 0x000fd40000000006 */
[----:B------:R-:W-:-:S07]  /*2190*/  IMAD.MOV.U32 R13, RZ, RZ, R7 ;  /* 0x000000ffff0d7224 */ /* 0x000fce00078e0007 */
[----:B------:R-:W-:Y:S05]  /*21a0*/  WARPSYNC.COLLECTIVE R15, `(.L_x_695) ;  /* 0x000000000f087348 */ /* 0x000fea0003c00000 */
[----:B------:R0:W1:Y:S02]  /*21b0*/  SHFL.DOWN P6, R14, R13, R12, R11 ;  /* 0x0800000c0d0e7389 */ /* 0x00006400000c000b */
[----:B01----:R-:W-:Y:S01]  /*21c0*/  ENDCOLLECTIVE ;  /* 0x000000000000791b */ /* 0x003fe20003800000 */
.L_x_695:
[----:B------:R-:W-:Y:S01]  /*21d0*/  MOV R13, R6 ;  /* 0x00000006000d7202 */ /* 0x000fe20000000f00 */
[----:B------:R-:W-:-:S07]  /*21e0*/  IMAD.MOV.U32 R9, RZ, RZ, R14 ;  /* 0x000000ffff097224 */ /* 0x000fce00078e000e */
[----:B------:R-:W-:Y:S05]  /*21f0*/  WARPSYNC.COLLECTIVE R15, `(.L_x_696) ;  /* 0x000000000f087348 */ /* 0x000fea0003c00000 */
[----:B------:R0:W1:Y:S02]  /*2200*/  SHFL.DOWN P6, R14, R13, R12, R11 ;  /* 0x0800000c0d0e7389 */ /* 0x00006400000c000b */
[----:B01----:R-:W-:Y:S01]  /*2210*/  ENDCOLLECTIVE ;  /* 0x000000000000791b */ /* 0x003fe20003800000 */
.L_x_696:
[----:B------:R-:W-:Y:S02]  /*2220*/  IMAD.MOV.U32 R12, RZ, RZ, 0x4 ;  /* 0x00000004ff0c7424 */ /* 0x000fe400078e00ff */
[----:B------:R-:W-:-:S06]  /*2230*/  IMAD.MOV.U32 R8, RZ, RZ, R14 ;  /* 0x000000ffff087224 */ /* 0x000fcc00078e000e */
[----:B------:R-:W-:-:S10]  /*2240*/  DADD R8, R6, R8 ;  /* 0x0000000006087229 */ /* 0x000fd40000000008 */
[----:B------:R-:W-:-:S07]  /*2250*/  MOV R13, R9 ;  /* 0x00000009000d7202 */ /* 0x000fce0000000f00 */
[----:B------:R-:W-:Y:S05]  /*2260*/  WARPSYNC.COLLECTIVE R15, `(.L_x_697) ;  /* 0x000000000f087348 */ /* 0x000fea0003c00000 */
[----:B------:R0:W1:Y:S02]  /*2270*/  SHFL.DOWN P6, R14, R13, R12, R11 ;  /* 0x0800000c0d0e7389 */ /* 0x00006400000c000b */
[----:B01----:R-:W-:Y:S01]  /*2280*/  ENDCOLLECTIVE ;  /* 0x000000000000791b */ /* 0x003fe20003800000 */
.L_x_697:
[----:B------:R-:W-:Y:S01]  /*2290*/  IMAD.MOV.U32 R13, RZ, RZ, R8 ;  /* 0x000000ffff0d7224 */ /* 0x000fe200078e0008 */
[----:B------:R-:W-:-:S07]  /*22a0*/  MOV R17, R14 ;  /* 0x0000000e00117202 */ /* 0x000fce0000000f00 */
[----:B------:R-:W-:Y:S05]  /*22b0*/  WARPSYNC.COLLECTIVE R15, `(.L_x_698) ;  /* 0x000000000f087348 */ /* 0x000fea0003c00000 */
[----:B------:R0:W1:Y:S02]  /*22c0*/  SHFL.DOWN P6, R14, R13, R12, R11 ;  /* 0x0800000c0d0e7389 */ /* 0x00006400000c000b */
[----:B01----:R-:W-:Y:S01]  /*22d0*/  ENDCOLLECTIVE ;  /* 0x000000000000791b */ /* 0x003fe20003800000 */
.L_x_698:
        /* <DEDUP_REMOVED lines=8> */
.L_x_699:
[----:B------:R-:W-:Y:S01]  /*2360*/  IMAD.MOV.U32 R13, RZ, RZ, R16 ;  /* 0x000000ffff0d7224 */ /* 0x000fe200078e0010 */
[----:B------:R-:W-:-:S07]  /*2370*/  MOV R5, R14 ;  /* 0x0000000e00057202 */ /* 0x000fce0000000f00 */
[----:B------:R-:W-:Y:S05]  /*2380*/  WARPSYNC.COLLECTIVE R15, `(.L_x_700) ;  /* 0x000000000f087348 */ /* 0x000fea0003c00000 */
[----:B------:R0:W1:Y:S02]  /*2390*/  SHFL.DOWN P6, R14, R13, R12, R11 ;  /* 0x0800000c0d0e7389 */ /* 0x00006400000c000b */
[----:B01----:R-:W-:Y:S01]  /*23a0*/  ENDCOLLECTIVE ;  /* 0x000000000000791b */ /* 0x003fe20003800000 */
.L_x_700:
[----:B------:R-:W-:Y:S02]  /*23b0*/  MOV R12, 0x1 ;  /* 0x00000001000c7802 */ /* 0x000fe40000000f00 */
[----:B------:R-:W-:-:S06]  /*23c0*/  MOV R4, R14 ;  /* 0x0000000e00047202 */ /* 0x000fcc0000000f00 */
[----:B------:R-:W-:-:S10]  /*23d0*/  DADD R4, R16, R4 ;  /* 0x0000000010047229 */ /* 0x000fd40000000004 */
[----:B------:R-:W-:-:S07]  /*23e0*/  IMAD.MOV.U32 R13, RZ, RZ, R5 ;  /* 0x000000ffff0d7224 */ /* 0x000fce00078e0005 */
[----:B------:R-:W-:Y:S05]  /*23f0*/  WARPSYNC.COLLECTIVE R15, `(.L_x_701) ;  /* 0x000000000f087348 */ /* 0x000fea0003c00000 */
[----:B------:R0:W1:Y:S02]  /*2400*/  SHFL.DOWN P6, R14, R13, R12, R11 ;  /* 0x0800000c0d0e7389 */ /* 0x00006400000c000b */
[----:B01----:R-:W-:Y:S01]  /*2410*/  ENDCOLLECTIVE ;  /* 0x000000000000791b */ /* 0x003fe20003800000 */
.L_x_701:
[----:B------:R-:W-:Y:S01]  /*2420*/  MOV R13, R4 ;  /* 0x00000004000d7202 */ /* 0x000fe20000000f00 */
[----:B------:R-:W-:-:S07]  /*2430*/  IMAD.MOV.U32 R7, RZ, RZ, R14 ;  /* 0x000000ffff077224 */ /* 0x000fce00078e000e */
[----:B------:R-:W-:Y:S05]  /*2440*/  WARPSYNC.COLLECTIVE R15, `(.L_x_702) ;  /* 0x000000000f087348 */ /* 0x000fea0003c00000 */
[----:B------:R0:W1:Y:S02]  /*2450*/  SHFL.DOWN P6, R14, R13, R12, R11 ;  /* 0x0800000c0d0e7389 */ /* 0x00006400000c000b */
[----:B01----:R-:W-:Y:S01]  /*2460*/  ENDCOLLECTIVE ;  /* 0x000000000000791b */ /* 0x003fe20003800000 */
.L_x_702:
[----:B------:R-:W-:Y:S05]  /*2470*/  BRA `(.L_x_703) ;  /* 0xffffffec00d47947 */ /* 0x000fea000383ffff */
.L_x_704:
        /* <DEDUP_REMOVED lines=16> */
.L_x_894:


//--------------------- .text._ZN2at6native45_GLOBAL__N__efdd3984_12_NLLLoss2d_cu_e9278b4635nll_loss2d_forward_no_reduce_kernelIN3c108BFloat16EEEvlNS_27GenericPackedTensorAccessorIT_Lm4ENS_16DefaultPtrTraitsElEENS5_IlLm3ES7_lEENS5_IS6_Lm3ES7_lEEPKS6_l --------------------------
	.section	.text._ZN2at6native45_GLOBAL__N__efdd3984_12_NLLLoss2d_cu_e9278b4635nll_loss2d_forward_no_reduce_kernelIN3c108BFloat16EEEvlNS_27GenericPackedTensorAccessorIT_Lm4ENS_16DefaultPtrTraitsElEENS5_IlLm3ES7_lEENS5_IS6_Lm3ES7_lEEPKS6_l,"ax",@progbits
	.align	128
.text._ZN2at6native45_GLOBAL__N__efdd3984_12_NLLLoss2d_cu_e9278b4635nll_loss2d_forward_no_reduce_kernelIN3c108BFloat16EEEvlNS_27GenericPackedTensorAccessorIT_Lm4ENS_16DefaultPtrTraitsElEENS5_IlLm3ES7_lEENS5_IS6_Lm3ES7_lEEPKS6_l:
        .type           _ZN2at6native45_GLOBAL__N__efdd3984_12_NLLLoss2d_cu_e9278b4635nll_loss2d_forward_no_reduce_kernelIN3c108BFloat16EEEvlNS_27GenericPackedTensorAccessorIT_Lm4ENS_16DefaultPtrTraitsElEENS5_IlLm3ES7_lEENS5_IS6_Lm3ES7_lEEPKS6_l,@function
        .size           _ZN2at6native45_GLOBAL__N__efdd3984_12_NLLLoss2d_cu_e9278b4635nll_loss2d_forward_no_reduce_kernelIN3c108BFloat16EEEvlNS_27GenericPackedTensorAccessorIT_Lm4ENS_16DefaultPtrTraitsElEENS5_IlLm3ES7_lEENS5_IS6_Lm3ES7_lEEPKS6_l,(.L_x_895 - _ZN2at6native45_GLOBAL__N__efdd3984_12_NLLLoss2d_cu_e9278b4635nll_loss2d_forward_no_reduce_kernelIN3c108BFloat16EEEvlNS_27GenericPackedTensorAccessorIT_Lm4ENS_16DefaultPtrTraitsElEENS5_IlLm3ES7_lEENS5_IS6_Lm3ES7_lEEPKS6_l)
        .other          _ZN2at6native45_GLOBAL__N__efdd3984_12_NLLLoss2d_cu_e9278b4635nll_loss2d_forward_no_reduce_kernelIN3c108BFloat16EEEvlNS_27GenericPackedTensorAccessorIT_Lm4ENS_16DefaultPtrTraitsElEENS5_IlLm3ES7_lEENS5_IS6_Lm3ES7_lEEPKS6_l,@"STO_CUDA_ENTRY STV_DEFAULT"
_ZN2at6native45_GLOBAL__N__efdd3984_12_NLLLoss2d_cu_e9278b4635nll_loss2d_forward_no_reduce_kernelIN3c108BFloat16EEEvlNS_27GenericPackedTensorAccessorIT_Lm4ENS_16DefaultPtrTraitsElEENS5_IlLm3ES7_lEENS5_IS6_Lm3ES7_lEEPKS6_l:
        /* <DEDUP_REMOVED lines=33> */
.L_x_724:
[----:B------:R-:W-:Y:S01]  /*0210*/  SHF.R.S32.HI R13, RZ, 0x1f, R26 ;  /* 0x0000001fff0d7819 */ /* 0x000fe2000001141a */
[----:B------:R-:W-:Y:S03]  /*0220*/  BSSY B0, `(.L_x_707) ;  /* 0x0000029000007945 */ /* 0x000fe60003800000 */
[----:B------:R-:W-:-:S04]  /*0230*/  LOP3.LUT R0, R13, UR46, RZ, 0xfc, !PT ;  /* 0x0000002e0d007c12 */ /* 0x000fc8000f8efcff */
[----:B------:R-:W-:-:S13]  /*0240*/  ISETP.NE.U32.AND P0, PT, R0, RZ, PT ;  /* 0x000000ff0000720c */ /* 0x000fda0003f05070 */
[----:B01----:R-:W-:Y:S05]  /*0250*/  @!P0 BRA `(.L_x_708) ;  /* 0x0000000000408947 */ /* 0x003fea0003800000 */
[----:B------:R-:W-:Y:S01]  /*0260*/  ULDC.64 UR4, c[0x0][0x220] ;  /* 0x0000880000047ab9 */ /* 0x000fe20000000a00 */
[----:B------:R-:W-:Y:S01]  /*0270*/  MOV R12, 0x2b0 ;  /* 0x000002b0000c7802 */ /* 0x000fe20000000f00 */
[----:B------:R-:W-:Y:S01]  /*0280*/  IMAD.U32 R0, RZ, RZ, UR5 ;  /* 0x00000005ff007e24 */ /* 0x000fe2000f8e00ff */
[----:B------:R-:W-:-:S07]  /*0290*/  MOV R10, UR4 ;  /* 0x00000004000a7c02 */ /* 0x000fce0008000f00 */
[----:B------:R-:W-:Y:S05]  /*02a0*/  CALL.REL.NOINC `($__internal_10_$__cuda_sm20_div_s64) ;  /* 0x0000001c00c07944 */ /* 0x000fea0003c00000 */
[----:B------:R-:W-:Y:S01]  /*02b0*/  IADD3 R7, P0, RZ, -R0, RZ ;  /* 0x80000000ff077210 */ /* 0x000fe20007f1e0ff */
[--C-:B------:R-:W-:Y:S01]  /*02c0*/  IMAD.MOV.U32 R11, RZ, RZ, R3.reuse ;  /* 0x000000ffff0b7224 */ /* 0x100fe200078e0003 */
[----:B------:R-:W-:Y:S02]  /*02d0*/  MOV R12, R26 ;  /* 0x0000001a000c7202 */ /* 0x000fe40000000f00 */
[----:B------:R-:W-:Y:S01]  /*02e0*/  MOV R10, R0 ;  /* 0x00000000000a7202 */ /* 0x000fe20000000f00 */
[----:B------:R-:W-:Y:S02]  /*02f0*/  IMAD.X R2, RZ, RZ, ~R3, P0 ;  /* 0x000000ffff027224 */ /* 0x000fe400000e0e03 */
[----:B------:R-:W-:-:S04]  /*0300*/  IMAD.WIDE.U32 R4, R7, UR38, R12 ;  /* 0x0000002607047c25 */ /* 0x000fc8000f8e000c */
[----:B------:R-:W-:Y:S02]  /*0310*/  IMAD R2, R2, UR38, RZ ;  /* 0x0000002602027c24 */ /* 0x000fe4000f8e02ff */
[----:B------:R-:W-:Y:S02]  /*0320*/  IMAD.MOV.U32 R24, RZ, RZ, R4 ;  /* 0x000000ffff187224 */ /* 0x000fe400078e0004 */
[----:B------:R-:W-:-:S04]  /*0330*/  IMAD R7, R7, UR39, R2 ;  /* 0x0000002707077c24 */ /* 0x000fc8000f8e0202 */
[----:B------:R-:W-:Y:S01]  /*0340*/  IMAD.IADD R2, R5, 0x1, R7 ;  /* 0x0000000105027824 */ /* 0x000fe200078e0207 */
[----:B------:R-:W-:Y:S06]  /*0350*/  BRA `(.L_x_709) ;  /* 0x0000000000547947 */ /* 0x000fec0003800000 */
.L_x_708:
        /* <DEDUP_REMOVED lines=17> */
[----:B------:R-:W-:Y:S01]  /*0470*/  @P1 VIADD R10, R10, 0x1 ;  /* 0x000000010a0a1836 */ /* 0x000fe20000000000 */
[----:B------:R-:W-:-:S04]  /*0480*/  @!P2 LOP3.LUT R10, RZ, UR48, RZ, 0x33, !PT ;  /* 0x00000030ff0aac12 */ /* 0x000fc8000f8e33ff */
[----:B------:R-:W-:-:S05]  /*0490*/  IADD3 R3, -R10, RZ, RZ ;  /* 0x000000ff0a037210 */ /* 0x000fca0007ffe1ff */
[----:B------:R-:W-:-:S07]  /*04a0*/  IMAD R24, R3, UR48, R26 ;  /* 0x0000003003187c24 */ /* 0x000fce000f8e021a */
.L_x_709:
[----:B------:R-:W-:Y:S05]  /*04b0*/  BSYNC B0 ;  /* 0x0000000000007941 */ /* 0x000fea0003800000 */
.L_x_707:
        /* <DEDUP_REMOVED lines=9> */
[----:B------:R-:W-:Y:S05]  /*0550*/  CALL.REL.NOINC `($__internal_11_$__cuda_sm20_rem_s64) ;  /* 0x0000002000647944 */ /* 0x000fea0003c00000 */
[----:B------:R-:W-:Y:S01]  /*0560*/  IMAD.MOV.U32 R28, RZ, RZ, R22 ;  /* 0x000000ffff1c7224 */ /* 0x000fe200078e0016 */
[----:B------:R-:W-:Y:S01]  /*0570*/  MOV R29, R23 ;  /* 0x00000017001d7202 */ /* 0x000fe20000000f00 */
[----:B------:R-:W-:Y:S06]  /*0580*/  BRA `(.L_x_712) ;  /* 0x0000000000487947 */ /* 0x000fec0003800000 */
.L_x_711:
        /* <DEDUP_REMOVED lines=18> */
.L_x_712:
[----:B------:R-:W-:Y:S05]  /*06b0*/  BSYNC B0 ;  /* 0x0000000000007941 */ /* 0x000fea0003800000 */
.L_x_710:
        /* <DEDUP_REMOVED lines=10> */
[----:B------:R-:W-:Y:S05]  /*0760*/  CALL.REL.NOINC `($__internal_10_$__cuda_sm20_div_s64) ;  /* 0x0000001800907944 */ /* 0x000fea0003c00000 */
[----:B------:R-:W-:Y:S01]  /*0770*/  MOV R10, R0 ;  /* 0x00000000000a7202 */ /* 0x000fe20000000f00 */
[----:B------:R-:W-:Y:S01]  /*0780*/  IMAD.MOV.U32 R11, RZ, RZ, R3 ;  /* 0x000000ffff0b7224 */ /* 0x000fe200078e0003 */
[----:B------:R-:W-:Y:S06]  /*0790*/  BRA `(.L_x_715) ;  /* 0x0000000000507947 */ /* 0x000fec0003800000 */
.L_x_714:
        /* <DEDUP_REMOVED lines=20> */
.L_x_715:
[----:B------:R-:W-:Y:S05]  /*08e0*/  BSYNC B0 ;  /* 0x0000000000007941 */ /* 0x000fea0003800000 */
.L_x_713:
        /* <DEDUP_REMOVED lines=9> */
[----:B------:R-:W-:Y:S05]  /*0980*/  CALL.REL.NOINC `($__internal_11_$__cuda_sm20_rem_s64) ;  /* 0x0000001c00587944 */ /* 0x000fea0003c00000 */
[----:B------:R-:W-:Y:S05]  /*0990*/  BRA `(.L_x_718) ;  /* 0x0000000000487947 */ /* 0x000fea0003800000 */
.L_x_717:
        /* <DEDUP_REMOVED lines=18> */
.L_x_718:
[----:B------:R-:W-:Y:S05]  /*0ac0*/  BSYNC B0 ;  /* 0x0000000000007941 */ /* 0x000fea0003800000 */
.L_x_716:
[----:B------:R-:W-:Y:S01]  /*0ad0*/  ULDC.64 UR4, c[0x0][0x280] ;  /* 0x0000a00000047ab9 */ /* 0x000fe20000000a00 */
[----:B------:R-:W-:Y:S01]  /*0ae0*/  ULDC.64 UR6, c[0x0][0x298] ;  /* 0x0000a60000067ab9 */ /* 0x000fe20000000a00 */
        /* <DEDUP_REMOVED lines=19> */
[----:B------:R-:W-:Y:S01]  /*0c20*/  IMAD R3, R2, UR4, RZ ;  /* 0x0000000402037c24 */ /* 0x000fe2000f8e02ff */
[----:B------:R-:W-:Y:S01]  /*0c30*/  BSSY B7, `(.L_x_719) ;  /* 0x0000053000077945 */ /* 0x000fe20003800000 */
        /* <DEDUP_REMOVED lines=15> */
[----:B------:R-:W-:Y:S02]  /*0d30*/  LEA.HI.X R17, R4, UR7, R3, 0x1, P1 ;  /* 0x0000000704117c11 */ /* 0x000fe400088f0c03 */
        /* <DEDUP_REMOVED lines=18> */
[----:B------:R-:W-:Y:S01]  /*0e60*/  HFMA2.MMA R8, -RZ, RZ, 0, 4.351139068603515625e-06 ;  /* 0x00000049ff087435 */ /* 0x000fe200000001ff */
        /* <DEDUP_REMOVED lines=8> */
.L_x_722:
[----:B------:R-:W-:Y:S05]  /*0ef0*/  BSYNC B6 ;  /* 0x0000000000067941 */ /* 0x000fea0003800000 */
.L_x_721:
        /* <DEDUP_REMOVED lines=25> */
[----:B------:R-:W-:-:S04]  /*1090*/  LEA R2, P0, R18, UR4, 0x1 ;  /* 0x0000000412027c11 */ /* 0x000fc8000f8008ff */
[----:B------:R-:W-:-:S05]  /*10a0*/  LEA.HI.X R3, R18, UR5, R19, 0x1, P0 ;  /* 0x0000000512037c11 */ /* 0x000fca00080f0c13 */
[----:B------:R-:W3:Y:S01]  /*10b0*/  LDG.E.U16 R2, desc[UR36][R2.64] ;  /* 0x0000002402027981 */ /* 0x000ee2000c1e1500 */
[----:B--2---:R-:W-:-:S04]  /*10c0*/  IMAD.U32 R0, R4, 0x10000, RZ ;  /* 0x0001000004007824 */ /* 0x004fc800078e00ff */
[----:B------:R-:W-:-:S06]  /*10d0*/  FADD.FTZ R0, -R0, -RZ ;  /* 0x800000ff00007221 */ /* 0x000fcc0000010100 */
[----:B------:R-:W0:Y:S01]  /*10e0*/  F2F.BF16.F32 R0, R0 ;  /* 0x0000000000007304 */ /* 0x000e220000202000 */
[----:B---3--:R-:W-:Y:S01]  /*10f0*/  SHF.L.U32 R7, R2, 0x10, RZ ;  /* 0x0000001002077819 */ /* 0x008fe200000006ff */
[----:B0-----:R-:W-:-:S04]  /*1100*/  IMAD.U32 R6, R0, 0x10000, RZ ;  /* 0x0001000000067824 */ /* 0x001fc800078e00ff */
[----:B------:R-:W-:-:S05]  /*1110*/  FMUL.FTZ R6, R6, R7 ;  /* 0x0000000706067220 */ /* 0x000fca0000410000 */
[----:B------:R-:W-:-:S05]  /*1120*/  F2FP.BF16.F32.PACK_AB R6, RZ, R6 ;  /* 0x00000006ff06723e */ /* 0x000fca00000010ff */
[----:B------:R1:W-:Y:S01]  /*1130*/  STG.E.U16 desc[UR36][R16.64], R6 ;  /* 0x0000000610007986 */ /* 0x0003e2000c101524 */
[----:B------:R-:W-:Y:S05]  /*1140*/  BRA `(.L_x_723) ;  /* 0x0000000000047947 */ /* 0x000fea0003800000 */
.L_x_720:
[----:B------:R0:W-:Y:S02]  /*1150*/  STG.E.U16 desc[UR36][R16.64], RZ ;  /* 0x000000ff10007986 */ /* 0x0001e4000c101524 */
.L_x_723:
[----:B------:R-:W-:Y:S05]  /*1160*/  BSYNC B7 ;  /* 0x0000000000077941 */ /* 0x000fea0003800000 */
.L_x_719:
        /* <DEDUP_REMOVED lines=8> */
.L_x_706:
[----:B------:R-:W-:Y:S05]  /*11f0*/  EXIT ;  /* 0x000000000000794d */ /* 0x000fea0003800000 */
.L_x_705:
[----:B------:R-:W-:Y:S01]  /*1200*/  BSSY B8, `(.L_x_725) ;  /* 0x00000f9000087945 */ /* 0x000fe20003800000 */
.L_x_743:
        /* <DEDUP_REMOVED lines=11> */
[----:B------:R-:W-:Y:S01]  /*12c0*/  IMAD.MOV.U32 R10, RZ, RZ, R0 ;  /* 0x000000ffff0a7224 */ /* 0x000fe200078e0000 */
[----:B------:R-:W-:Y:S02]  /*12d0*/  MOV R12, R26 ;  /* 0x0000001a000c7202 */ /* 0x000fe40000000f00 */
[----:B------:R-:W-:Y:S01]  /*12e0*/  MOV R11, R3 ;  /* 0x00000003000b7202 */ /* 0x000fe20000000f00 */
[----:B------:R-:W-:Y:S02]  /*12f0*/  IMAD.X R2, RZ, RZ, ~R3, P0 ;  /* 0x000000ffff027224 */ /* 0x000fe400000e0e03 */
[----:B------:R-:W-:-:S04]  /*1300*/  IMAD.WIDE.U32 R4, R7, UR40, R12 ;  /* 0x0000002807047c25 */ /* 0x000fc8000f8e000c */
[----:B------:R-:W-:Y:S02]  /*1310*/  IMAD R2, R2, UR40, RZ ;  /* 0x0000002802027c24 */ /* 0x000fe4000f8e02ff */
[----:B------:R-:W-:Y:S02]  /*1320*/  IMAD.MOV.U32 R24, RZ, RZ, R4 ;  /* 0x000000ffff187224 */ /* 0x000fe400078e0004 */
[----:B------:R-:W-:-:S05]  /*1330*/  IMAD R7, R7, UR41, R2 ;  /* 0x0000002907077c24 */ /* 0x000fca000f8e0202 */
[----:B------:R-:W-:Y:S01]  /*1340*/  IADD3 R2, R7, R5, RZ ;  /* 0x0000000507027210 */ /* 0x000fe20007ffe0ff */
[----:B------:R-:W-:Y:S06]  /*1350*/  BRA `(.L_x_728) ;  /* 0x0000000000547947 */ /* 0x000fec0003800000 */
.L_x_727:
        /* <DEDUP_REMOVED lines=21> */
.L_x_728:
[----:B------:R-:W-:Y:S05]  /*14b0*/  BSYNC B0 ;  /* 0x0000000000007941 */ /* 0x000fea0003800000 */
.L_x_726:
        /* <DEDUP_REMOVED lines=10> */
[----:B------:R-:W-:Y:S01]  /*1560*/  IMAD.MOV.U32 R28, RZ, RZ, R22 ;  /* 0x000000ffff1c7224 */ /* 0x000fe200078e0016 */
[----:B------:R-:W-:Y:S01]  /*1570*/  MOV R29, R23 ;  /* 0x00000017001d7202 */ /* 0x000fe20000000f00 */
[----:B------:R-:W-:Y:S06]  /*1580*/  BRA `(.L_x_731) ;  /* 0x0000000000487947 */ /* 0x000fec0003800000 */
.L_x_730:
        /* <DEDUP_REMOVED lines=18> */
.L_x_731:
[----:B------:R-:W-:Y:S05]  /*16b0*/  BSYNC B0 ;  /* 0x0000000000007941 */ /* 0x000fea0003800000 */
.L_x_729:
        /* <DEDUP_REMOVED lines=10> */
[----:B------:R-:W-:Y:S05]  /*1760*/  CALL.REL.NOINC `($__internal_10_$__cuda_sm20_div_s64) ;  /* 0x0000000800907944 */ /* 0x000fea0003c00000 */
[----:B------:R-:W-:Y:S01]  /*1770*/  IMAD.MOV.U32 R10, RZ, RZ, R0 ;  /* 0x000000ffff0a7224 */ /* 0x000fe200078e0000 */
[----:B------:R-:W-:Y:S01]  /*1780*/  MOV R11, R3 ;  /* 0x00000003000b7202 */ /* 0x000fe20000000f00 */
[----:B------:R-:W-:Y:S06]  /*1790*/  BRA `(.L_x_734) ;  /* 0x0000000000507947 */ /* 0x000fec0003800000 */
.L_x_733:
        /* <DEDUP_REMOVED lines=20> */
.L_x_734:
[----:B------:R-:W-:Y:S05]  /*18e0*/  BSYNC B0 ;  /* 0x0000000000007941 */ /* 0x000fea0003800000 */
.L_x_732:
        /* <DEDUP_REMOVED lines=11> */
.L_x_736:
        /* <DEDUP_REMOVED lines=18> */
.L_x_737:
[----:B------:R-:W-:Y:S05]  /*1ac0*/  BSYNC B0 ;  /* 0x0000000000007941 */ /* 0x000fea0003800000 */
.L_x_735:
        /* <DEDUP_REMOVED lines=66> */
.L_x_741:
[----:B------:R-:W-:Y:S05]  /*1ef0*/  BSYNC B6 ;  /* 0x0000000000067941 */ /* 0x000fea0003800000 */
.L_x_740:
        /* <DEDUP_REMOVED lines=22> */
[----:B------:R-:W-:-:S05]  /*2060*/  LEA.HI.X R3, R18, UR5, R3, 0x1, P0 ;  /* 0x0000000512037c11 */ /* 0x000fca00080f0c03 */
[----:B------:R-:W2:Y:S02]  /*2070*/  LDG.E.U16 R2, desc[UR36][R2.64] ;  /* 0x0000002402027981 */ /* 0x000ea4000c1e1500 */
[----:B--2---:R-:W-:-:S04]  /*2080*/  IMAD.U32 R0, R2, 0x10000, RZ ;  /* 0x0001000002007824 */ /* 0x004fc800078e00ff */
[----:B------:R-:W-:-:S06]  /*2090*/  FADD.FTZ R0, -R0, -RZ ;  /* 0x800000ff00007221 */ /* 0x000fcc0000010100 */
[----:B------:R-:W0:Y:S02]  /*20a0*/  F2F.BF16.F32 R0, R0 ;  /* 0x0000000000007304 */ /* 0x000e240000202000 */
[----:B0-----:R-:W-:-:S05]  /*20b0*/  SHF.L.U32 R4, R0, 0x10, RZ ;  /* 0x0000001000047819 */ /* 0x001fca00000006ff */
[----:B------:R-:W-:-:S05]  /*20c0*/  FADD.FTZ R4, R4, -RZ ;  /* 0x800000ff04047221 */ /* 0x000fca0000010000 */
[----:B------:R-:W-:-:S05]  /*20d0*/  F2FP.BF16.F32.PACK_AB R4, RZ, R4 ;  /* 0x00000004ff04723e */ /* 0x000fca00000010ff */
[----:B------:R0:W-:Y:S01]  /*20e0*/  STG.E.U16 desc[UR36][R16.64], R4 ;  /* 0x0000000410007986 */ /* 0x0001e2000c101524 */
[----:B------:R-:W-:Y:S05]  /*20f0*/  BRA `(.L_x_742) ;  /* 0x0000000000047947 */ /* 0x000fea0003800000 */
.L_x_739:
[----:B------:R1:W-:Y:S02]  /*2100*/  STG.E.U16 desc[UR36][R16.64], RZ ;  /* 0x000000ff10007986 */ /* 0x0003e4000c101524 */
.L_x_742:
[----:B------:R-:W-:Y:S05]  /*2110*/  BSYNC B7 ;  /* 0x0000000000077941 */ /* 0x000fea0003800000 */
.L_x_738:
        /* <DEDUP_REMOVED lines=8> */
.L_x_725:
[----:B------:R-:W-:Y:S05]  /*21a0*/  EXIT ;  /* 0x000000000000794d */ /* 0x000fea0003800000 */
        .weak           $__internal_10_$__cuda_sm20_div_s64
        .type           $__internal_10_$__cuda_sm20_div_s64,@function
        .size           $__internal_10_$__cuda_sm20_div_s64,($__internal_11_$__cuda_sm20_rem_s64 - $__internal_10_$__cuda_sm20_div_s64)
$__internal_10_$__cuda_sm20_div_s64:
        /* <DEDUP_REMOVED lines=83> */
[----:B------:R-:W-:Y:S06]  /*26e0*/  RET.REL.NODEC R4 `(_ZN2at6native45_GLOBAL__N__efdd3984_12_NLLLoss2d_cu_e9278b4635nll_loss2d_forward_no_reduce_kernelIN3c108BFloat16EEEvlNS_27GenericPackedTensorAccessorIT_Lm4ENS_16DefaultPtrTraitsElEENS5_IlLm3ES7_lEENS5_IS6_Lm3ES7_lEEPKS6_l) ;  /* 0xffffffd804447950 */ /* 0x000fec0003c3ffff */
        .weak           $__internal_11_$__cuda_sm20_rem_s64
        .type           $__internal_11_$__cuda_sm20_rem_s64,@function
        .size           $__internal_11_$__cuda_sm20_rem_s64,(.L_x_895 - $__internal_11_$__cuda_sm20_rem_s64)
$__internal_11_$__cuda_sm20_rem_s64:
        /* <DEDUP_REMOVED lines=77> */
[----:B------:R-:W-:Y:S06]  /*2bc0*/  RET.REL.NODEC R4 `(_ZN2at6native45_GLOBAL__N__efdd3984_12_NLLLoss2d_cu_e9278b4635nll_loss2d_forward_no_reduce_kernelIN3c108BFloat16EEEvlNS_27GenericPackedTensorAccessorIT_Lm4ENS_16DefaultPtrTraitsElEENS5_IlLm3ES7_lEENS5_IS6_Lm3ES7_lEEPKS6_l) ;  /* 0xffffffd4040c7950 */ /* 0x000fec0003c3ffff */
.L_x_744:
        /* <DEDUP_REMOVED lines=11> */
.L_x_895:


//--------------------- .text._ZN2at6native45_GLOBAL__N__efdd3984_12_NLLLoss2d_cu_e9278b4635nll_loss2d_forward_no_reduce_kernelIN3c104HalfEEEvlNS_27GenericPackedTensorAccessorIT_Lm4ENS_16DefaultPtrTraitsElEENS5_IlLm3ES7_lEENS5_IS6_Lm3ES7_lEEPKS6_l --------------------------
	.section	.text._ZN2at6native45_GLOBAL__N__efdd3984_12_NLLLoss2d_cu_e9278b4635nll_loss2d_forward_no_reduce_kernelIN3c104HalfEEEvlNS_27GenericPackedTensorAccessorIT_Lm4ENS_16DefaultPtrTraitsElEENS5_IlLm3ES7_lEENS5_IS6_Lm3ES7_lEEPKS6_l,"ax",@progbits
	.align	128
.text._ZN2at6native45_GLOBAL__N__efdd3984_12_NLLLoss2d_cu_e9278b4635nll_loss2d_forward_no_reduce_kernelIN3c104HalfEEEvlNS_27GenericPackedTensorAccessorIT_Lm4ENS_16DefaultPtrTraitsElEENS5_IlLm3ES7_lEENS5_IS6_Lm3ES7_lEEPKS6_l:
        .type           _ZN2at6native45_GLOBAL__N__efdd3984_12_NLLLoss2d_cu_e9278b4635nll_loss2d_forward_no_reduce_kernelIN3c104HalfEEEvlNS_27GenericPackedTensorAccessorIT_Lm4ENS_16DefaultPtrTraitsElEENS5_IlLm3ES7_lEENS5_IS6_Lm3ES7_lEEPKS6_l,@function
        .size           _ZN2at6native45_GLOBAL__N__efdd3984_12_NLLLoss2d_cu_e9278b4635nll_loss2d_forward_no_reduce_kernelIN3c104HalfEEEvlNS_27GenericPackedTensorAccessorIT_Lm4ENS_16DefaultPtrTraitsElEENS5_IlLm3ES7_lEENS5_IS6_Lm3ES7_lEEPKS6_l,(.L_x_898 - _ZN2at6native45_GLOBAL__N__efdd3984_12_NLLLoss2d_cu_e9278b4635nll_loss2d_forward_no_reduce_kernelIN3c104HalfEEEvlNS_27GenericPackedTensorAccessorIT_Lm4ENS_16DefaultPtrTraitsElEENS5_IlLm3ES7_lEENS5_IS6_Lm3ES7_lEEPKS6_l)
        .other          _ZN2at6native45_GLOBAL__N__efdd3984_12_NLLLoss2d_cu_e9278b4635nll_loss2d_forward_no_reduce_kernelIN3c104HalfEEEvlNS_27GenericPackedTensorAccessorIT_Lm4ENS_16DefaultPtrTraitsElEENS5_IlLm3ES7_lEENS5_IS6_Lm3ES7_lEEPKS6_l,@"STO_CUDA_ENTRY STV_DEFAULT"
_ZN2at6native45_GLOBAL__N__efdd3984_12_NLLLoss2d_cu_e9278b4635nll_loss2d_forward_no_reduce_kernelIN3c104HalfEEEvlNS_27GenericPackedTensorAccessorIT_Lm4ENS_16DefaultPtrTraitsElEENS5_IlLm3ES7_lEENS5_IS6_Lm3ES7_lEEPKS6_l:
        /* <DEDUP_REMOVED lines=33> */
.L_x_764:
[----:B------:R-:W-:Y:S01]  /*0210*/  SHF.R.S32.HI R13, RZ, 0x1f, R26 ;  /* 0x0000001fff0d7819 */ /* 0x000fe2000001141a */
[----:B------:R-:W-:Y:S03]  /*0220*/  BSSY B0, `(.L_x_747) ;  /* 0x0000029000007945 */ /* 0x000fe60003800000 */
[----:B-1----:R-:W-:-:S04]  /*0230*/  LOP3.LUT R0, R13, UR46, RZ, 0xfc, !PT ;  /* 0x0000002e0d007c12 */ /* 0x002fc8000f8efcff */
[----:B------:R-:W-:-:S13]  /*0240*/  ISETP.NE.U32.AND P0, PT, R0, RZ, PT ;  /* 0x000000ff0000720c */ /* 0x000fda0003f05070 */
[----:B0-----:R-:W-:Y:S05]  /*0250*/  @!P0 BRA `(.L_x_748) ;  /* 0x0000000000408947 */ /* 0x001fea0003800000 */
[----:B------:R-:W-:Y:S01]  /*0260*/  ULDC.64 UR4, c[0x0][0x220] ;  /* 0x0000880000047ab9 */ /* 0x000fe20000000a00 */
[----:B------:R-:W-:Y:S01]  /*0270*/  MOV R12, 0x2b0 ;  /* 0x000002b0000c7802 */ /* 0x000fe20000000f00 */
[----:B------:R-:W-:Y:S01]  /*0280*/  IMAD.U32 R0, RZ, RZ, UR5 ;  /* 0x00000005ff007e24 */ /* 0x000fe2000f8e00ff */
[----:B------:R-:W-:-:S07]  /*0290*/  MOV R10, UR4 ;  /* 0x00000004000a7c02 */ /* 0x000fce0008000f00 */
[----:B------:R-:W-:Y:S05]  /*02a0*/  CALL.REL.NOINC `($__internal_12_$__cuda_sm20_div_s64) ;  /* 0x0000001c00a87944 */ /* 0x000fea0003c00000 */
        /* <DEDUP_REMOVED lines=11> */
.L_x_748:
        /* <DEDUP_REMOVED lines=21> */
.L_x_749:
[----:B------:R-:W-:Y:S05]  /*04b0*/  BSYNC B0 ;  /* 0x0000000000007941 */ /* 0x000fea0003800000 */
.L_x_747:
        /* <DEDUP_REMOVED lines=9> */
[----:B------:R-:W-:Y:S05]  /*0550*/  CALL.REL.NOINC `($__internal_13_$__cuda_sm20_rem_s64) ;  /* 0x00000020004c7944 */ /* 0x000fea0003c00000 */
[----:B------:R-:W-:Y:S01]  /*0560*/  IMAD.MOV.U32 R28, RZ, RZ, R22 ;  /* 0x000000ffff1c7224 */ /* 0x000fe200078e0016 */
[----:B------:R-:W-:Y:S01]  /*0570*/  MOV R29, R23 ;  /* 0x00000017001d7202 */ /* 0x000fe20000000f00 */
[----:B------:R-:W-:Y:S06]  /*0580*/  BRA `(.L_x_752) ;  /* 0x0000000000487947 */ /* 0x000fec0003800000 */
.L_x_751:
        /* <DEDUP_REMOVED lines=18> */
.L_x_752:
[----:B------:R-:W-:Y:S05]  /*06b0*/  BSYNC B0 ;  /* 0x0000000000007941 */ /* 0x000fea0003800000 */
.L_x_750:
        /* <DEDUP_REMOVED lines=10> */
[----:B------:R-:W-:Y:S05]  /*0760*/  CALL.REL.NOINC `($__internal_12_$__cuda_sm20_div_s64) ;  /* 0x0000001800787944 */ /* 0x000fea0003c00000 */
[----:B------:R-:W-:Y:S01]  /*0770*/  MOV R10, R0 ;  /* 0x00000000000a7202 */ /* 0x000fe20000000f00 */
[----:B------:R-:W-:Y:S01]  /*0780*/  IMAD.MOV.U32 R11, RZ, RZ, R3 ;  /* 0x000000ffff0b7224 */ /* 0x000fe200078e0003 */
[----:B------:R-:W-:Y:S06]  /*0790*/  BRA `(.L_x_755) ;  /* 0x0000000000507947 */ /* 0x000fec0003800000 */
.L_x_754:
        /* <DEDUP_REMOVED lines=20> */
.L_x_755:
[----:B------:R-:W-:Y:S05]  /*08e0*/  BSYNC B0 ;  /* 0x0000000000007941 */ /* 0x000fea0003800000 */
.L_x_753:
        /* <DEDUP_REMOVED lines=10> */
[----:B------:R-:W-:Y:S05]  /*0990*/  BRA `(.L_x_758) ;  /* 0x0000000000487947 */ /* 0x000fea0003800000 */
.L_x_757:
        /* <DEDUP_REMOVED lines=18> */
.L_x_758:
[----:B------:R-:W-:Y:S05]  /*0ac0*/  BSYNC B0 ;  /* 0x0000000000007941 */ /* 0x000fea0003800000 */
.L_x_756:
        /* <DEDUP_REMOVED lines=66> */
.L_x_762:
[----:B------:R-:W-:Y:S05]  /*0ef0*/  BSYNC B6 ;  /* 0x0000000000067941 */ /* 0x000fea0003800000 */
.L_x_761:
[----:B------:R-:W-:Y:S01]  /*0f00*/  ULDC.64 UR4, c[0x0][0x240] ;  /* 0x0000900000047ab9 */ /* 0x000fe20000000a00 */
[----:B------:R-:W-:Y:S01]  /*0f10*/  ULDC.64 UR6, c[0x0][0x2d0] ;  /* 0x0000b40000067ab9 */ /* 0x000fe20000000a00 */
[----:B------:R-:W-:Y:S01]  /*0f20*/  IMAD R5, R2, UR4, RZ ;  /* 0x0000000402057c24 */ /* 0x000fe2000f8e02ff */
[----:B------:R-:W-:Y:S01]  /*0f30*/  LEA R6, P1, R18, UR6, 0x1 ;  /* 0x0000000612067c11 */ /* 0x000fe2000f8208ff */
        /* <DEDUP_REMOVED lines=9> */
[----:B------:R-:W-:Y:S01]  /*0fd0*/  IMAD.IADD R29, R29, 0x1, R7 ;  /* 0x000000011d1d7824 */ /* 0x000fe200078e0207 */
[----:B------:R-:W-:Y:S01]  /*0fe0*/  LEA.HI.X R7, R18, UR7, R19, 0x1, P1 ;  /* 0x0000000712077c11 */ /* 0x000fe200088f0c13 */
[C---:B------:R-:W-:Y:S02]  /*0ff0*/  IMAD R3, R22.reuse, UR5, R3 ;  /* 0x0000000516037c24 */ /* 0x040fe4000f8e0203 */
[----:B------:R-:W-:Y:S01]  /*1000*/  IMAD.WIDE.U32 R22, R22, UR4, R28 ;  /* 0x0000000416167c25 */ /* 0x000fe2000f8e001c */
[----:B------:R-:W-:Y:S01]  /*1010*/  ULDC.64 UR4, c[0x0][0x248] ;  /* 0x0000920000047ab9 */ /* 0x000fe20000000a00 */
[----:B------:R-:W2:Y:S02]  /*1020*/  LDG.E.U16 R6, desc[UR36][R6.64] ;  /* 0x0000002406067981 */ /* 0x000ea4000c1e1500 */
[----:B------:R-:W-:Y:S01]  /*1030*/  IMAD R5, R19, UR4, RZ ;  /* 0x0000000413057c24 */ /* 0x000fe2000f8e02ff */
[----:B------:R-:W-:-:S03]  /*1040*/  IADD3 R23, R23, R3, RZ ;  /* 0x0000000317177210 */ /* 0x000fc60007ffe0ff */
[C---:B------:R-:W-:Y:S02]  /*1050*/  IMAD R5, R18.reuse, UR5, R5 ;  /* 0x0000000512057c24 */ /* 0x040fe4000f8e0205 */
[----:B------:R-:W-:Y:S01]  /*1060*/  IMAD.WIDE.U32 R2, R18, UR4, R22 ;  /* 0x0000000412027c25 */ /* 0x000fe2000f8e0016 */
[----:B------:R-:W-:-:S03]  /*1070*/  ULDC.64 UR4, c[0x0][0x218] ;  /* 0x0000860000047ab9 */ /* 0x000fc60000000a00 */
[----:B------:R-:W-:Y:S01]  /*1080*/  IMAD.IADD R3, R3, 0x1, R5 ;  /* 0x0000000103037824 */ /* 0x000fe200078e0205 */
[----:B------:R-:W-:-:S04]  /*1090*/  LEA R4, P0, R2, UR4, 0x1 ;  /* 0x0000000402047c11 */ /* 0x000fc8000f8008ff */
[----:B------:R-:W-:-:S05]  /*10a0*/  LEA.HI.X R5, R2, UR5, R3, 0x1, P0 ;  /* 0x0000000502057c11 */ /* 0x000fca00080f0c03 */
[----:B------:R-:W3:Y:S01]  /*10b0*/  LDG.E.U16 R4, desc[UR36][R4.64] ;  /* 0x0000002404047981 */ /* 0x000ee2000c1e1500 */
[----:B--2---:R-:W-:Y:S02]  /*10c0*/  HADD2.F32 R3, -RZ, R6.H0_H0 ;  /* 0x20000006ff037230 */ /* 0x004fe40000004100 */
[----:B---3--:R-:W-:-:S05]  /*10d0*/  HADD2.F32 R0, -RZ, -R4.H0_H0 ;  /* 0xa0000004ff007230 */ /* 0x008fca0000004100 */
[----:B------:R-:W-:-:S05]  /*10e0*/  FMUL.FTZ R0, R0, R3 ;  /* 0x0000000300007220 */ /* 0x000fca0000410000 */
[----:B------:R-:W-:-:S05]  /*10f0*/  F2FP.F16.F32.PACK_AB R0, RZ, R0 ;  /* 0x00000000ff00723e */ /* 0x000fca00000000ff */
[----:B------:R1:W-:Y:S01]  /*1100*/  STG.E.U16 desc[UR36][R16.64], R0 ;  /* 0x0000000010007986 */ /* 0x0003e2000c101524 */
[----:B------:R-:W-:Y:S05]  /*1110*/  BRA `(.L_x_763) ;  /* 0x0000000000047947 */ /* 0x000fea0003800000 */
.L_x_760:
[----:B------:R0:W-:Y:S02]  /*1120*/  STG.E.U16 desc[UR36][R16.64], RZ ;  /* 0x000000ff10007986 */ /* 0x0001e4000c101524 */
.L_x_763:
[----:B------:R-:W-:Y:S05]  /*1130*/  BSYNC B7 ;  /* 0x0000000000077941 */ /* 0x000fea0003800000 */
.L_x_759:
        /* <DEDUP_REMOVED lines=8> */
.L_x_746:
[----:B------:R-:W-:Y:S05]  /*11c0*/  EXIT ;  /* 0x000000000000794d */ /* 0x000fea0003800000 */
.L_x_745:
[----:B------:R-:W-:Y:S01]  /*11d0*/  BSSY B8, `(.L_x_765) ;  /* 0x00000f6000087945 */ /* 0x000fe20003800000 */
.L_x_783:
[----:B------:R-:W-:Y:S01]  /*11e0*/  SHF.R.S32.HI R13, RZ, 0x1f, R26 ;  /* 0x0000001fff0d7819 */ /* 0x000fe2000001141a */
[----:B------:R-:W-:Y:S03]  /*11f0*/  BSSY B0, `(.L_x_766) ;  /* 0x0000029000007945 */ /* 0x000fe60003800000 */
[----:B0-----:R-:W-:-:S04]  /*1200*/  LOP3.LUT R0, R13, UR47, RZ, 0xfc, !PT ;  /* 0x0000002f0d007c12 */ /* 0x001fc8000f8efcff */
[----:B------:R-:W-:-:S13]  /*1210*/  ISETP.NE.U32.AND P0, PT, R0, RZ, PT ;  /* 0x000000ff0000720c */ /* 0x000fda0003f05070 */
[----:B-1----:R-:W-:Y:S05]  /*1220*/  @!P0 BRA `(.L_x_767) ;  /* 0x0000000000408947 */ /* 0x002fea0003800000 */
[----:B------:R-:W-:Y:S01]  /*1230*/  ULDC.64 UR4, c[0x0][0x220] ;  /* 0x0000880000047ab9 */ /* 0x000fe20000000a00 */
[----:B------:R-:W-:Y:S01]  /*1240*/  MOV R12, 0x1280 ;  /* 0x00001280000c7802 */ /* 0x000fe20000000f00 */
[----:B------:R-:W-:Y:S01]  /*1250*/  IMAD.U32 R10, RZ, RZ, UR4 ;  /* 0x00000004ff0a7e24 */ /* 0x000fe2000f8e00ff */
[----:B------:R-:W-:-:S07]  /*1260*/  MOV R0, UR5 ;  /* 0x0000000500007c02 */ /* 0x000fce0008000f00 */
[----:B------:R-:W-:Y:S05]  /*1270*/  CALL.REL.NOINC `($__internal_12_$__cuda_sm20_div_s64) ;  /* 0x0000000c00b47944 */ /* 0x000fea0003c00000 */
        /* <DEDUP_REMOVED lines=11> */
.L_x_767:
        /* <DEDUP_REMOVED lines=21> */
.L_x_768:
[----:B------:R-:W-:Y:S05]  /*1480*/  BSYNC B0 ;  /* 0x0000000000007941 */ /* 0x000fea0003800000 */
.L_x_766:
        /* <DEDUP_REMOVED lines=9> */
[----:B------:R-:W-:Y:S05]  /*1520*/  CALL.REL.NOINC `($__internal_13_$__cuda_sm20_rem_s64) ;  /* 0x0000001000587944 */ /* 0x000fea0003c00000 */
[----:B------:R-:W-:Y:S01]  /*1530*/  IMAD.MOV.U32 R28, RZ, RZ, R22 ;  /* 0x000000ffff1c7224 */ /* 0x000fe200078e0016 */
[----:B------:R-:W-:Y:S01]  /*1540*/  MOV R29, R23 ;  /* 0x00000017001d7202 */ /* 0x000fe20000000f00 */
[----:B------:R-:W-:Y:S06]  /*1550*/  BRA `(.L_x_771) ;  /* 0x0000000000487947 */ /* 0x000fec0003800000 */
.L_x_770:
        /* <DEDUP_REMOVED lines=18> */
.L_x_771:
[----:B------:R-:W-:Y:S05]  /*1680*/  BSYNC B0 ;  /* 0x0000000000007941 */ /* 0x000fea0003800000 */
.L_x_769:
        /* <DEDUP_REMOVED lines=10> */
[----:B------:R-:W-:Y:S05]  /*1730*/  CALL.REL.NOINC `($__internal_12_$__cuda_sm20_div_s64) ;  /* 0x0000000800847944 */ /* 0x000fea0003c00000 */
[----:B------:R-:W-:Y:S01]  /*1740*/  IMAD.MOV.U32 R10, RZ, RZ, R0 ;  /* 0x000000ffff0a7224 */ /* 0x000fe200078e0000 */
[----:B------:R-:W-:Y:S01]  /*1750*/  MOV R11, R3 ;  /* 0x00000003000b7202 */ /* 0x000fe20000000f00 */
[----:B------:R-:W-:Y:S06]  /*1760*/  BRA `(.L_x_774) ;  /* 0x0000000000507947 */ /* 0x000fec0003800000 */
.L_x_773:
        /* <DEDUP_REMOVED lines=20> */
.L_x_774:
[----:B------:R-:W-:Y:S05]  /*18b0*/  BSYNC B0 ;  /* 0x0000000000007941 */ /* 0x000fea0003800000 */
.L_x_772:
        /* <DEDUP_REMOVED lines=10> */
[----:B------:R-:W-:Y:S05]  /*1960*/  BRA `(.L_x_777) ;  /* 0x0000000000487947 */ /* 0x000fea0003800000 */
.L_x_776:
        /* <DEDUP_REMOVED lines=18> */
.L_x_777:
[----:B------:R-:W-:Y:S05]  /*1a90*/  BSYNC B0 ;  /* 0x0000000000007941 */ /* 0x000fea0003800000 */
.L_x_775:
        /* <DEDUP_REMOVED lines=66> */
.L_x_781:
[----:B------:R-:W-:Y:S05]  /*1ec0*/  BSYNC B6 ;  /* 0x0000000000067941 */ /* 0x000fea0003800000 */
.L_x_780:
        /* <DEDUP_REMOVED lines=24> */
[----:B--2---:R-:W-:-:S05]  /*2050*/  HADD2.F32 R0, -RZ, -R2.H0_H0 ;  /* 0xa0000002ff007230 */ /* 0x004fca0000004100 */
[----:B------:R-:W-:-:S05]  /*2060*/  FADD.FTZ R0, R0, -RZ ;  /* 0x800000ff00007221 */ /* 0x000fca0000010000 */
[----:B------:R-:W-:-:S05]  /*2070*/  F2FP.F16.F32.PACK_AB R0, RZ, R0 ;  /* 0x00000000ff00723e */ /* 0x000fca00000000ff */
[----:B------:R0:W-:Y:S01]  /*2080*/  STG.E.U16 desc[UR36][R16.64], R0 ;  /* 0x0000000010007986 */ /* 0x0001e2000c101524 */
[----:B------:R-:W-:Y:S05]  /*2090*/  BRA `(.L_x_782) ;  /* 0x0000000000047947 */ /* 0x000fea0003800000 */
.L_x_779:
[----:B------:R1:W-:Y:S02]  /*20a0*/  STG.E.U16 desc[UR36][R16.64], RZ ;  /* 0x000000ff10007986 */ /* 0x0003e4000c101524 */
.L_x_782:
[----:B------:R-:W-:Y:S05]  /*20b0*/  BSYNC B7 ;  /* 0x0000000000077941 */ /* 0x000fea0003800000 */
.L_x_778:
        /* <DEDUP_REMOVED lines=8> */
.L_x_765:
[----:B------:R-:W-:Y:S05]  /*2140*/  EXIT ;  /* 0x000000000000794d */ /* 0x000fea0003800000 */
        .weak           $__internal_12_$__cuda_sm20_div_s64
        .type           $__internal_12_$__cuda_sm20_div_s64,@function
        .size           $__internal_12_$__cuda_sm20_div_s64,($__internal_13_$__cuda_sm20_rem_s64 - $__internal_12_$__cuda_sm20_div_s64)
$__internal_12_$__cuda_sm20_div_s64:
        /* <DEDUP_REMOVED lines=83> */
[----:B------:R-:W-:Y:S06]  /*2680*/  RET.REL.NODEC R4 `(_ZN2at6native45_GLOBAL__N__efdd3984_12_NLLLoss2d_cu_e9278b4635nll_loss2d_forward_no_reduce_kernelIN3c104HalfEEEvlNS_27GenericPackedTensorAccessorIT_Lm4ENS_16DefaultPtrTraitsElEENS5_IlLm3ES7_lEENS5_IS6_Lm3ES7_lEEPKS6_l) ;  /* 0xffffffd8045c7950 */ /* 0x000fec0003c3ffff */
        .weak           $__internal_13_$__cuda_sm20_rem_s64
        .type           $__internal_13_$__cuda_sm20_rem_s64,@function
        .size           $__internal_13_$__cuda_sm20_rem_s64,(.L_x_898 - $__internal_13_$__cuda_sm20_rem_s64)
$__internal_13_$__cuda_sm20_rem_s64:
        /* <DEDUP_REMOVED lines=77> */
[----:B------:R-:W-:Y:S06]  /*2b60*/  RET.REL.NODEC R4 `(_ZN2at6native45_GLOBAL__N__efdd3984_12_NLLLoss2d_cu_e9278b4635nll_loss2d_forward_no_reduce_kernelIN3c104HalfEEEvlNS_27GenericPackedTensorAccessorIT_Lm4ENS_16DefaultPtrTraitsElEENS5_IlLm3ES7_lEENS5_IS6_Lm3ES7_lEEPKS6_l) ;  /* 0xffffffd404247950 */ /* 0x000fec0003c3ffff */
.L_x_784:
        /* <DEDUP_REMOVED lines=9> */
.L_x_898:


//--------------------- .text._ZN2at6native45_GLOBAL__N__efdd3984_12_NLLLoss2d_cu_e9278b4635nll_loss2d_forward_no_reduce_kernelIfEEvlNS_27GenericPackedTensorAccessorIT_Lm4ENS_16DefaultPtrTraitsElEENS3_IlLm3ES5_lEENS3_IS4_Lm3ES5_lEEPKS4_l --------------------------
	.section	.text._ZN2at6native45_GLOBAL__N__efdd3984_12_NLLLoss2d_cu_e9278b4635nll_loss2d_forward_no_reduce_kernelIfEEvlNS_27GenericPackedTensorAccessorIT_Lm4ENS_16DefaultPtrTraitsElEENS3_IlLm3ES5_lEENS3_IS4_Lm3ES5_lEEPKS4_l,"ax",@progbits
	.align	128
.text._ZN2at6native45_GLOBAL__N__efdd3984_12_NLLLoss2d_cu_e9278b4635nll_loss2d_forward_no_reduce_kernelIfEEvlNS_27GenericPackedTensorAccessorIT_Lm4ENS_16DefaultPtrTraitsElEENS3_IlLm3ES5_lEENS3_IS4_Lm3ES5_lEEPKS4_l:
        .type           _ZN2at6native45_GLOBAL__N__efdd3984_12_NLLLoss2d_cu_e9278b4635nll_loss2d_forward_no_reduce_kernelIfEEvlNS_27GenericPackedTensorAccessorIT_Lm4ENS_16DefaultPtrTraitsElEENS3_IlLm3ES5_lEENS3_IS4_Lm3ES5_lEEPKS4_l,@function
        .size           _ZN2at6native45_GLOBAL__N__efdd3984_12_NLLLoss2d_cu_e9278b4635nll_loss2d_forward_no_reduce_kernelIfEEvlNS_27GenericPackedTensorAccessorIT_Lm4ENS_16DefaultPtrTraitsElEENS3_IlLm3ES5_lEENS3_IS4_Lm3ES5_lEEPKS4_l,(.L_x_901 - _ZN2at6native45_GLOBAL__N__efdd3984_12_NLLLoss2d_cu_e9278b4635nll_loss2d_forward_no_reduce_kernelIfEEvlNS_27GenericPackedTensorAccessorIT_Lm4ENS_16DefaultPtrTraitsElEENS3_IlLm3ES5_lEENS3_IS4_Lm3ES5_lEEPKS4_l)
        .other          _ZN2at6native45_GLOBAL__N__efdd3984_12_NLLLoss2d_cu_e9278b4635nll_loss2d_forward_no_reduce_kernelIfEEvlNS_27GenericPackedTensorAccessorIT_Lm4ENS_16DefaultPtrTraitsElEENS3_IlLm3ES5_lEENS3_IS4_Lm3ES5_lEEPKS4_l,@"STO_CUDA_ENTRY STV_DEFAULT"
_ZN2at6native45_GLOBAL__N__efdd3984_12_NLLLoss2d_cu_e9278b4635nll_loss2d_forward_no_reduce_kernelIfEEvlNS_27GenericPackedTensorAccessorIT_Lm4ENS_16DefaultPtrTraitsElEENS3_IlLm3ES5_lEENS3_IS4_Lm3ES5_lEEPKS4_l:
        /* <DEDUP_REMOVED lines=33> */
.L_x_804:
        /* <DEDUP_REMOVED lines=9> */
[----:B------:R-:W-:Y:S05]  /*02a0*/  CALL.REL.NOINC `($__internal_14_$__cuda_sm20_div_s64) ;  /* 0x0000001c00947944 */ /* 0x000fea0003c00000 */
        /* <DEDUP_REMOVED lines=11> */
.L_x_788:
        /* <DEDUP_REMOVED lines=21> */
.L_x_789:
[----:B------:R-:W-:Y:S05]  /*04b0*/  BSYNC B0 ;  /* 0x0000000000007941 */ /* 0x000fea0003800000 */
.L_x_787:
        /* <DEDUP_REMOVED lines=9> */
[----:B------:R-:W-:Y:S05]  /*0550*/  CALL.REL.NOINC `($__internal_15_$__cuda_sm20_rem_s64) ;  /* 0x0000002000387944 */ /* 0x000fea0003c00000 */
[----:B------:R-:W-:Y:S01]  /*0560*/  IMAD.MOV.U32 R28, RZ, RZ, R22 ;  /* 0x000000ffff1c7224 */ /* 0x000fe200078e0016 */
[----:B------:R-:W-:Y:S01]  /*0570*/  MOV R29, R23 ;  /* 0x00000017001d7202 */ /* 0x000fe20000000f00 */
[----:B------:R-:W-:Y:S06]  /*0580*/  BRA `(.L_x_792) ;  /* 0x0000000000487947 */ /* 0x000fec0003800000 */
.L_x_791:
        /* <DEDUP_REMOVED lines=18> */
.L_x_792:
[----:B------:R-:W-:Y:S05]  /*06b0*/  BSYNC B0 ;  /* 0x0000000000007941 */ /* 0x000fea0003800000 */
.L_x_790:
        /* <DEDUP_REMOVED lines=10> */
[----:B------:R-:W-:Y:S05]  /*0760*/  CALL.REL.NOINC `($__internal_14_$__cuda_sm20_div_s64) ;  /* 0x0000001800647944 */ /* 0x000fea0003c00000 */
[----:B------:R-:W-:Y:S01]  /*0770*/  MOV R10, R0 ;  /* 0x00000000000a7202 */ /* 0x000fe20000000f00 */
[----:B------:R-:W-:Y:S01]  /*0780*/  IMAD.MOV.U32 R11, RZ, RZ, R3 ;  /* 0x000000ffff0b7224 */ /* 0x000fe200078e0003 */
[----:B------:R-:W-:Y:S06]  /*0790*/  BRA `(.L_x_795) ;  /* 0x0000000000507947 */ /* 0x000fec0003800000 */
.L_x_794:
        /* <DEDUP_REMOVED lines=20> */
.L_x_795:
[----:B------:R-:W-:Y:S05]  /*08e0*/  BSYNC B0 ;  /* 0x0000000000007941 */ /* 0x000fea0003800000 */
.L_x_793:
        /* <DEDUP_REMOVED lines=10> */
[----:B------:R-:W-:Y:S05]  /*0990*/  BRA `(.L_x_798) ;  /* 0x0000000000487947 */ /* 0x000fea0003800000 */
.L_x_797:
        /* <DEDUP_REMOVED lines=18> */
.L_x_798:
[----:B------:R-:W-:Y:S05]  /*0ac0*/  BSYNC B0 ;  /* 0x0000000000007941 */ /* 0x000fea0003800000 */
.L_x_796:
        /* <DEDUP_REMOVED lines=66> */
.L_x_802:
[----:B------:R-:W-:Y:S05]  /*0ef0*/  BSYNC B6 ;  /* 0x0000000000067941 */ /* 0x000fea0003800000 */
.L_x_801:
        /* <DEDUP_REMOVED lines=23> */
[----:B------:R-:W-:Y:S02]  /*1070*/  LEA R6, P0, R2, UR4, 0x2 ;  /* 0x0000000402067c11 */ /* 0x000fe4000f8010ff */
[----:B------:R-:W-:Y:S02]  /*1080*/  LEA.HI.X R5, R18, UR7, R19, 0x2, P1 ;  /* 0x0000000712057c11 */ /* 0x000fe400088f1413 */
[----:B------:R-:W-:-:S03]  /*1090*/  LEA.HI.X R7, R2, UR5, R3, 0x2, P0 ;  /* 0x0000000502077c11 */ /* 0x000fc600080f1403 */
[----:B------:R-:W2:Y:S04]  /*10a0*/  LDG.E R0, desc[UR36][R4.64] ;  /* 0x0000002404007981 */ /* 0x000ea8000c1e1900 */
[----:B------:R-:W2:Y:S02]  /*10b0*/  LDG.E R7, desc[UR36][R6.64] ;  /* 0x0000002406077981 */ /* 0x000ea4000c1e1900 */
[----:B--2---:R-:W-:-:S05]  /*10c0*/  FFMA.FTZ R3, -R0, R7, -RZ ;  /* 0x0000000700037223 */ /* 0x004fca00000109ff */
[----:B------:R1:W-:Y:S01]  /*10d0*/  STG.E desc[UR36][R16.64], R3 ;  /* 0x0000000310007986 */ /* 0x0003e2000c101924 */
[----:B------:R-:W-:Y:S05]  /*10e0*/  BRA `(.L_x_803) ;  /* 0x0000000000047947 */ /* 0x000fea0003800000 */
.L_x_800:
[----:B------:R0:W-:Y:S02]  /*10f0*/  STG.E desc[UR36][R16.64], RZ ;  /* 0x000000ff10007986 */ /* 0x0001e4000c101924 */
.L_x_803:
[----:B------:R-:W-:Y:S05]  /*1100*/  BSYNC B7 ;  /* 0x0000000000077941 */ /* 0x000fea0003800000 */
.L_x_799:
[----:B------:R-:W-:Y:S02]  /*1110*/  ULDC UR4, c[0x0][0xc] ;  /* 0x0000030000047ab9 */ /* 0x000fe40000000800 */
[----:B-1----:R-:W-:-:S05]  /*1120*/  IMAD R3, R27, UR4, RZ ;  /* 0x000000041b037c24 */ /* 0x002fca000f8e02ff */
[----:B------:R-:W-:-:S04]  /*1130*/  IADD3 R26, P0, R3, R26, RZ ;  /* 0x0000001a031a7210 */ /* 0x000fc80007f1e0ff */
[----:B------:R-:W-:Y:S02]  /*1140*/  IADD3.X R25, RZ, R25, RZ, P0, !PT ;  /* 0x00000019ff197210 */ /* 0x000fe400007fe4ff */
[----:B------:R-:W-:-:S04]  /*1150*/  ISETP.GE.U32.AND P0, PT, R26, UR44, PT ;  /* 0x0000002c1a007c0c */ /* 0x000fc8000bf06070 */
[----:B------:R-:W-:-:S13]  /*1160*/  ISETP.GE.AND.EX P0, PT, R25, UR45, PT, P0 ;  /* 0x0000002d19007c0c */ /* 0x000fda000bf06300 */
[----:B------:R-:W-:Y:S05]  /*1170*/  @!P0 BRA `(.L_x_804) ;  /* 0xfffffff000248947 */ /* 0x000fea000383ffff */
[----:B------:R-:W-:Y:S05]  /*1180*/  BSYNC B8 ;  /* 0x0000000000087941 */ /* 0x000fea0003800000 */
.L_x_786:
[----:B------:R-:W-:Y:S05]  /*1190*/  EXIT ;  /* 0x000000000000794d */ /* 0x000fea0003800000 */
.L_x_785:
[----:B------:R-:W-:Y:S01]  /*11a0*/  BSSY B8, `(.L_x_805) ;  /* 0x00000f4000087945 */ /* 0x000fe20003800000 */
.L_x_823:
        /* <DEDUP_REMOVED lines=9> */
[----:B------:R-:W-:Y:S05]  /*1240*/  CALL.REL.NOINC `($__internal_14_$__cuda_sm20_div_s64) ;  /* 0x0000000c00ac7944 */ /* 0x000fea0003c00000 */
        /* <DEDUP_REMOVED lines=11> */
.L_x_807:
        /* <DEDUP_REMOVED lines=21> */
.L_x_808:
[----:B------:R-:W-:Y:S05]  /*1450*/  BSYNC B0 ;  /* 0x0000000000007941 */ /* 0x000fea0003800000 */
.L_x_806:
        /* <DEDUP_REMOVED lines=9> */
[----:B------:R-:W-:Y:S05]  /*14f0*/  CALL.REL.NOINC `($__internal_15_$__cuda_sm20_rem_s64) ;  /* 0x0000001000507944 */ /* 0x000fea0003c00000 */
[----:B------:R-:W-:Y:S01]  /*1500*/  IMAD.MOV.U32 R28, RZ, RZ, R22 ;  /* 0x000000ffff1c7224 */ /* 0x000fe200078e0016 */
[----:B------:R-:W-:Y:S01]  /*1510*/  MOV R29, R23 ;  /* 0x00000017001d7202 */ /* 0x000fe20000000f00 */
[----:B------:R-:W-:Y:S06]  /*1520*/  BRA `(.L_x_811) ;  /* 0x0000000000487947 */ /* 0x000fec0003800000 */
.L_x_810:
        /* <DEDUP_REMOVED lines=18> */
.L_x_811:
[----:B------:R-:W-:Y:S05]  /*1650*/  BSYNC B0 ;  /* 0x0000000000007941 */ /* 0x000fea0003800000 */
.L_x_809:
        /* <DEDUP_REMOVED lines=10> */
[----:B------:R-:W-:Y:S05]  /*1700*/  CALL.REL.NOINC `($__internal_14_$__cuda_sm20_div_s64) ;  /* 0x00000008007c7944 */ /* 0x000fea0003c00000 */
[----:B------:R-:W-:Y:S01]  /*1710*/  IMAD.MOV.U32 R10, RZ, RZ, R0 ;  /* 0x000000ffff0a7224 */ /* 0x000fe200078e0000 */
[----:B------:R-:W-:Y:S01]  /*1720*/  MOV R11, R3 ;  /* 0x00000003000b7202 */ /* 0x000fe20000000f00 */
[----:B------:R-:W-:Y:S06]  /*1730*/  BRA `(.L_x_814) ;  /* 0x0000000000507947 */ /* 0x000fec0003800000 */
.L_x_813:
        /* <DEDUP_REMOVED lines=20> */
.L_x_814:
[----:B------:R-:W-:Y:S05]  /*1880*/  BSYNC B0 ;  /* 0x0000000000007941 */ /* 0x000fea0003800000 */
.L_x_812:
        /* <DEDUP_REMOVED lines=10> */
[----:B------:R-:W-:Y:S05]  /*1930*/  BRA `(.L_x_817) ;  /* 0x0000000000487947 */ /* 0x000fea0003800000 */
.L_x_816:
        /* <DEDUP_REMOVED lines=18> */
.L_x_817:
[----:B------:R-:W-:Y:S05]  /*1a60*/  BSYNC B0 ;  /* 0x0000000000007941 */ /* 0x000fea0003800000 */
.L_x_815:
        /* <DEDUP_REMOVED lines=66> */
.L_x_821:
[----:B------:R-:W-:Y:S05]  /*1e90*/  BSYNC B6 ;  /* 0x0000000000067941 */ /* 0x000fea0003800000 */
.L_x_820:
        /* <DEDUP_REMOVED lines=23> */
[----:B------:R-:W2:Y:S02]  /*2010*/  LDG.E R2, desc[UR36][R2.64] ;  /* 0x0000002402027981 */ /* 0x000ea4000c1e1900 */
[----:B--2---:R-:W-:-:S05]  /*2020*/  FADD.FTZ R5, -R2, -RZ ;  /* 0x800000ff02057221 */ /* 0x004fca0000010100 */
[----:B------:R0:W-:Y:S01]  /*2030*/  STG.E desc[UR36][R16.64], R5 ;  /* 0x0000000510007986 */ /* 0x0001e2000c101924 */
[----:B------:R-:W-:Y:S05]  /*2040*/  BRA `(.L_x_822) ;  /* 0x0000000000047947 */ /* 0x000fea0003800000 */
.L_x_819:
[----:B------:R1:W-:Y:S02]  /*2050*/  STG.E desc[UR36][R16.64], RZ ;  /* 0x000000ff10007986 */ /* 0x0003e4000c101924 */
.L_x_822:
[----:B------:R-:W-:Y:S05]  /*2060*/  BSYNC B7 ;  /* 0x0000000000077941 */ /* 0x000fea0003800000 */
.L_x_818:
        /* <DEDUP_REMOVED lines=8> */
.L_x_805:
[----:B------:R-:W-:Y:S05]  /*20f0*/  EXIT ;  /* 0x000000000000794d */ /* 0x000fea0003800000 */
        .weak           $__internal_14_$__cuda_sm20_div_s64
        .type           $__internal_14_$__cuda_sm20_div_s64,@function
        .size           $__internal_14_$__cuda_sm20_div_s64,($__internal_15_$__cuda_sm20_rem_s64 - $__internal_14_$__cuda_sm20_div_s64)
$__internal_14_$__cuda_sm20_div_s64:
        /* <DEDUP_REMOVED lines=83> */
[----:B------:R-:W-:Y:S06]  /*2630*/  RET.REL.NODEC R4 `(_ZN2at6native45_GLOBAL__N__efdd3984_12_NLLLoss2d_cu_e9278b4635nll_loss2d_forward_no_reduce_kernelIfEEvlNS_27GenericPackedTensorAccessorIT_Lm4ENS_16DefaultPtrTraitsElEENS3_IlLm3ES5_lEENS3_IS4_Lm3ES5_lEEPKS4_l) ;  /* 0xffffffd804707950 */ /* 0x000fec0003c3ffff */
        .weak           $__internal_15_$__cuda_sm20_rem_s64
        .type           $__internal_15_$__cuda_sm20_rem_s64,@function
        .size           $__internal_15_$__cuda_sm20_rem_s64,(.L_x_901 - $__internal_15_$__cuda_sm20_rem_s64)
$__internal_15_$__cuda_sm20_rem_s64:
        /* <DEDUP_REMOVED lines=77> */
[----:B------:R-:W-:Y:S06]  /*2b10*/  RET.REL.NODEC R4 `(_ZN2at6native45_GLOBAL__N__efdd3984_12_NLLLoss2d_cu_e9278b4635nll_loss2d_forward_no_reduce_kernelIfEEvlNS_27GenericPackedTensorAccessorIT_Lm4ENS_16DefaultPtrTraitsElEENS3_IlLm3ES5_lEENS3_IS4_Lm3ES5_lEEPKS4_l) ;  /* 0xffffffd404387950 */ /* 0x000fec0003c3ffff */
.L_x_824:
        /* <DEDUP_REMOVED lines=14> */
.L_x_901:


//--------------------- .text._ZN2at6native45_GLOBAL__N__efdd3984_12_NLLLoss2d_cu_e9278b4635nll_loss2d_forward_no_reduce_kernelIdEEvlNS_27GenericPackedTensorAccessorIT_Lm4ENS_16DefaultPtrTraitsElEENS3_IlLm3ES5_lEENS3_IS4_Lm3ES5_lEEPKS4_l --------------------------
	.section	.text._ZN2at6native45_GLOBAL__N__efdd3984_12_NLLLoss2d_cu_e9278b4635nll_loss2d_forward_no_reduce_kernelIdEEvlNS_27GenericPackedTensorAccessorIT_Lm4ENS_16DefaultPtrTraitsElEENS3_IlLm3ES5_lEENS3_IS4_Lm3ES5_lEEPKS4_l,"ax",@progbits
	.align	128
.text._ZN2at6native45_GLOBAL__N__efdd3984_12_NLLLoss2d_cu_e9278b4635nll_loss2d_forward_no_reduce_kernelIdEEvlNS_27GenericPackedTensorAccessorIT_Lm4ENS_16DefaultPtrTraitsElEENS3_IlLm3ES5_lEENS3_IS4_Lm3ES5_lEEPKS4_l:
        .type           _ZN2at6native45_GLOBAL__N__efdd3984_12_NLLLoss2d_cu_e9278b4635nll_loss2d_forward_no_reduce_kernelIdEEvlNS_27GenericPackedTensorAccessorIT_Lm4ENS_16DefaultPtrTraitsElEENS3_IlLm3ES5_lEENS3_IS4_Lm3ES5_lEEPKS4_l,@function
        .size           _ZN2at6native45_GLOBAL__N__efdd3984_12_NLLLoss2d_cu_e9278b4635nll_loss2d_forward_no_reduce_kernelIdEEvlNS_27GenericPackedTensorAccessorIT_Lm4ENS_16DefaultPtrTraitsElEENS3_IlLm3ES5_lEENS3_IS4_Lm3ES5_lEEPKS4_l,(.L_x_904 - _ZN2at6native45_GLOBAL__N__efdd3984_12_NLLLoss2d_cu_e9278b4635nll_loss2d_forward_no_reduce_kernelIdEEvlNS_27GenericPackedTensorAccessorIT_Lm4ENS_16DefaultPtrTraitsElEENS3_IlLm3ES5_lEENS3_IS4_Lm3ES5_lEEPKS4_l)
        .other          _ZN2at6native45_GLOBAL__N__efdd3984_12_NLLLoss2d_cu_e9278b4635nll_loss2d_forward_no_reduce_kernelIdEEvlNS_27GenericPackedTensorAccessorIT_Lm4ENS_16DefaultPtrTraitsElEENS3_IlLm3ES5_lEENS3_IS4_Lm3ES5_lEEPKS4_l,@"STO_CUDA_ENTRY STV_DEFAULT"
_ZN2at6native45_GLOBAL__N__efdd3984_12_NLLLoss2d_cu_e9278b4635nll_loss2d_forward_no_reduce_kernelIdEEvlNS_27GenericPackedTensorAccessorIT_Lm4ENS_16DefaultPtrTraitsElEENS3_IlLm3ES5_lEENS3_IS4_Lm3ES5_lEEPKS4_l:
        /* <DEDUP_REMOVED lines=33> */
.L_x_844:
        /* <DEDUP_REMOVED lines=9> */
[----:B------:R-:W-:Y:S05]  /*02a0*/  CALL.REL.NOINC `($__internal_16_$__cuda_sm20_div_s64) ;  /* 0x0000001c00987944 */ /* 0x000fea0003c00000 */
        /* <DEDUP_REMOVED lines=11> */
.L_x_828:
        /* <DEDUP_REMOVED lines=21> */
.L_x_829:
[----:B------:R-:W-:Y:S05]  /*04b0*/  BSYNC B0 ;  /* 0x0000000000007941 */ /* 0x000fea0003800000 */
.L_x_827:
        /* <DEDUP_REMOVED lines=9> */
[----:B------:R-:W-:Y:S05]  /*0550*/  CALL.REL.NOINC `($__internal_17_$__cuda_sm20_rem_s64) ;  /* 0x00000020003c7944 */ /* 0x000fea0003c00000 */
[----:B------:R-:W-:Y:S01]  /*0560*/  IMAD.MOV.U32 R28, RZ, RZ, R22 ;  /* 0x000000ffff1c7224 */ /* 0x000fe200078e0016 */
[----:B------:R-:W-:Y:S01]  /*0570*/  MOV R29, R23 ;  /* 0x00000017001d7202 */ /* 0x000fe20000000f00 */
[----:B------:R-:W-:Y:S06]  /*0580*/  BRA `(.L_x_832) ;  /* 0x0000000000487947 */ /* 0x000fec0003800000 */
.L_x_831:
        /* <DEDUP_REMOVED lines=18> */
.L_x_832:
[----:B------:R-:W-:Y:S05]  /*06b0*/  BSYNC B0 ;  /* 0x0000000000007941 */ /* 0x000fea0003800000 */
.L_x_830:
        /* <DEDUP_REMOVED lines=10> */
[----:B------:R-:W-:Y:S05]  /*0760*/  CALL.REL.NOINC `($__internal_16_$__cuda_sm20_div_s64) ;  /* 0x0000001800687944 */ /* 0x000fea0003c00000 */
[----:B------:R-:W-:Y:S01]  /*0770*/  MOV R10, R0 ;  /* 0x00000000000a7202 */ /* 0x000fe20000000f00 */
[----:B------:R-:W-:Y:S01]  /*0780*/  IMAD.MOV.U32 R11, RZ, RZ, R3 ;  /* 0x000000ffff0b7224 */ /* 0x000fe200078e0003 */
[----:B------:R-:W-:Y:S06]  /*0790*/  BRA `(.L_x_835) ;  /* 0x0000000000507947 */ /* 0x000fec0003800000 */
.L_x_834:
        /* <DEDUP_REMOVED lines=20> */
.L_x_835:
[----:B------:R-:W-:Y:S05]  /*08e0*/  BSYNC B0 ;  /* 0x0000000000007941 */ /* 0x000fea0003800000 */
.L_x_833:
        /* <DEDUP_REMOVED lines=10> */
[----:B------:R-:W-:Y:S05]  /*0990*/  BRA `(.L_x_838) ;  /* 0x0000000000487947 */ /* 0x000fea0003800000 */
.L_x_837:
        /* <DEDUP_REMOVED lines=18> */
.L_x_838:
[----:B------:R-:W-:Y:S05]  /*0ac0*/  BSYNC B0 ;  /* 0x0000000000007941 */ /* 0x000fea0003800000 */
.L_x_836:
        /* <DEDUP_REMOVED lines=66> */
.L_x_842:
[----:B------:R-:W-:Y:S05]  /*0ef0*/  BSYNC B6 ;  /* 0x0000000000067941 */ /* 0x000fea0003800000 */
.L_x_841:
        /* <DEDUP_REMOVED lines=26> */
[----:B------:R-:W2:Y:S04]  /*10a0*/  LDG.E.64 R2, desc[UR36][R6.64] ;  /* 0x0000002406027981 */ /* 0x000ea8000c1e1b00 */
[----:B------:R-:W2:Y:S02]  /*10b0*/  LDG.E.64 R4, desc[UR36][R4.64] ;  /* 0x0000002404047981 */ /* 0x000ea4000c1e1b00 */
[----:B--2---:R-:W-:-:S08]  /*10c0*/  DMUL R2, R2, R4 ;  /* 0x0000000402027228 */ /* 0x004fd00000000000 */
[----:B------:R-:W-:-:S07]  /*10d0*/  DADD R2, -RZ, -R2 ;  /* 0x00000000ff027229 */ /* 0x000fce0000000902 */
[----:B------:R1:W-:Y:S01]  /*10e0*/  STG.E.64 desc[UR36][R16.64], R2 ;  /* 0x0000000210007986 */ /* 0x0003e2000c101b24 */
[----:B------:R-:W-:Y:S05]  /*10f0*/  BRA `(.L_x_843) ;  /* 0x0000000000047947 */ /* 0x000fea0003800000 */
.L_x_840:
[----:B------:R0:W-:Y:S02]  /*1100*/  STG.E.64 desc[UR36][R16.64], RZ ;  /* 0x000000ff10007986 */ /* 0x0001e4000c101b24 */
.L_x_843:
[----:B------:R-:W-:Y:S05]  /*1110*/  BSYNC B7 ;  /* 0x0000000000077941 */ /* 0x000fea0003800000 */
.L_x_839:
        /* <DEDUP_REMOVED lines=8> */
.L_x_826:
[----:B------:R-:W-:Y:S05]  /*11a0*/  EXIT ;  /* 0x000000000000794d */ /* 0x000fea0003800000 */
.L_x_825:
[----:B------:R-:W-:Y:S01]  /*11b0*/  BSSY B8, `(.L_x_845) ;  /* 0x00000f4000087945 */ /* 0x000fe20003800000 */
.L_x_863:
        /* <DEDUP_REMOVED lines=9> */
[----:B------:R-:W-:Y:S05]  /*1250*/  CALL.REL.NOINC `($__internal_16_$__cuda_sm20_div_s64) ;  /* 0x0000000c00ac7944 */ /* 0x000fea0003c00000 */
        /* <DEDUP_REMOVED lines=11> */
.L_x_847:
        /* <DEDUP_REMOVED lines=21> */
.L_x_848:
[----:B------:R-:W-:Y:S05]  /*1460*/  BSYNC B0 ;  /* 0x0000000000007941 */ /* 0x000fea0003800000 */
.L_x_846:
        /* <DEDUP_REMOVED lines=9> */
[----:B------:R-:W-:Y:S05]  /*1500*/  CALL.REL.NOINC `($__internal_17_$__cuda_sm20_rem_s64) ;  /* 0x0000001000507944 */ /* 0x000fea0003c00000 */
[----:B------:R-:W-:Y:S01]  /*1510*/  IMAD.MOV.U32 R28, RZ, RZ, R22 ;  /* 0x000000ffff1c7224 */ /* 0x000fe200078e0016 */
[----:B------:R-:W-:Y:S01]  /*1520*/  MOV R29, R23 ;  /* 0x00000017001d7202 */ /* 0x000fe20000000f00 */
[----:B------:R-:W-:Y:S06]  /*1530*/  BRA `(.L_x_851) ;  /* 0x0000000000487947 */ /* 0x000fec0003800000 */
.L_x_850:
        /* <DEDUP_REMOVED lines=18> */
.L_x_851:
[----:B------:R-:W-:Y:S05]  /*1660*/  BSYNC B0 ;  /* 0x0000000000007941 */ /* 0x000fea0003800000 */
.L_x_849:
        /* <DEDUP_REMOVED lines=10> */
[----:B------:R-:W-:Y:S05]  /*1710*/  CALL.REL.NOINC `($__internal_16_$__cuda_sm20_div_s64) ;  /* 0x00000008007c7944 */ /* 0x000fea0003c00000 */
[----:B------:R-:W-:Y:S01]  /*1720*/  IMAD.MOV.U32 R10, RZ, RZ, R0 ;  /* 0x000000ffff0a7224 */ /* 0x000fe200078e0000 */
[----:B------:R-:W-:Y:S01]  /*1730*/  MOV R11, R3 ;  /* 0x00000003000b7202 */ /* 0x000fe20000000f00 */
[----:B------:R-:W-:Y:S06]  /*1740*/  BRA `(.L_x_854) ;  /* 0x0000000000507947 */ /* 0x000fec0003800000 */
.L_x_853:
        /* <DEDUP_REMOVED lines=20> */
.L_x_854:
[----:B------:R-:W-:Y:S05]  /*1890*/  BSYNC B0 ;  /* 0x0000000000007941 */ /* 0x000fea0003800000 */
.L_x_852:
        /* <DEDUP_REMOVED lines=10> */
[----:B------:R-:W-:Y:S05]  /*1940*/  BRA `(.L_x_857) ;  /* 0x0000000000487947 */ /* 0x000fea0003800000 */
.L_x_856:
        /* <DEDUP_REMOVED lines=18> */
.L_x_857:
[----:B------:R-:W-:Y:S05]  /*1a70*/  BSYNC B0 ;  /* 0x0000000000007941 */ /* 0x000fea0003800000 */
.L_x_855:
        /* <DEDUP_REMOVED lines=66> */
.L_x_861:
[----:B------:R-:W-:Y:S05]  /*1ea0*/  BSYNC B6 ;  /* 0x0000000000067941 */ /* 0x000fea0003800000 */
.L_x_860:
        /* <DEDUP_REMOVED lines=22> */
[----:B------:R-:W-:-:S06]  /*2010*/  LEA.HI.X R3, R18, UR5, R3, 0x3, P0 ;  /* 0x0000000512037c11 */ /* 0x000fcc00080f1c03 */
[----:B------:R-:W2:Y:S02]  /*2020*/  LDG.E.64 R2, desc[UR36][R2.64] ;  /* 0x0000002402027981 */ /* 0x000ea4000c1e1b00 */
[----:B--2---:R-:W-:-:S07]  /*2030*/  DADD R4, -RZ, -R2 ;  /* 0x00000000ff047229 */ /* 0x004fce0000000902 */
[----:B------:R0:W-:Y:S01]  /*2040*/  STG.E.64 desc[UR36][R16.64], R4 ;  /* 0x0000000410007986 */ /* 0x0001e2000c101b24 */
[----:B------:R-:W-:Y:S05]  /*2050*/  BRA `(.L_x_862) ;  /* 0x0000000000047947 */ /* 0x000fea0003800000 */
.L_x_859:
[----:B------:R1:W-:Y:S02]  /*2060*/  STG.E.64 desc[UR36][R16.64], RZ ;  /* 0x000000ff10007986 */ /* 0x0003e4000c101b24 */
.L_x_862:
[----:B------:R-:W-:Y:S05]  /*2070*/  BSYNC B7 ;  /* 0x0000000000077941 */ /* 0x000fea0003800000 */
.L_x_858:
        /* <DEDUP_REMOVED lines=8> */
.L_x_845:
[----:B------:R-:W-:Y:S05]  /*2100*/  EXIT ;  /* 0x000000000000794d */ /* 0x000fea0003800000 */
        .weak           $__internal_16_$__cuda_sm20_div_s64
        .type           $__internal_16_$__cuda_sm20_div_s64,@function
        .size           $__internal_16_$__cuda_sm20_div_s64,($__internal_17_$__cuda_sm20_rem_s64 - $__internal_16_$__cuda_sm20_div_s64)
$__internal_16_$__cuda_sm20_div_s64:
        /* <DEDUP_REMOVED lines=83> */
[----:B------:R-:W-:Y:S06]  /*2640*/  RET.REL.NODEC R4 `(_ZN2at6native45_GLOBAL__N__efdd3984_12_NLLLoss2d_cu_e9278b4635nll_loss2d_forward_no_reduce_kernelIdEEvlNS_27GenericPackedTensorAccessorIT_Lm4ENS_16DefaultPtrTraitsElEENS3_IlLm3ES5_lEENS3_IS4_Lm3ES5_lEEPKS4_l) ;  /* 0xffffffd8046c7950 */ /* 0x000fec0003c3ffff */
        .weak           $__internal_17_$__cuda_sm20_rem_s64
        .type           $__internal_17_$__cuda_sm20_rem_s64,@function
        .size           $__internal_17_$__cuda_sm20_rem_s64,(.L_x_904 - $__internal_17_$__cuda_sm20_rem_s64)
$__internal_17_$__cuda_sm20_rem_s64:
        /* <DEDUP_REMOVED lines=77> */
[----:B------:R-:W-:Y:S06]  /*2b20*/  RET.REL.NODEC R4 `(_ZN2at6native45_GLOBAL__N__efdd3984_12_NLLLoss2d_cu_e9278b4635nll_loss2d_forward_no_reduce_kernelIdEEvlNS_27GenericPackedTensorAccessorIT_Lm4ENS_16DefaultPtrTraitsElEENS3_IlLm3ES5_lEENS3_IS4_Lm3ES5_lEEPKS4_l) ;  /* 0xffffffd404347950 */ /* 0x000fec0003c3ffff */
.L_x_864:
        /* <DEDUP_REMOVED lines=13> */
.L_x_904:


//--------------------- .nv.global.init           --------------------------
	.section	.nv.global.init,"aw",@progbits
.nv.global.init:
	.type		$str$3,@object
	.size		$str$3,($str$4 - $str$3)
$str$3:
        /*0000*/ 	.byte	0x69, 0x6e, 0x70, 0x75, 0x74, 0x5f, 0x69, 0x6e, 0x64, 0x65, 0x78, 0x20, 0x3e, 0x3d, 0x20, 0x30
        /*0010*/ 	.byte	0x00
	.type		$str$4,@object
	.size		$str$4,($str$2 - $str$4)
$str$4:
        /*0011*/ 	.byte	0x67, 0x72, 0x61, 0x64, 0x5f, 0x69, 0x6e, 0x70, 0x75, 0x74, 0x5f, 0x69, 0x6e, 0x64, 0x65, 0x78
        /*0021*/ 	.byte	0x20, 0x3e, 0x3d, 0x20, 0x30, 0x00
	.type		$str$2,@object
	.size		$str$2,(__unnamed_9 - $str$2)
$str$2:
        /*0027*/ 	.byte	0x74, 0x20, 0x3e, 0x3d, 0x20, 0x30, 0x20, 0x26, 0x26, 0x20, 0x74, 0x20, 0x3c, 0x20, 0x6e, 0x5f
        /*0037*/ 	.byte	0x63, 0x6c, 0x61, 0x73, 0x73, 0x65, 0x73, 0x00
	.type		__unnamed_9,@object
	.size		__unnamed_9,(__unnamed_5 - __unnamed_9)
__unnamed_9:
        /*003f*/ 	.byte	0x6e, 0x6c, 0x6c, 0x5f, 0x6c, 0x6f, 0x73, 0x73, 0x32, 0x64, 0x5f, 0x66, 0x6f, 0x72, 0x77, 0x61
        /*004f*/ 	.byte	0x72, 0x64, 0x5f, 0x6b, 0x65, 0x72, 0x6e, 0x65, 0x6c, 0x00
	.type		__unnamed_5,@object
	.size		__unnamed_5,(__unnamed_11 - __unnamed_5)
__unnamed_5:
        /*0059*/ 	.byte	0x6e, 0x6c, 0x6c, 0x5f, 0x6c, 0x6f, 0x73, 0x73, 0x32, 0x64, 0x5f, 0x66, 0x6f, 0x72, 0x77, 0x61
        /*0069*/ 	.byte	0x72, 0x64, 0x5f, 0x6b, 0x65, 0x72, 0x6e, 0x65, 0x6c, 0x00
	.type		__unnamed_11,@object
	.size		__unnamed_11,(__unnamed_7 - __unnamed_11)
__unnamed_11:
        /*0073*/ 	.byte	0x6e, 0x6c, 0x6c, 0x5f, 0x6c, 0x6f, 0x73, 0x73, 0x32, 0x64, 0x5f, 0x66, 0x6f, 0x72, 0x77, 0x61
        /*0083*/ 	.byte	0x72, 0x64, 0x5f, 0x6b, 0x65, 0x72, 0x6e, 0x65, 0x6c, 0x00
	.type		__unnamed_7,@object
	.size		__unnamed_7,(__unnamed_12 - __unnamed_7)
__unnamed_7:
        /*008d*/ 	.byte	0x6e, 0x6c, 0x6c, 0x5f, 0x6c, 0x6f, 0x73, 0x73, 0x32, 0x64, 0x5f, 0x66, 0x6f, 0x72, 0x77, 0x61
        /*009d*/ 	.byte	0x72, 0x64, 0x5f, 0x6b, 0x65, 0x72, 0x6e, 0x65, 0x6c, 0x00
	.type		__unnamed_12,@object
	.size		__unnamed_12,(__unnamed_8 - __unnamed_12)
__unnamed_12:
        /*00a7*/ 	.byte	0x6e, 0x6c, 0x6c, 0x5f, 0x6c, 0x6f, 0x73, 0x73, 0x32, 0x64, 0x5f, 0x66, 0x6f, 0x72, 0x77, 0x61
        /*00b7*/ 	.byte	0x72, 0x64, 0x5f, 0x6b, 0x65, 0x72, 0x6e, 0x65, 0x6c, 0x00
	.type		__unnamed_8,@object
	.size		__unnamed_8,(__unnamed_10 - __unnamed_8)
__unnamed_8:
        /*00c1*/ 	.byte	0x6e, 0x6c, 0x6c, 0x5f, 0x6c, 0x6f, 0x73, 0x73, 0x32, 0x64, 0x5f, 0x66, 0x6f, 0x72, 0x77, 0x61
        /*00d1*/ 	.byte	0x72, 0x64, 0x5f, 0x6b, 0x65, 0x72, 0x6e, 0x65, 0x6c, 0x00
	.type		__unnamed_10,@object
	.size		__unnamed_10,(__unnamed_6 - __unnamed_10)
__unnamed_10:
        /*00db*/ 	.byte	0x6e, 0x6c, 0x6c, 0x5f, 0x6c, 0x6f, 0x73, 0x73, 0x32, 0x64, 0x5f, 0x66, 0x6f, 0x72, 0x77, 0x61
        /*00eb*/ 	.byte	0x72, 0x64, 0x5f, 0x6b, 0x65, 0x72, 0x6e, 0x65, 0x6c, 0x00
	.type		__unnamed_6,@object
	.size		__unnamed_6,(__unnamed_17 - __unnamed_6)
__unnamed_6:
        /*00f5*/ 	.byte	0x6e, 0x6c, 0x6c, 0x5f, 0x6c, 0x6f, 0x73, 0x73, 0x32, 0x64, 0x5f, 0x66, 0x6f, 0x72, 0x77, 0x61
        /*0105*/ 	.byte	0x72, 0x64, 0x5f, 0x6b, 0x65, 0x72, 0x6e, 0x65, 0x6c, 0x00
	.type		__unnamed_17,@object
	.size		__unnamed_17,(__unnamed_19 - __unnamed_17)
__unnamed_17:
        /*010f*/ 	.byte	0x6e, 0x6c, 0x6c, 0x5f, 0x6c, 0x6f, 0x73, 0x73, 0x32, 0x64, 0x5f, 0x62, 0x61, 0x63, 0x6b, 0x77
        /*011f*/ 	.byte	0x61, 0x72, 0x64, 0x5f, 0x6b, 0x65, 0x72, 0x6e, 0x65, 0x6c, 0x00
	.type		__unnamed_19,@object
	.size		__unnamed_19,(__unnamed_20 - __unnamed_19)
__unnamed_19:
        /*012a*/ 	.byte	0x6e, 0x6c, 0x6c, 0x5f, 0x6c, 0x6f, 0x73, 0x73, 0x32, 0x64, 0x5f, 0x62, 0x61, 0x63, 0x6b, 0x77
        /*013a*/ 	.byte	0x61, 0x72, 0x64, 0x5f, 0x6b, 0x65, 0x72, 0x6e, 0x65, 0x6c, 0x00
	.type		__unnamed_20,@object
	.size		__unnamed_20,(__unnamed_18 - __unnamed_20)
__unnamed_20:
        /*0145*/ 	.byte	0x6e, 0x6c, 0x6c, 0x5f, 0x6c, 0x6f, 0x73, 0x73, 0x32, 0x64, 0x5f, 0x62, 0x61, 0x63, 0x6b, 0x77
        /*0155*/ 	.byte	0x61, 0x72, 0x64, 0x5f, 0x6b, 0x65, 0x72, 0x6e, 0x65, 0x6c, 0x00
	.type		__unnamed_18,@object
	.size		__unnamed_18,(__unnamed_1 - __unnamed_18)
__unnamed_18:
        /*0160*/ 	.byte	0x6e, 0x6c, 0x6c, 0x5f, 0x6c, 0x6f, 0x73, 0x73, 0x32, 0x64, 0x5f, 0x62, 0x61, 0x63, 0x6b, 0x77
        /*0170*/ 	.byte	0x61, 0x72, 0x64, 0x5f, 0x6b, 0x65, 0x72, 0x6e, 0x65, 0x6c, 0x00
	.type		__unnamed_1,@object
	.size		__unnamed_1,(__unnamed_3 - __unnamed_1)
__unnamed_1:
        /*017b*/ 	.byte	0x6e, 0x6c, 0x6c, 0x5f, 0x6c, 0x6f, 0x73, 0x73, 0x32, 0x64, 0x5f, 0x66, 0x6f, 0x72, 0x77, 0x61
        /*018b*/ 	.byte	0x72, 0x64, 0x5f, 0x6e, 0x6f, 0x5f, 0x72, 0x65, 0x64, 0x75, 0x63, 0x65, 0x5f, 0x6b, 0x65, 0x72
        /*019b*/ 	.byte	0x6e, 0x65, 0x6c, 0x00
	.type		__unnamed_3,@object
	.size		__unnamed_3,(__unnamed_4 - __unnamed_3)
__unnamed_3:
        /*019f*/ 	.byte	0x6e, 0x6c, 0x6c, 0x5f, 0x6c, 0x6f, 0x73, 0x73, 0x32, 0x64, 0x5f, 0x66, 0x6f, 0x72, 0x77, 0x61
        /*01af*/ 	.byte	0x72, 0x64, 0x5f, 0x6e, 0x6f, 0x5f, 0x72, 0x65, 0x64, 0x75, 0x63, 0x65, 0x5f, 0x6b, 0x65, 0x72
        /*01bf*/ 	.byte	0x6e, 0x65, 0x6c, 0x00
	.type		__unnamed_4,@object
	.size		__unnamed_4,(__unnamed_2 - __unnamed_4)
__unnamed_4:
        /*01c3*/ 	.byte	0x6e, 0x6c, 0x6c, 0x5f, 0x6c, 0x6f, 0x73, 0x73, 0x32, 0x64, 0x5f, 0x66, 0x6f, 0x72, 0x77, 0x61
        /*01d3*/ 	.byte	0x72, 0x64, 0x5f, 0x6e, 0x6f, 0x5f, 0x72, 0x65, 0x64, 0x75, 0x63, 0x65, 0x5f, 0x6b, 0x65, 0x72
        /*01e3*/ 	.byte	0x6e, 0x65, 0x6c, 0x00
	.type		__unnamed_2,@object
	.size		__unnamed_2,(__unnamed_13 - __unnamed_2)
__unnamed_2:
        /*01e7*/ 	.byte	0x6e, 0x6c, 0x6c, 0x5f, 0x6c, 0x6f, 0x73, 0x73, 0x32, 0x64, 0x5f, 0x66, 0x6f, 0x72, 0x77, 0x61
        /*01f7*/ 	.byte	0x72, 0x64, 0x5f, 0x6e, 0x6f, 0x5f, 0x72, 0x65, 0x64, 0x75, 0x63, 0x65, 0x5f, 0x6b, 0x65, 0x72
        /*0207*/ 	.byte	0x6e, 0x65, 0x6c, 0x00
	.type		__unnamed_13,@object
	.size		__unnamed_13,(__unnamed_15 - __unnamed_13)
__unnamed_13:
        /*020b*/ 	.byte	0x6e, 0x6c, 0x6c, 0x5f, 0x6c, 0x6f, 0x73, 0x73, 0x32, 0x64, 0x5f, 0x62, 0x61, 0x63, 0x6b, 0x77
        /*021b*/ 	.byte	0x61, 0x72, 0x64, 0x5f, 0x6e, 0x6f, 0x5f, 0x72, 0x65, 0x64, 0x75, 0x63, 0x65, 0x5f, 0x6b, 0x65
        /*022b*/ 	.byte	0x72, 0x6e, 0x65, 0x6c, 0x00
	.type		__unnamed_15,@object
	.size		__unnamed_15,(__unnamed_16 - __unnamed_15)
__unnamed_15:
        /*0230*/ 	.byte	0x6e, 0x6c, 0x6c, 0x5f, 0x6c, 0x6f, 0x73, 0x73, 0x32, 0x64, 0x5f, 0x62, 0x61, 0x63, 0x6b, 0x77
        /*0240*/ 	.byte	0x61, 0x72, 0x64, 0x5f, 0x6e, 0x6f, 0x5f, 0x72, 0x65, 0x64, 0x75, 0x63, 0x65, 0x5f, 0x6b, 0x65
        /*0250*/ 	.byte	0x72, 0x6e, 0x65, 0x6c, 0x00
	.type		__unnamed_16,@object
	.size		__unnamed_16,(__unnamed_14 - __unnamed_16)
__unnamed_16:
        /*0255*/ 	.byte	0x6e, 0x6c, 0x6c, 0x5f, 0x6c, 0x6f, 0x73, 0x73, 0x32, 0x64, 0x5f, 0x62, 0x61, 0x63, 0x6b, 0x77
        /*0265*/ 	.byte	0x61, 0x72, 0x64, 0x5f, 0x6e, 0x6f, 0x5f, 0x72, 0x65, 0x64, 0x75, 0x63, 0x65, 0x5f, 0x6b, 0x65
        /*0275*/ 	.byte	0x72, 0x6e, 0x65, 0x6c, 0x00
	.type		__unnamed_14,@object
	.size		__unnamed_14,($str - __unnamed_14)
__unnamed_14:
        /*027a*/ 	.byte	0x6e, 0x6c, 0x6c, 0x5f, 0x6c, 0x6f, 0x73, 0x73, 0x32, 0x64, 0x5f, 0x62, 0x61, 0x63, 0x6b, 0x77
        /*028a*/ 	.byte	0x61, 0x72, 0x64, 0x5f, 0x6e, 0x6f, 0x5f, 0x72, 0x65, 0x64, 0x75, 0x63, 0x65, 0x5f, 0x6b, 0x65
        /*029a*/ 	.byte	0x72, 0x6e, 0x65, 0x6c, 0x00
	.type		$str,@object
	.size		$str,($str$1 - $str)
$str:
        /*029f*/ 	.byte	0x63, 0x75, 0x72, 0x5f, 0x74, 0x61, 0x72, 0x67, 0x65, 0x74, 0x20, 0x3e, 0x3d, 0x20, 0x30, 0x20
        /*02af*/ 	.byte	0x26, 0x26, 0x20, 0x63, 0x75, 0x72, 0x5f, 0x74, 0x61, 0x72, 0x67, 0x65, 0x74, 0x20, 0x3c, 0x20
        /*02bf*/ 	.byte	0x6e, 0x5f, 0x63, 0x6c, 0x61, 0x73, 0x73, 0x65, 0x73, 0x00
	.type		$str$1,@object
	.size		$str$1,(.L_49 - $str$1)
$str$1:
        /*02c9*/ 	.byte	0x2f, 0x74, 0x6d, 0x70, 0x2f, 0x6f, 0x73, 0x73, 0x5f, 0x6b, 0x65, 0x72, 0x6e, 0x65, 0x6c, 0x73
        /*02d9*/ 	.byte	0x5f, 0x73, 0x72, 0x63, 0x2f, 0x70, 0x79, 0x74, 0x6f, 0x72, 0x63, 0x68, 0x2f, 0x61, 0x74, 0x65
        /*02e9*/ 	.byte	0x6e, 0x2f, 0x73, 0x72, 0x63, 0x2f, 0x41, 0x54, 0x65, 0x6e, 0x2f, 0x6e, 0x61, 0x74, 0x69, 0x76
        /*02f9*/ 	.byte	0x65, 0x2f, 0x63, 0x75, 0x64, 0x61, 0x2f, 0x4e, 0x4c, 0x4c, 0x4c, 0x6f, 0x73, 0x73, 0x32, 0x64
        /*0309*/ 	.byte	0x2e, 0x63, 0x75, 0x00
.L_49:


//--------------------- .nv.shared.reserved.0     --------------------------
	.section	.nv.shared.reserved.0,"aw",@nobits
	.weak		__nv_reservedSMEM_offset_0_alias
	.size		__nv_reservedSMEM_offset_0_alias, 0, 0
	.other		__nv_reservedSMEM_offset_0_alias,@"STO_CUDA_RESERVED_SHARED STV_DEFAULT"
__nv_reservedSMEM_offset_0_alias:
	.zero		0


//--------------------- .nv.global                --------------------------
	.section	.nv.global,"aw",@nobits
.nv.global:
	.type		_ZN43_INTERNAL_efdd3984_12_NLLLoss2d_cu_e9278b464cuda3std3__48in_placeE,@object
	.size		_ZN43_INTERNAL_efdd3984_12_NLLLoss2d_cu_e9278b464cuda3std3__48in_placeE,(_ZN43_INTERNAL_efdd3984_12_NLLLoss2d_cu_e9278b464cuda3std6ranges3__45__cpo8distanceE - _ZN43_INTERNAL_efdd3984_12_NLLLoss2d_cu_e9278b464cuda3std3__48in_placeE)
_ZN43_INTERNAL_efdd3984_12_NLLLoss2d_cu_e9278b464cuda3std3__48in_placeE:
	.zero		1
	.type		_ZN43_INTERNAL_efdd3984_12_NLLLoss2d_cu_e9278b464cuda3std6ranges3__45__cpo8distanceE,@object
	.size		_ZN43_INTERNAL_efdd3984_12_NLLLoss2d_cu_e9278b464cuda3std6ranges3__45__cpo8distanceE,(_ZN43_INTERNAL_efdd3984_12_NLLLoss2d_cu_e9278b464cuda3std3__45__cpo6cbeginE - _ZN43_INTERNAL_efdd3984_12_NLLLoss2d_cu_e9278b464cuda3std6ranges3__45__cpo8distanceE)
_ZN43_INTERNAL_efdd3984_12_NLLLoss2d_cu_e9278b464cuda3std6ranges3__45__cpo8distanceE:
	.zero		1
	.type		_ZN43_INTERNAL_efdd3984_12_NLLLoss2d_cu_e9278b464cuda3std3__45__cpo6cbeginE,@object
	.size		_ZN43_INTERNAL_efdd3984_12_NLLLoss2d_cu_e9278b464cuda3std3__45__cpo6cbeginE,(_ZN43_INTERNAL_efdd3984_12_NLLLoss2d_cu_e9278b464cuda3std6ranges3__45__cpo7advanceE - _ZN43_INTERNAL_efdd3984_12_NLLLoss2d_cu_e9278b464cuda3std3__45__cpo6cbeginE)
_ZN43_INTERNAL_efdd3984_12_NLLLoss2d_cu_e9278b464cuda3std3__45__cpo6cbeginE:
	.zero		1
	.type		_ZN43_INTERNAL_efdd3984_12_NLLLoss2d_cu_e9278b464cuda3std6ranges3__45__cpo7advanceE,@object
	.size		_ZN43_INTERNAL_efdd3984_12_NLLLoss2d_cu_e9278b464cuda3std6ranges3__45__cpo7advanceE,(_ZN43_INTERNAL_efdd3984_12_NLLLoss2d_cu_e9278b464cuda3std3__45__cpo7crbeginE - _ZN43_INTERNAL_efdd3984_12_NLLLoss2d_cu_e9278b464cuda3std6ranges3__45__cpo7advanceE)
_ZN43_INTERNAL_efdd3984_12_NLLLoss2d_cu_e9278b464cuda3std6ranges3__45__cpo7advanceE:
	.zero		1
	.type		_ZN43_INTERNAL_efdd3984_12_NLLLoss2d_cu_e9278b464cuda3std3__45__cpo7crbeginE,@object
	.size		_ZN43_INTERNAL_efdd3984_12_NLLLoss2d_cu_e9278b464cuda3std3__45__cpo7crbeginE,(_ZN43_INTERNAL_efdd3984_12_NLLLoss2d_cu_e9278b464cuda3std6ranges3__45__cpo4dataE - _ZN43_INTERNAL_efdd3984_12_NLLLoss2d_cu_e9278b464cuda3std3__45__cpo7crbeginE)
_ZN43_INTERNAL_efdd3984_12_NLLLoss2d_cu_e9278b464cuda3std3__45__cpo7crbeginE:
	.zero		1
	.type		_ZN43_INTERNAL_efdd3984_12_NLLLoss2d_cu_e9278b464cuda3std6ranges3__45__cpo4dataE,@object
	.size		_ZN43_INTERNAL_efdd3984_12_NLLLoss2d_cu_e9278b464cuda3std6ranges3__45__cpo4dataE,(_ZN43_INTERNAL_efdd3984_12_NLLLoss2d_cu_e9278b464cuda3std6ranges3__45__cpo5beginE - _ZN43_INTERNAL_efdd3984_12_NLLLoss2d_cu_e9278b464cuda3std6ranges3__45__cpo4dataE)
_ZN43_INTERNAL_efdd3984_12_NLLLoss2d_cu_e9278b464cuda3std6ranges3__45__cpo4dataE:
	.zero		1
	.type		_ZN43_INTERNAL_efdd3984_12_NLLLoss2d_cu_e9278b464cuda3std6ranges3__45__cpo5beginE,@object
	.size		_ZN43_INTERNAL_efdd3984_12_NLLLoss2d_cu_e9278b464cuda3std6ranges3__45__cpo5beginE,(_ZN43_INTERNAL_efdd3984_12_NLLLoss2d_cu_e9278b464cuda3std3__445_GLOBAL__N__efdd3984_12_NLLLoss2d_cu_e9278b466ignoreE - _ZN43_INTERNAL_efdd3984_12_NLLLoss2d_cu_e9278b464cuda3std6ranges3__45__cpo5beginE)
_ZN43_INTERNAL_efdd3984_12_NLLLoss2d_cu_e9278b464cuda3std6ranges3__45__cpo5beginE:
	.zero		1
	.type		_ZN43_INTERNAL_efdd3984_12_NLLLoss2d_cu_e9278b464cuda3std3__445_GLOBAL__N__efdd3984_12_NLLLoss2d_cu_e9278b466ignoreE,@object
	.size		_ZN43_INTERNAL_efdd3984_12_NLLLoss2d_cu_e9278b464cuda3std3__445_GLOBAL__N__efdd3984_12_NLLLoss2d_cu_e9278b466ignoreE,(_ZN43_INTERNAL_efdd3984_12_NLLLoss2d_cu_e9278b464cuda3std6ranges3__45__cpo4sizeE - _ZN43_INTERNAL_efdd3984_12_NLLLoss2d_cu_e9278b464cuda3std3__445_GLOBAL__N__efdd3984_12_NLLLoss2d_cu_e9278b466ignoreE)
_ZN43_INTERNAL_efdd3984_12_NLLLoss2d_cu_e9278b464cuda3std3__445_GLOBAL__N__efdd3984_12_NLLLoss2d_cu_e9278b466ignoreE:
	.zero		1
	.type		_ZN43_INTERNAL_efdd3984_12_NLLLoss2d_cu_e9278b464cuda3std6ranges3__45__cpo4sizeE,@object
	.size		_ZN43_INTERNAL_efdd3984_12_NLLLoss2d_cu_e9278b464cuda3std6ranges3__45__cpo4sizeE,(_ZN43_INTERNAL_efdd3984_12_NLLLoss2d_cu_e9278b464cuda3std3__45__cpo5beginE - _ZN43_INTERNAL_efdd3984_12_NLLLoss2d_cu_e9278b464cuda3std6ranges3__45__cpo4sizeE)
_ZN43_INTERNAL_efdd3984_12_NLLLoss2d_cu_e9278b464cuda3std6ranges3__45__cpo4sizeE:
	.zero		1
	.type		_ZN43_INTERNAL_efdd3984_12_NLLLoss2d_cu_e9278b464cuda3std3__45__cpo5beginE,@object
	.size		_ZN43_INTERNAL_efdd3984_12_NLLLoss2d_cu_e9278b464cuda3std3__45__cpo5beginE,(_ZN43_INTERNAL_efdd3984_12_NLLLoss2d_cu_e9278b464cuda3std6ranges3__45__cpo6cbeginE - _ZN43_INTERNAL_efdd3984_12_NLLLoss2d_cu_e9278b464cuda3std3__45__cpo5beginE)
_ZN43_INTERNAL_efdd3984_12_NLLLoss2d_cu_e9278b464cuda3std3__45__cpo5beginE:
	.zero		1
	.type		_ZN43_INTERNAL_efdd3984_12_NLLLoss2d_cu_e9278b464cuda3std6ranges3__45__cpo6cbeginE,@object
	.size		_ZN43_INTERNAL_efdd3984_12_NLLLoss2d_cu_e9278b464cuda3std6ranges3__45__cpo6cbeginE,(_ZN43_INTERNAL_efdd3984_12_NLLLoss2d_cu_e9278b464cuda3std3__45__cpo6rbeginE - _ZN43_INTERNAL_efdd3984_12_NLLLoss2d_cu_e9278b464cuda3std6ranges3__45__cpo6cbeginE)
_ZN43_INTERNAL_efdd3984_12_NLLLoss2d_cu_e9278b464cuda3std6ranges3__45__cpo6cbeginE:
	.zero		1
	.type		_ZN43_INTERNAL_efdd3984_12_NLLLoss2d_cu_e9278b464cuda3std3__45__cpo6rbeginE,@object
	.size		_ZN43_INTERNAL_efdd3984_12_NLLLoss2d_cu_e9278b464cuda3std3__45__cpo6rbeginE,(_ZN43_INTERNAL_efdd3984_12_NLLLoss2d_cu_e9278b464cuda3std6ranges3__45__cpo4nextE - _ZN43_INTERNAL_efdd3984_12_NLLLoss2d_cu_e9278b464cuda3std3__45__cpo6rbeginE)
_ZN43_INTERNAL_efdd3984_12_NLLLoss2d_cu_e9278b464cuda3std3__45__cpo6rbeginE:
	.zero		1
	.type		_ZN43_INTERNAL_efdd3984_12_NLLLoss2d_cu_e9278b464cuda3std6ranges3__45__cpo4nextE,@object
	.size		_ZN43_INTERNAL_efdd3984_12_NLLLoss2d_cu_e9278b464cuda3std6ranges3__45__cpo4nextE,(_ZN43_INTERNAL_efdd3984_12_NLLLoss2d_cu_e9278b464cuda3std6ranges3__45__cpo4swapE - _ZN43_INTERNAL_efdd3984_12_NLLLoss2d_cu_e9278b464cuda3std6ranges3__45__cpo4nextE)
_ZN43_INTERNAL_efdd3984_12_NLLLoss2d_cu_e9278b464cuda3std6ranges3__45__cpo4nextE:
	.zero		1
	.type		_ZN43_INTERNAL_efdd3984_12_NLLLoss2d_cu_e9278b464cuda3std6ranges3__45__cpo4swapE,@object
	.size		_ZN43_INTERNAL_efdd3984_12_NLLLoss2d_cu_e9278b464cuda3std6ranges3__45__cpo4swapE,(_ZN43_INTERNAL_efdd3984_12_NLLLoss2d_cu_e9278b464cuda3std3__420unreachable_sentinelE - _ZN43_INTERNAL_efdd3984_12_NLLLoss2d_cu_e9278b464cuda3std6ranges3__45__cpo4swapE)
_ZN43_INTERNAL_efdd3984_12_NLLLoss2d_cu_e9278b464cuda3std6ranges3__45__cpo4swapE:
	.zero		1
	.type		_ZN43_INTERNAL_efdd3984_12_NLLLoss2d_cu_e9278b464cuda3std3__420unreachable_sentinelE,@object
	.size		_ZN43_INTERNAL_efdd3984_12_NLLLoss2d_cu_e9278b464cuda3std3__420unreachable_sentinelE,(_ZN43_INTERNAL_efdd3984_12_NLLLoss2d_cu_e9278b466thrust23THRUST_300001_SM_900_NS6system6detail10sequential3seqE - _ZN43_INTERNAL_efdd3984_12_NLLLoss2d_cu_e9278b464cuda3std3__420unreachable_sentinelE)
_ZN43_INTERNAL_efdd3984_12_NLLLoss2d_cu_e9278b464cuda3std3__420unreachable_sentinelE:
	.zero		1
	.type		_ZN43_INTERNAL_efdd3984_12_NLLLoss2d_cu_e9278b466thrust23THRUST_300001_SM_900_NS6system6detail10sequential3seqE,@object
	.size		_ZN43_INTERNAL_efdd3984_12_NLLLoss2d_cu_e9278b466thrust23THRUST_300001_SM_900_NS6system6detail10sequential3seqE,(_ZN43_INTERNAL_efdd3984_12_NLLLoss2d_cu_e9278b464cuda3std3__45__cpo4cendE - _ZN43_INTERNAL_efdd3984_12_NLLLoss2d_cu_e9278b466thrust23THRUST_300001_SM_900_NS6system6detail10sequential3seqE)
_ZN43_INTERNAL_efdd3984_12_NLLLoss2d_cu_e9278b466thrust23THRUST_300001_SM_900_NS6system6detail10sequential3seqE:
	.zero		1
	.type		_ZN43_INTERNAL_efdd3984_12_NLLLoss2d_cu_e9278b464cuda3std3__45__cpo4cendE,@object
	.size		_ZN43_INTERNAL_efdd3984_12_NLLLoss2d_cu_e9278b464cuda3std3__45__cpo4cendE,(_ZN43_INTERNAL_efdd3984_12_NLLLoss2d_cu_e9278b464cuda3std6ranges3__45__cpo9iter_swapE - _ZN43_INTERNAL_efdd3984_12_NLLLoss2d_cu_e9278b464cuda3std3__45__cpo4cendE)
_ZN43_INTERNAL_efdd3984_12_NLLLoss2d_cu_e9278b464cuda3std3__45__cpo4cendE:
	.zero		1
	.type		_ZN43_INTERNAL_efdd3984_12_NLLLoss2d_cu_e9278b464cuda3std6ranges3__45__cpo9iter_swapE,@object
	.size		_ZN43_INTERNAL_efdd3984_12_NLLLoss2d_cu_e9278b464cuda3std6ranges3__45__cpo9iter_swapE,(_ZN43_INTERNAL_efdd3984_12_NLLLoss2d_cu_e9278b464cuda3std3__45__cpo5crendE - _ZN43_INTERNAL_efdd3984_12_NLLLoss2d_cu_e9278b464cuda3std6ranges3__45__cpo9iter_swapE)
_ZN43_INTERNAL_efdd3984_12_NLLLoss2d_cu_e9278b464cuda3std6ranges3__45__cpo9iter_swapE:
	.zero		1
	.type		_ZN43_INTERNAL_efdd3984_12_NLLLoss2d_cu_e9278b464cuda3std3__45__cpo5crendE,@object
	.size		_ZN43_INTERNAL_efdd3984_12_NLLLoss2d_cu_e9278b464cuda3std3__45__cpo5crendE,(_ZN43_INTERNAL_efdd3984_12_NLLLoss2d_cu_e9278b464cuda3std6ranges3__45__cpo5cdataE - _ZN43_INTERNAL_efdd3984_12_NLLLoss2d_cu_e9278b464cuda3std3__45__cpo5crendE)
_ZN43_INTERNAL_efdd3984_12_NLLLoss2d_cu_e9278b464cuda3std3__45__cpo5crendE:
	.zero		1
	.type		_ZN43_INTERNAL_efdd3984_12_NLLLoss2d_cu_e9278b464cuda3std6ranges3__45__cpo5cdataE,@object
	.size		_ZN43_INTERNAL_efdd3984_12_NLLLoss2d_cu_e9278b464cuda3std6ranges3__45__cpo5cdataE,(_ZN43_INTERNAL_efdd3984_12_NLLLoss2d_cu_e9278b464cuda3std6ranges3__45__cpo3endE - _ZN43_INTERNAL_efdd3984_12_NLLLoss2d_cu_e9278b464cuda3std6ranges3__45__cpo5cdataE)
_ZN43_INTERNAL_efdd3984_12_NLLLoss2d_cu_e9278b464cuda3std6ranges3__45__cpo5cdataE:
	.zero		1
	.type		_ZN43_INTERNAL_efdd3984_12_NLLLoss2d_cu_e9278b464cuda3std6ranges3__45__cpo3endE,@object
	.size		_ZN43_INTERNAL_efdd3984_12_NLLLoss2d_cu_e9278b464cuda3std6ranges3__45__cpo3endE,(_ZN43_INTERNAL_efdd3984_12_NLLLoss2d_cu_e9278b464cuda3std3__419piecewise_constructE - _ZN43_INTERNAL_efdd3984_12_NLLLoss2d_cu_e9278b464cuda3std6ranges3__45__cpo3endE)
_ZN43_INTERNAL_efdd3984_12_NLLLoss2d_cu_e9278b464cuda3std6ranges3__45__cpo3endE:
	.zero		1
	.type		_ZN43_INTERNAL_efdd3984_12_NLLLoss2d_cu_e9278b464cuda3std3__419piecewise_constructE,@object
	.size		_ZN43_INTERNAL_efdd3984_12_NLLLoss2d_cu_e9278b464cuda3std3__419piecewise_constructE,(_ZN43_INTERNAL_efdd3984_12_NLLLoss2d_cu_e9278b464cuda3std6ranges3__45__cpo5ssizeE - _ZN43_INTERNAL_efdd3984_12_NLLLoss2d_cu_e9278b464cuda3std3__419piecewise_constructE)
_ZN43_INTERNAL_efdd3984_12_NLLLoss2d_cu_e9278b464cuda3std3__419piecewise_constructE:
	.zero		1
	.type		_ZN43_INTERNAL_efdd3984_12_NLLLoss2d_cu_e9278b464cuda3std6ranges3__45__cpo5ssizeE,@object
	.size		_ZN43_INTERNAL_efdd3984_12_NLLLoss2d_cu_e9278b464cuda3std6ranges3__45__cpo5ssizeE,(_ZN43_INTERNAL_efdd3984_12_NLLLoss2d_cu_e9278b464cuda3std3__45__cpo3endE - _ZN43_INTERNAL_efdd3984_12_NLLLoss2d_cu_e9278b464cuda3std6ranges3__45__cpo5ssizeE)
_ZN43_INTERNAL_efdd3984_12_NLLLoss2d_cu_e9278b464cuda3std6ranges3__45__cpo5ssizeE:
	.zero		1
	.type		_ZN43_INTERNAL_efdd3984_12_NLLLoss2d_cu_e9278b464cuda3std3__45__cpo3endE,@object
	.size		_ZN43_INTERNAL_efdd3984_12_NLLLoss2d_cu_e9278b464cuda3std3__45__cpo3endE,(_ZN43_INTERNAL_efdd3984_12_NLLLoss2d_cu_e9278b464cuda3std6ranges3__45__cpo4cendE - _ZN43_INTERNAL_efdd3984_12_NLLLoss2d_cu_e9278b464cuda3std3__45__cpo3endE)
_ZN43_INTERNAL_efdd3984_12_NLLLoss2d_cu_e9278b464cuda3std3__45__cpo3endE:
	.zero		1
	.type		_ZN43_INTERNAL_efdd3984_12_NLLLoss2d_cu_e9278b464cuda3std6ranges3__45__cpo4cendE,@object
	.size		_ZN43_INTERNAL_efdd3984_12_NLLLoss2d_cu_e9278b464cuda3std6ranges3__45__cpo4cendE,(_ZN43_INTERNAL_efdd3984_12_NLLLoss2d_cu_e9278b464cuda3std3__45__cpo4rendE - _ZN43_INTERNAL_efdd3984_12_NLLLoss2d_cu_e9278b464cuda3std6ranges3__45__cpo4cendE)
_ZN43_INTERNAL_efdd3984_12_NLLLoss2d_cu_e9278b464cuda3std6ranges3__45__cpo4cendE:
	.zero		1
	.type		_ZN43_INTERNAL_efdd3984_12_NLLLoss2d_cu_e9278b464cuda3std3__45__cpo4rendE,@object
	.size		_ZN43_INTERNAL_efdd3984_12_NLLLoss2d_cu_e9278b464cuda3std3__45__cpo4rendE,(_ZN43_INTERNAL_efdd3984_12_NLLLoss2d_cu_e9278b464cuda3std6ranges3__45__cpo4prevE - _ZN43_INTERNAL_efdd3984_12_NLLLoss2d_cu_e9278b464cuda3std3__45__cpo4rendE)
_ZN43_INTERNAL_efdd3984_12_NLLLoss2d_cu_e9278b464cuda3std3__45__cpo4rendE:
	.zero		1
	.type		_ZN43_INTERNAL_efdd3984_12_NLLLoss2d_cu_e9278b464cuda3std6ranges3__45__cpo4prevE,@object
	.size		_ZN43_INTERNAL_efdd3984_12_NLLLoss2d_cu_e9278b464cuda3std6ranges3__45__cpo4prevE,(_ZN43_INTERNAL_efdd3984_12_NLLLoss2d_cu_e9278b464cuda3std6ranges3__45__cpo9iter_moveE - _ZN43_INTERNAL_efdd3984_12_NLLLoss2d_cu_e9278b464cuda3std6ranges3__45__cpo4prevE)
_ZN43_INTERNAL_efdd3984_12_NLLLoss2d_cu_e9278b464cuda3std6ranges3__45__cpo4prevE:
	.zero		1
	.type		_ZN43_INTERNAL_efdd3984_12_NLLLoss2d_cu_e9278b464cuda3std6ranges3__45__cpo9iter_moveE,@object
	.size		_ZN43_INTERNAL_efdd3984_12_NLLLoss2d_cu_e9278b464cuda3std6ranges3__45__cpo9iter_moveE,(.L_33 - _ZN43_INTERNAL_efdd3984_12_NLLLoss2d_cu_e9278b464cuda3std6ranges3__45__cpo9iter_moveE)
_ZN43_INTERNAL_efdd3984_12_NLLLoss2d_cu_e9278b464cuda3std6ranges3__45__cpo9iter_moveE:
	.zero		1
.L_33:


//--------------------- .nv.shared._ZN2at6native45_GLOBAL__N__efdd3984_12_NLLLoss2d_cu_e9278b4625nll_loss2d_forward_kernelIN3c108BFloat16EflEEvPT_S6_PKS5_PKlS8_iiil --------------------------
	.section	.nv.shared._ZN2at6native45_GLOBAL__N__efdd3984_12_NLLLoss2d_cu_e9278b4625nll_loss2d_forward_kernelIN3c108BFloat16EflEEvPT_S6_PKS5_PKlS8_iiil,"aw",@nobits
	.sectionflags	@""
	.align	4
.nv.shared._ZN2at6native45_GLOBAL__N__efdd3984_12_NLLLoss2d_cu_e9278b4625nll_loss2d_forward_kernelIN3c108BFloat16EflEEvPT_S6_PKS5_PKlS8_iiil:
	.zero		9216


//--------------------- .nv.shared._ZN2at6native45_GLOBAL__N__efdd3984_12_NLLLoss2d_cu_e9278b4625nll_loss2d_forward_kernelIN3c108BFloat16EfiEEvPT_S6_PKS5_PKlS8_iiil --------------------------
	.section	.nv.shared._ZN2at6native45_GLOBAL__N__efdd3984_12_NLLLoss2d_cu_e9278b4625nll_loss2d_forward_kernelIN3c108BFloat16EfiEEvPT_S6_PKS5_PKlS8_iiil,"aw",@nobits
	.sectionflags	@""
	.align	4
.nv.shared._ZN2at6native45_GLOBAL__N__efdd3984_12_NLLLoss2d_cu_e9278b4625nll_loss2d_forward_kernelIN3c108BFloat16EfiEEvPT_S6_PKS5_PKlS8_iiil:
	.zero		9216


//--------------------- .nv.shared._ZN2at6native45_GLOBAL__N__efdd3984_12_NLLLoss2d_cu_e9278b4625nll_loss2d_forward_kernelIN3c104HalfEflEEvPT_S6_PKS5_PKlS8_iiil --------------------------
	.section	.nv.shared._ZN2at6native45_GLOBAL__N__efdd3984_12_NLLLoss2d_cu_e9278b4625nll_loss2d_forward_kernelIN3c104HalfEflEEvPT_S6_PKS5_PKlS8_iiil,"aw",@nobits
	.sectionflags	@""
	.align	4
.nv.shared._ZN2at6native45_GLOBAL__N__efdd3984_12_NLLLoss2d_cu_e9278b4625nll_loss2d_forward_kernelIN3c104HalfEflEEvPT_S6_PKS5_PKlS8_iiil:
	.zero		9216


//--------------------- .nv.shared._ZN2at6native45_GLOBAL__N__efdd3984_12_NLLLoss2d_cu_e9278b4625nll_loss2d_forward_kernelIN3c104HalfEfiEEvPT_S6_PKS5_PKlS8_iiil --------------------------
	.section	.nv.shared._ZN2at6native45_GLOBAL__N__efdd3984_12_NLLLoss2d_cu_e9278b4625nll_loss2d_forward_kernelIN3c104HalfEfiEEvPT_S6_PKS5_PKlS8_iiil,"aw",@nobits
	.sectionflags	@""
	.align	4
.nv.shared._ZN2at6native45_GLOBAL__N__efdd3984_12_NLLLoss2d_cu_e9278b4625nll_loss2d_forward_kernelIN3c104HalfEfiEEvPT_S6_PKS5_PKlS8_iiil:
	.zero		9216


//--------------------- .nv.shared._ZN2at6native45_GLOBAL__N__efdd3984_12_NLLLoss2d_cu_e9278b4625nll_loss2d_forward_kernelIfflEEvPT_S4_PKS3_PKlS6_iiil --------------------------
	.section	.nv.shared._ZN2at6native45_GLOBAL__N__efdd3984_12_NLLLoss2d_cu_e9278b4625nll_loss2d_forward_kernelIfflEEvPT_S4_PKS3_PKlS6_iiil,"aw",@nobits
	.sectionflags	@""
	.align	4
.nv.shared._ZN2at6native45_GLOBAL__N__efdd3984_12_NLLLoss2d_cu_e9278b4625nll_loss2d_forward_kernelIfflEEvPT_S4_PKS3_PKlS6_iiil:
	.zero		9216


//--------------------- .nv.shared._ZN2at6native45_GLOBAL__N__efdd3984_12_NLLLoss2d_cu_e9278b4625nll_loss2d_forward_kernelIffiEEvPT_S4_PKS3_PKlS6_iiil --------------------------
	.section	.nv.shared._ZN2at6native45_GLOBAL__N__efdd3984_12_NLLLoss2d_cu_e9278b4625nll_loss2d_forward_kernelIffiEEvPT_S4_PKS3_PKlS6_iiil,"aw",@nobits
	.sectionflags	@""
	.align	4
.nv.shared._ZN2at6native45_GLOBAL__N__efdd3984_12_NLLLoss2d_cu_e9278b4625nll_loss2d_forward_kernelIffiEEvPT_S4_PKS3_PKlS6_iiil:
	.zero		9216


//--------------------- .nv.shared._ZN2at6native45_GLOBAL__N__efdd3984_12_NLLLoss2d_cu_e9278b4625nll_loss2d_forward_kernelIddlEEvPT_S4_PKS3_PKlS6_iiil --------------------------
	.section	.nv.shared._ZN2at6native45_GLOBAL__N__efdd3984_12_NLLLoss2d_cu_e9278b4625nll_loss2d_forward_kernelIddlEEvPT_S4_PKS3_PKlS6_iiil,"aw",@nobits
	.sectionflags	@""
	.align	8
.nv.shared._ZN2at6native45_GLOBAL__N__efdd3984_12_NLLLoss2d_cu_e9278b4625nll_loss2d_forward_kernelIddlEEvPT_S4_PKS3_PKlS6_iiil:
	.zero		17408


//--------------------- .nv.shared._ZN2at6native45_GLOBAL__N__efdd3984_12_NLLLoss2d_cu_e9278b4625nll_loss2d_forward_kernelIddiEEvPT_S4_PKS3_PKlS6_iiil --------------------------
	.section	.nv.shared._ZN2at6native45_GLOBAL__N__efdd3984_12_NLLLoss2d_cu_e9278b4625nll_loss2d_forward_kernelIddiEEvPT_S4_PKS3_PKlS6_iiil,"aw",@nobits
	.sectionflags	@""
	.align	8
.nv.shared._ZN2at6native45_GLOBAL__N__efdd3984_12_NLLLoss2d_cu_e9278b4625nll_loss2d_forward_kernelIddiEEvPT_S4_PKS3_PKlS6_iiil:
	.zero		17408


//--------------------- .nv.constant0._ZN2at6native45_GLOBAL__N__efdd3984_12_NLLLoss2d_cu_e9278b4626nll_loss2d_backward_kernelIN3c108BFloat16EEEvPT_PKS5_PKlS8_S8_biiil --------------------------
	.section	.nv.constant0._ZN2at6native45_GLOBAL__N__efdd3984_12_NLLLoss2d_cu_e9278b4626nll_loss2d_backward_kernelIN3c108BFloat16EEEvPT_PKS5_PKlS8_S8_biiil,"a",@progbits
	.sectionflags	@""
	.align	4
.nv.constant0._ZN2at6native45_GLOBAL__N__efdd3984_12_NLLLoss2d_cu_e9278b4626nll_loss2d_backward_kernelIN3c108BFloat16EEEvPT_PKS5_PKlS8_S8_biiil:
	.zero		592


//--------------------- .nv.constant0._ZN2at6native45_GLOBAL__N__efdd3984_12_NLLLoss2d_cu_e9278b4626nll_loss2d_backward_kernelIN3c104HalfEEEvPT_PKS5_PKlS8_S8_biiil --------------------------
	.section	.nv.constant0._ZN2at6native45_GLOBAL__N__efdd3984_12_NLLLoss2d_cu_e9278b4626nll_loss2d_backward_kernelIN3c104HalfEEEvPT_PKS5_PKlS8_S8_biiil,"a",@progbits
	.sectionflags	@""
	.align	4
.nv.constant0._ZN2at6native45_GLOBAL__N__efdd3984_12_NLLLoss2d_cu_e9278b4626nll_loss2d_backward_kernelIN3c104HalfEEEvPT_PKS5_PKlS8_S8_biiil:
	.zero		592


//--------------------- .nv.constant0._ZN2at6native45_GLOBAL__N__efdd3984_12_NLLLoss2d_cu_e9278b4626nll_loss2d_backward_kernelIfEEvPT_PKS3_PKlS6_S6_biiil --------------------------
	.section	.nv.constant0._ZN2at6native45_GLOBAL__N__efdd3984_12_NLLLoss2d_cu_e9278b4626nll_loss2d_backward_kernelIfEEvPT_PKS3_PKlS6_S6_biiil,"a",@progbits
	.sectionflags	@""
	.align	4
.nv.constant0._ZN2at6native45_GLOBAL__N__efdd3984_12_NLLLoss2d_cu_e9278b4626nll_loss2d_backward_kernelIfEEvPT_PKS3_PKlS6_S6_biiil:
	.zero		592


//--------------------- .nv.constant0._ZN2at6native45_GLOBAL__N__efdd3984_12_NLLLoss2d_cu_e9278b4626nll_loss2d_backward_kernelIdEEvPT_PKS3_PKlS6_S6_biiil --------------------------
	.section	.nv.constant0._ZN2at6native45_GLOBAL__N__efdd3984_12_NLLLoss2d_cu_e9278b4626nll_loss2d_backward_kernelIdEEvPT_PKS3_PKlS6_S6_biiil,"a",@progbits
	.sectionflags	@""
	.align	4
.nv.constant0._ZN2at6native45_GLOBAL__N__efdd3984_12_NLLLoss2d_cu_e9278b4626nll_loss2d_backward_kernelIdEEvPT_PKS3_PKlS6_S6_biiil:
	.zero		592


//--------------------- .nv.constant0._ZN2at6native45_GLOBAL__N__efdd3984_12_NLLLoss2d_cu_e9278b4636nll_loss2d_backward_no_reduce_kernelIN3c108BFloat16EEEvlNS_27GenericPackedTensorAccessorIlLm3ENS_16DefaultPtrTraitsElEENS5_IT_Lm3ES6_lEENS5_IS8_Lm4ES6_lEEPKS8_l --------------------------
	.section	.nv.constant0._ZN2at6native45_GLOBAL__N__efdd3984_12_NLLLoss2d_cu_e9278b4636nll_loss2d_backward_no_reduce_kernelIN3c108BFloat16EEEvlNS_27GenericPackedTensorAccessorIlLm3ENS_16DefaultPtrTraitsElEENS5_IT_Lm3ES6_lEENS5_IS8_Lm4ES6_lEEPKS8_l,"a",@progbits
	.sectionflags	@""
	.align	4
.nv.constant0._ZN2at6native45_GLOBAL__N__efdd3984_12_NLLLoss2d_cu_e9278b4636nll_loss2d_backward_no_reduce_kernelIN3c108BFloat16EEEvlNS_27GenericPackedTensorAccessorIlLm3ENS_16DefaultPtrTraitsElEENS5_IT_Lm3ES6_lEENS5_IS8_Lm4ES6_lEEPKS8_l:
	.zero		736


//--------------------- .nv.constant0._ZN2at6native45_GLOBAL__N__efdd3984_12_NLLLoss2d_cu_e9278b4636nll_loss2d_backward_no_reduce_kernelIN3c104HalfEEEvlNS_27GenericPackedTensorAccessorIlLm3ENS_16DefaultPtrTraitsElEENS5_IT_Lm3ES6_lEENS5_IS8_Lm4ES6_lEEPKS8_l --------------------------
	.section	.nv.constant0._ZN2at6native45_GLOBAL__N__efdd3984_12_NLLLoss2d_cu_e9278b4636nll_loss2d_backward_no_reduce_kernelIN3c104HalfEEEvlNS_27GenericPackedTensorAccessorIlLm3ENS_16DefaultPtrTraitsElEENS5_IT_Lm3ES6_lEENS5_IS8_Lm4ES6_lEEPKS8_l,"a",@progbits
	.sectionflags	@""
	.align	4
.nv.constant0._ZN2at6native45_GLOBAL__N__efdd3984_12_NLLLoss2d_cu_e9278b4636nll_loss2d_backward_no_reduce_kernelIN3c104HalfEEEvlNS_27GenericPackedTensorAccessorIlLm3ENS_16DefaultPtrTraitsElEENS5_IT_Lm3ES6_lEENS5_IS8_Lm4ES6_lEEPKS8_l:
	.zero		736


//--------------------- .nv.constant0._ZN2at6native45_GLOBAL__N__efdd3984_12_NLLLoss2d_cu_e9278b4636nll_loss2d_backward_no_reduce_kernelIfEEvlNS_27GenericPackedTensorAccessorIlLm3ENS_16DefaultPtrTraitsElEENS3_IT_Lm3ES4_lEENS3_IS6_Lm4ES4_lEEPKS6_l --------------------------
	.section	.nv.constant0._ZN2at6native45_GLOBAL__N__efdd3984_12_NLLLoss2d_cu_e9278b4636nll_loss2d_backward_no_reduce_kernelIfEEvlNS_27GenericPackedTensorAccessorIlLm3ENS_16DefaultPtrTraitsElEENS3_IT_Lm3ES4_lEENS3_IS6_Lm4ES4_lEEPKS6_l,"a",@progbits
	.sectionflags	@""
	.align	4
.nv.constant0._ZN2at6native45_GLOBAL__N__efdd3984_12_NLLLoss2d_cu_e9278b4636nll_loss2d_backward_no_reduce_kernelIfEEvlNS_27GenericPackedTensorAccessorIlLm3ENS_16DefaultPtrTraitsElEENS3_IT_Lm3ES4_lEENS3_IS6_Lm4ES4_lEEPKS6_l:
	.zero		736


//--------------------- .nv.constant0._ZN2at6native45_GLOBAL__N__efdd3984_12_NLLLoss2d_cu_e9278b4636nll_loss2d_backward_no_reduce_kernelIdEEvlNS_27GenericPackedTensorAccessorIlLm3ENS_16DefaultPtrTraitsElEENS3_IT_Lm3ES4_lEENS3_IS6_Lm4ES4_lEEPKS6_l --------------------------
	.section	.nv.constant0._ZN2at6native45_GLOBAL__N__efdd3984_12_NLLLoss2d_cu_e9278b4636nll_loss2d_backward_no_reduce_kernelIdEEvlNS_27GenericPackedTensorAccessorIlLm3ENS_16DefaultPtrTraitsElEENS3_IT_Lm3ES4_lEENS3_IS6_Lm4ES4_lEEPKS6_l,"a",@progbits
	.sectionflags	@""
	.align	4
.nv.constant0._ZN2at6native45_GLOBAL__N__efdd3984_12_NLLLoss2d_cu_e9278b4636nll_loss2d_backward_no_reduce_kernelIdEEvlNS_27GenericPackedTensorAccessorIlLm3ENS_16DefaultPtrTraitsElEENS3_IT_Lm3ES4_lEENS3_IS6_Lm4ES4_lEEPKS6_l:
	.zero		736


//--------------------- .nv.constant0._ZN2at6native45_GLOBAL__N__efdd3984_12_NLLLoss2d_cu_e9278b4625nll_loss2d_forward_kernelIN3c108BFloat16EflEEvPT_S6_PKS5_PKlS8_iiil --------------------------
	.section	.nv.constant0._ZN2at6native45_GLOBAL__N__efdd3984_12_NLLLoss2d_cu_e9278b4625nll_loss2d_forward_kernelIN3c108BFloat16EflEEvPT_S6_PKS5_PKlS8_iiil,"a",@progbits
	.sectionflags	@""
	.align	4
.nv.constant0._ZN2at6native45_GLOBAL__N__efdd3984_12_NLLLoss2d_cu_e9278b4625nll_loss2d_forward_kernelIN3c108BFloat16EflEEvPT_S6_PKS5_PKlS8_iiil:
	.zero		592


//--------------------- .nv.constant0._ZN2at6native45_GLOBAL__N__efdd3984_12_NLLLoss2d_cu_e9278b4638nll_loss2d_forward_size_average_kernelIN3c108BFloat16EEEvPT_PKS5_ --------------------------
	.section	.nv.constant0._ZN2at6native45_GLOBAL__N__efdd3984_12_NLLLoss2d_cu_e9278b4638nll_loss2d_forward_size_average_kernelIN3c108BFloat16EEEvPT_PKS5_,"a",@progbits
	.sectionflags	@""
	.align	4
.nv.constant0._ZN2at6native45_GLOBAL__N__efdd3984_12_NLLLoss2d_cu_e9278b4638nll_loss2d_forward_size_average_kernelIN3c108BFloat16EEEvPT_PKS5_:
	.zero		544


//--------------------- .nv.constant0._ZN2at6native45_GLOBAL__N__efdd3984_12_NLLLoss2d_cu_e9278b4625nll_loss2d_forward_kernelIN3c108BFloat16EfiEEvPT_S6_PKS5_PKlS8_iiil --------------------------
	.section	.nv.constant0._ZN2at6native45_GLOBAL__N__efdd3984_12_NLLLoss2d_cu_e9278b4625nll_loss2d_forward_kernelIN3c108BFloat16EfiEEvPT_S6_PKS5_PKlS8_iiil,"a",@progbits
	.sectionflags	@""
	.align	4
.nv.constant0._ZN2at6native45_GLOBAL__N__efdd3984_12_NLLLoss2d_cu_e9278b4625nll_loss2d_forward_kernelIN3c108BFloat16EfiEEvPT_S6_PKS5_PKlS8_iiil:
	.zero		592


//--------------------- .nv.constant0._ZN2at6native45_GLOBAL__N__efdd3984_12_NLLLoss2d_cu_e9278b4625nll_loss2d_forward_kernelIN3c104HalfEflEEvPT_S6_PKS5_PKlS8_iiil --------------------------
	.section	.nv.constant0._ZN2at6native45_GLOBAL__N__efdd3984_12_NLLLoss2d_cu_e9278b4625nll_loss2d_forward_kernelIN3c104HalfEflEEvPT_S6_PKS5_PKlS8_iiil,"a",@progbits
	.sectionflags	@""
	.align	4
.nv.constant0._ZN2at6native45_GLOBAL__N__efdd3984_12_NLLLoss2d_cu_e9278b4625nll_loss2d_forward_kernelIN3c104HalfEflEEvPT_S6_PKS5_PKlS8_iiil:
	.zero		592


//--------------------- .nv.constant0._ZN2at6native45_GLOBAL__N__efdd3984_12_NLLLoss2d_cu_e9278b4638nll_loss2d_forward_size_average_kernelIN3c104HalfEEEvPT_PKS5_ --------------------------
	.section	.nv.constant0._ZN2at6native45_GLOBAL__N__efdd3984_12_NLLLoss2d_cu_e9278b4638nll_loss2d_forward_size_average_kernelIN3c104HalfEEEvPT_PKS5_,"a",@progbits
	.sectionflags	@""
	.align	4
.nv.constant0._ZN2at6native45_GLOBAL__N__efdd3984_12_NLLLoss2d_cu_e9278b4638nll_loss2d_forward_size_average_kernelIN3c104HalfEEEvPT_PKS5_:
	.zero		544


//--------------------- .nv.constant0._ZN2at6native45_GLOBAL__N__efdd3984_12_NLLLoss2d_cu_e9278b4625nll_loss2d_forward_kernelIN3c104HalfEfiEEvPT_S6_PKS5_PKlS8_iiil --------------------------
	.section	.nv.constant0._ZN2at6native45_GLOBAL__N__efdd3984_12_NLLLoss2d_cu_e9278b4625nll_loss2d_forward_kernelIN3c104HalfEfiEEvPT_S6_PKS5_PKlS8_iiil,"a",@progbits
	.sectionflags	@""
	.align	4
.nv.constant0._ZN2at6native45_GLOBAL__N__efdd3984_12_NLLLoss2d_cu_e9278b4625nll_loss2d_forward_kernelIN3c104HalfEfiEEvPT_S6_PKS5_PKlS8_iiil:
	.zero		592


//--------------------- .nv.constant0._ZN2at6native45_GLOBAL__N__efdd3984_12_NLLLoss2d_cu_e9278b4625nll_loss2d_forward_kernelIfflEEvPT_S4_PKS3_PKlS6_iiil --------------------------
	.section	.nv.constant0._ZN2at6native45_GLOBAL__N__efdd3984_12_NLLLoss2d_cu_e9278b4625nll_loss2d_forward_kernelIfflEEvPT_S4_PKS3_PKlS6_iiil,"a",@progbits
	.sectionflags	@""
	.align	4
.nv.constant0._ZN2at6native45_GLOBAL__N__efdd3984_12_NLLLoss2d_cu_e9278b4625nll_loss2d_forward_kernelIfflEEvPT_S4_PKS3_PKlS6_iiil:
	.zero		592


//--------------------- .nv.constant0._ZN2at6native45_GLOBAL__N__efdd3984_12_NLLLoss2d_cu_e9278b4638nll_loss2d_forward_size_average_kernelIfEEvPT_PKS3_ --------------------------
	.section	.nv.constant0._ZN2at6native45_GLOBAL__N__efdd3984_12_NLLLoss2d_cu_e9278b4638nll_loss2d_forward_size_average_kernelIfEEvPT_PKS3_,"a",@progbits
	.sectionflags	@""
	.align	4
.nv.constant0._ZN2at6native45_GLOBAL__N__efdd3984_12_NLLLoss2d_cu_e9278b4638nll_loss2d_forward_size_average_kernelIfEEvPT_PKS3_:
	.zero		544


//--------------------- .nv.constant0._ZN2at6native45_GLOBAL__N__efdd3984_12_NLLLoss2d_cu_e9278b4625nll_loss2d_forward_kernelIffiEEvPT_S4_PKS3_PKlS6_iiil --------------------------
	.section	.nv.constant0._ZN2at6native45_GLOBAL__N__efdd3984_12_NLLLoss2d_cu_e9278b4625nll_loss2d_forward_kernelIffiEEvPT_S4_PKS3_PKlS6_iiil,"a",@progbits
	.sectionflags	@""
	.align	4
.nv.constant0._ZN2at6native45_GLOBAL__N__efdd3984_12_NLLLoss2d_cu_e9278b4625nll_loss2d_forward_kernelIffiEEvPT_S4_PKS3_PKlS6_iiil:
	.zero		592


//--------------------- .nv.constant0._ZN2at6native45_GLOBAL__N__efdd3984_12_NLLLoss2d_cu_e9278b4625nll_loss2d_forward_kernelIddlEEvPT_S4_PKS3_PKlS6_iiil --------------------------
	.section	.nv.constant0._ZN2at6native45_GLOBAL__N__efdd3984_12_NLLLoss2d_cu_e9278b4625nll_loss2d_forward_kernelIddlEEvPT_S4_PKS3_PKlS6_iiil,"a",@progbits
	.sectionflags	@""
	.align	4
.nv.constant0._ZN2at6native45_GLOBAL__N__efdd3984_12_NLLLoss2d_cu_e9278b4625nll_loss2d_forward_kernelIddlEEvPT_S4_PKS3_PKlS6_iiil:
	.zero		592


//--------------------- .nv.constant0._ZN2at6native45_GLOBAL__N__efdd3984_12_NLLLoss2d_cu_e9278b4638nll_loss2d_forward_size_average_kernelIdEEvPT_PKS3_ --------------------------
	.section	.nv.constant0._ZN2at6native45_GLOBAL__N__efdd3984_12_NLLLoss2d_cu_e9278b4638nll_loss2d_forward_size_average_kernelIdEEvPT_PKS3_,"a",@progbits
	.sectionflags	@""
	.align	4
.nv.constant0._ZN2at6native45_GLOBAL__N__efdd3984_12_NLLLoss2d_cu_e9278b4638nll_loss2d_forward_size_average_kernelIdEEvPT_PKS3_:
	.zero		544


//--------------------- .nv.constant0._ZN2at6native45_GLOBAL__N__efdd3984_12_NLLLoss2d_cu_e9278b4625nll_loss2d_forward_kernelIddiEEvPT_S4_PKS3_PKlS6_iiil --------------------------
	.section	.nv.constant0._ZN2at6native45_GLOBAL__N__efdd3984_12_NLLLoss2d_cu_e9278b4625nll_loss2d_forward_kernelIddiEEvPT_S4_PKS3_PKlS6_iiil,"a",@progbits
	.sectionflags	@""
	.align	4
.nv.constant0._ZN2at6native45_GLOBAL__N__efdd3984_12_NLLLoss2d_cu_e9278b4625nll_loss2d_forward_kernelIddiEEvPT_S4_PKS3_PKlS6_iiil:
	.zero		592


//--------------------- .nv.constant0._ZN2at6native45_GLOBAL__N__efdd3984_12_NLLLoss2d_cu_e9278b4635nll_loss2d_forward_no_reduce_kernelIN3c108BFloat16EEEvlNS_27GenericPackedTensorAccessorIT_Lm4ENS_16DefaultPtrTraitsElEENS5_IlLm3ES7_lEENS5_IS6_Lm3ES7_lEEPKS6_l --------------------------
	.section	.nv.constant0._ZN2at6native45_GLOBAL__N__efdd3984_12_NLLLoss2d_cu_e9278b4635nll_loss2d_forward_no_reduce_kernelIN3c108BFloat16EEEvlNS_27GenericPackedTensorAccessorIT_Lm4ENS_16DefaultPtrTraitsElEENS5_IlLm3ES7_lEENS5_IS6_Lm3ES7_lEEPKS6_l,"a",@progbits
	.sectionflags	@""
	.align	4
.nv.constant0._ZN2at6native45_GLOBAL__N__efdd3984_12_NLLLoss2d_cu_e9278b4635nll_loss2d_forward_no_reduce_kernelIN3c108BFloat16EEEvlNS_27GenericPackedTensorAccessorIT_Lm4ENS_16DefaultPtrTraitsElEENS5_IlLm3ES7_lEENS5_IS6_Lm3ES7_lEEPKS6_l:
	.zero		736


//--------------------- .nv.constant0._ZN2at6native45_GLOBAL__N__efdd3984_12_NLLLoss2d_cu_e9278b4635nll_loss2d_forward_no_reduce_kernelIN3c104HalfEEEvlNS_27GenericPackedTensorAccessorIT_Lm4ENS_16DefaultPtrTraitsElEENS5_IlLm3ES7_lEENS5_IS6_Lm3ES7_lEEPKS6_l --------------------------
	.section	.nv.constant0._ZN2at6native45_GLOBAL__N__efdd3984_12_NLLLoss2d_cu_e9278b4635nll_loss2d_forward_no_reduce_kernelIN3c104HalfEEEvlNS_27GenericPackedTensorAccessorIT_Lm4ENS_16DefaultPtrTraitsElEENS5_IlLm3ES7_lEENS5_IS6_Lm3ES7_lEEPKS6_l,"a",@progbits
	.sectionflags	@""
	.align	4
.nv.constant0._ZN2at6native45_GLOBAL__N__efdd3984_12_NLLLoss2d_cu_e9278b4635nll_loss2d_forward_no_reduce_kernelIN3c104HalfEEEvlNS_27GenericPackedTensorAccessorIT_Lm4ENS_16DefaultPtrTraitsElEENS5_IlLm3ES7_lEENS5_IS6_Lm3ES7_lEEPKS6_l:
	.zero		736


//--------------------- .nv.constant0._ZN2at6native45_GLOBAL__N__efdd3984_12_NLLLoss2d_cu_e9278b4635nll_loss2d_forward_no_reduce_kernelIfEEvlNS_27GenericPackedTensorAccessorIT_Lm4ENS_16DefaultPtrTraitsElEENS3_IlLm3ES5_lEENS3_IS4_Lm3ES5_lEEPKS4_l --------------------------
	.section	.nv.constant0._ZN2at6native45_GLOBAL__N__efdd3984_12_NLLLoss2d_cu_e9278b4635nll_loss2d_forward_no_reduce_kernelIfEEvlNS_27GenericPackedTensorAccessorIT_Lm4ENS_16DefaultPtrTraitsElEENS3_IlLm3ES5_lEENS3_IS4_Lm3ES5_lEEPKS4_l,"a",@progbits
	.sectionflags	@""
	.align	4
.nv.constant0._ZN2at6native45_GLOBAL__N__efdd3984_12_NLLLoss2d_cu_e9278b4635nll_loss2d_forward_no_reduce_kernelIfEEvlNS_27GenericPackedTensorAccessorIT_Lm4ENS_16DefaultPtrTraitsElEENS3_IlLm3ES5_lEENS3_IS4_Lm3ES5_lEEPKS4_l:
	.zero		736


//--------------------- .nv.constant0._ZN2at6native45_GLOBAL__N__efdd3984_12_NLLLoss2d_cu_e9278b4635nll_loss2d_forward_no_reduce_kernelIdEEvlNS_27GenericPackedTensorAccessorIT_Lm4ENS_16DefaultPtrTraitsElEENS3_IlLm3ES5_lEENS3_IS4_Lm3ES5_lEEPKS4_l --------------------------
	.section	.nv.constant0._ZN2at6native45_GLOBAL__N__efdd3984_12_NLLLoss2d_cu_e9278b4635nll_loss2d_forward_no_reduce_kernelIdEEvlNS_27GenericPackedTensorAccessorIT_Lm4ENS_16DefaultPtrTraitsElEENS3_IlLm3ES5_lEENS3_IS4_Lm3ES5_lEEPKS4_l,"a",@progbits
	.sectionflags	@""
	.align	4
.nv.constant0._ZN2at6native45_GLOBAL__N__efdd3984_12_NLLLoss2d_cu_e9278b4635nll_loss2d_forward_no_reduce_kernelIdEEvlNS_27GenericPackedTensorAccessorIT_Lm4ENS_16DefaultPtrTraitsElEENS3_IlLm3ES5_lEENS3_IS4_Lm3ES5_lEEPKS4_l:
	.zero		736


//--------------------- SYMBOLS --------------------------

	.type		.nv.reservedSmem.offset0,@object
	.size		.nv.reservedSmem.offset0,0x4
	.type		__assertfail,@function
